//
// Generated by NVIDIA NVVM Compiler
//
// Compiler Build ID: CL-36424714
// Cuda compilation tools, release 13.0, V13.0.88
// Based on NVVM 20.0.0
//

.version 9.0
.target sm_100
.address_size 64

	// .globl	_Z14spot_phase_gpuPddidS_
.func  (.param .align 16 .b8 func_retval0[16]) __internal_trig_reduction_slowpathd
(
	.param .b64 __internal_trig_reduction_slowpathd_param_0
)
;
.func  (.param .b64 func_retval0) __internal_accurate_pow
(
	.param .b64 __internal_accurate_pow_param_0,
	.param .b64 __internal_accurate_pow_param_1
)
;
.global .align 1 .b8 _ZN34_INTERNAL_ff016fdc_4_k_cu_224779094cuda3std3__45__cpo5beginE[1];
.global .align 1 .b8 _ZN34_INTERNAL_ff016fdc_4_k_cu_224779094cuda3std3__45__cpo3endE[1];
.global .align 1 .b8 _ZN34_INTERNAL_ff016fdc_4_k_cu_224779094cuda3std3__45__cpo6cbeginE[1];
.global .align 1 .b8 _ZN34_INTERNAL_ff016fdc_4_k_cu_224779094cuda3std3__45__cpo4cendE[1];
.global .align 1 .b8 _ZN34_INTERNAL_ff016fdc_4_k_cu_224779094cuda3std3__45__cpo6rbeginE[1];
.global .align 1 .b8 _ZN34_INTERNAL_ff016fdc_4_k_cu_224779094cuda3std3__45__cpo4rendE[1];
.global .align 1 .b8 _ZN34_INTERNAL_ff016fdc_4_k_cu_224779094cuda3std3__45__cpo7crbeginE[1];
.global .align 1 .b8 _ZN34_INTERNAL_ff016fdc_4_k_cu_224779094cuda3std3__45__cpo5crendE[1];
.global .align 1 .b8 _ZN34_INTERNAL_ff016fdc_4_k_cu_224779094cuda3std3__436_GLOBAL__N__ff016fdc_4_k_cu_224779096ignoreE[1];
.global .align 1 .b8 _ZN34_INTERNAL_ff016fdc_4_k_cu_224779094cuda3std3__419piecewise_constructE[1];
.global .align 1 .b8 _ZN34_INTERNAL_ff016fdc_4_k_cu_224779094cuda3std3__48in_placeE[1];
.global .align 1 .b8 _ZN34_INTERNAL_ff016fdc_4_k_cu_224779094cuda3std3__420unreachable_sentinelE[1];
.global .align 1 .b8 _ZN34_INTERNAL_ff016fdc_4_k_cu_224779094cuda3std3__47nulloptE[1];
.global .align 1 .b8 _ZN34_INTERNAL_ff016fdc_4_k_cu_224779094cuda3std3__48unexpectE[1];
.global .align 1 .b8 _ZN34_INTERNAL_ff016fdc_4_k_cu_224779094cuda3std6ranges3__45__cpo4swapE[1];
.global .align 1 .b8 _ZN34_INTERNAL_ff016fdc_4_k_cu_224779094cuda3std6ranges3__45__cpo9iter_moveE[1];
.global .align 1 .b8 _ZN34_INTERNAL_ff016fdc_4_k_cu_224779094cuda3std6ranges3__45__cpo5beginE[1];
.global .align 1 .b8 _ZN34_INTERNAL_ff016fdc_4_k_cu_224779094cuda3std6ranges3__45__cpo3endE[1];
.global .align 1 .b8 _ZN34_INTERNAL_ff016fdc_4_k_cu_224779094cuda3std6ranges3__45__cpo6cbeginE[1];
.global .align 1 .b8 _ZN34_INTERNAL_ff016fdc_4_k_cu_224779094cuda3std6ranges3__45__cpo4cendE[1];
.global .align 1 .b8 _ZN34_INTERNAL_ff016fdc_4_k_cu_224779094cuda3std6ranges3__45__cpo7advanceE[1];
.global .align 1 .b8 _ZN34_INTERNAL_ff016fdc_4_k_cu_224779094cuda3std6ranges3__45__cpo9iter_swapE[1];
.global .align 1 .b8 _ZN34_INTERNAL_ff016fdc_4_k_cu_224779094cuda3std6ranges3__45__cpo4nextE[1];
.global .align 1 .b8 _ZN34_INTERNAL_ff016fdc_4_k_cu_224779094cuda3std6ranges3__45__cpo4prevE[1];
.global .align 1 .b8 _ZN34_INTERNAL_ff016fdc_4_k_cu_224779094cuda3std6ranges3__45__cpo4dataE[1];
.global .align 1 .b8 _ZN34_INTERNAL_ff016fdc_4_k_cu_224779094cuda3std6ranges3__45__cpo5cdataE[1];
.global .align 1 .b8 _ZN34_INTERNAL_ff016fdc_4_k_cu_224779094cuda3std6ranges3__45__cpo4sizeE[1];
.global .align 1 .b8 _ZN34_INTERNAL_ff016fdc_4_k_cu_224779094cuda3std6ranges3__45__cpo5ssizeE[1];
.global .align 1 .b8 _ZN34_INTERNAL_ff016fdc_4_k_cu_224779094cuda3std6ranges3__45__cpo8distanceE[1];
.global .align 1 .b8 _ZN34_INTERNAL_ff016fdc_4_k_cu_224779096thrust24THRUST_300001_SM_1000_NS8cuda_cub3parE[1];
.global .align 1 .b8 _ZN34_INTERNAL_ff016fdc_4_k_cu_224779096thrust24THRUST_300001_SM_1000_NS8cuda_cub10par_nosyncE[1];
.global .align 1 .b8 _ZN34_INTERNAL_ff016fdc_4_k_cu_224779096thrust24THRUST_300001_SM_1000_NS6system6detail10sequential3seqE[1];
.global .align 1 .b8 _ZN34_INTERNAL_ff016fdc_4_k_cu_224779096thrust24THRUST_300001_SM_1000_NS6system3cpp3parE[1];
.global .align 1 .b8 _ZN34_INTERNAL_ff016fdc_4_k_cu_224779096thrust24THRUST_300001_SM_1000_NS12placeholders2_1E[1];
.global .align 1 .b8 _ZN34_INTERNAL_ff016fdc_4_k_cu_224779096thrust24THRUST_300001_SM_1000_NS12placeholders2_2E[1];
.global .align 1 .b8 _ZN34_INTERNAL_ff016fdc_4_k_cu_224779096thrust24THRUST_300001_SM_1000_NS12placeholders2_3E[1];
.global .align 1 .b8 _ZN34_INTERNAL_ff016fdc_4_k_cu_224779096thrust24THRUST_300001_SM_1000_NS12placeholders2_4E[1];
.global .align 1 .b8 _ZN34_INTERNAL_ff016fdc_4_k_cu_224779096thrust24THRUST_300001_SM_1000_NS12placeholders2_5E[1];
.global .align 1 .b8 _ZN34_INTERNAL_ff016fdc_4_k_cu_224779096thrust24THRUST_300001_SM_1000_NS12placeholders2_6E[1];
.global .align 1 .b8 _ZN34_INTERNAL_ff016fdc_4_k_cu_224779096thrust24THRUST_300001_SM_1000_NS12placeholders2_7E[1];
.global .align 1 .b8 _ZN34_INTERNAL_ff016fdc_4_k_cu_224779096thrust24THRUST_300001_SM_1000_NS12placeholders2_8E[1];
.global .align 1 .b8 _ZN34_INTERNAL_ff016fdc_4_k_cu_224779096thrust24THRUST_300001_SM_1000_NS12placeholders2_9E[1];
.global .align 1 .b8 _ZN34_INTERNAL_ff016fdc_4_k_cu_224779096thrust24THRUST_300001_SM_1000_NS12placeholders3_10E[1];
.global .align 1 .b8 _ZN34_INTERNAL_ff016fdc_4_k_cu_224779096thrust24THRUST_300001_SM_1000_NS3seqE[1];
.global .align 1 .b8 _ZN34_INTERNAL_ff016fdc_4_k_cu_224779096thrust24THRUST_300001_SM_1000_NS6deviceE[1];
.global .align 8 .b8 __cudart_i2opi_d[144] = {8, 93, 141, 31, 177, 95, 251, 107, 234, 146, 82, 138, 247, 57, 7, 61, 123, 241, 229, 235, 199, 186, 39, 117, 45, 234, 95, 158, 102, 63, 70, 79, 183, 9, 203, 39, 207, 126, 54, 109, 31, 109, 10, 90, 139, 17, 47, 239, 15, 152, 5, 222, 255, 151, 248, 31, 59, 40, 249, 189, 139, 95, 132, 156, 244, 57, 83, 131, 57, 214, 145, 57, 65, 126, 95, 180, 38, 112, 156, 233, 132, 68, 187, 46, 245, 53, 130, 232, 62, 167, 41, 177, 28, 235, 29, 254, 28, 146, 209, 9, 234, 46, 73, 6, 224, 210, 77, 66, 58, 110, 36, 183, 97, 197, 187, 222, 171, 99, 81, 254, 65, 144, 67, 60, 153, 149, 98, 219, 192, 221, 52, 245, 209, 87, 39, 252, 41, 21, 68, 78, 110, 131, 249, 162};
.global .align 16 .b8 __cudart_sin_cos_coeffs[128] = {70, 210, 176, 44, 241, 229, 90, 190, 146, 227, 172, 105, 227, 29, 199, 62, 161, 98, 219, 25, 160, 1, 42, 191, 24, 8, 17, 17, 17, 17, 129, 63, 84, 85, 85, 85, 85, 85, 197, 191, 0, 0, 0, 0, 0, 0, 0, 0, 0, 0, 0, 0, 0, 0, 0, 0, 100, 129, 253, 32, 131, 255, 168, 189, 40, 133, 239, 193, 167, 238, 33, 62, 217, 230, 6, 142, 79, 126, 146, 190, 233, 188, 221, 25, 160, 1, 250, 62, 71, 93, 193, 22, 108, 193, 86, 191, 81, 85, 85, 85, 85, 85, 165, 63, 0, 0, 0, 0, 0, 0, 224, 191, 0, 0, 0, 0, 0, 0, 240, 63};

.visible .entry _Z14spot_phase_gpuPddidS_(
	.param .u64 .ptr .align 1 _Z14spot_phase_gpuPddidS__param_0,
	.param .f64 _Z14spot_phase_gpuPddidS__param_1,
	.param .u32 _Z14spot_phase_gpuPddidS__param_2,
	.param .f64 _Z14spot_phase_gpuPddidS__param_3,
	.param .u64 .ptr .align 1 _Z14spot_phase_gpuPddidS__param_4
)
{
	.reg .pred 	%p<17>;
	.reg .b32 	%r<46>;
	.reg .b64 	%rd<26>;
	.reg .b64 	%fd<174>;

	ld.param.f64 	%fd28, [_Z14spot_phase_gpuPddidS__param_1];
	ld.param.f64 	%fd29, [_Z14spot_phase_gpuPddidS__param_3];
	mul.f64 	%fd1, %fd29, 0dC01921FB54442D18;
	mul.f64 	%fd30, %fd28, 0d400921FB54442D18;
	div.rn.f64 	%fd2, %fd30, 0d4066800000000000;
	abs.f64 	%fd3, %fd2;
	setp.neu.f64 	%p1, %fd3, 0d7FF0000000000000;
	@%p1 bra 	$L__BB0_2;
	mov.f64 	%fd36, 0d0000000000000000;
	mul.rn.f64 	%fd169, %fd2, %fd36;
	mov.b32 	%r41, 1;
	bra.uni 	$L__BB0_5;
$L__BB0_2:
	mul.f64 	%fd31, %fd2, 0d3FE45F306DC9C883;
	cvt.rni.s32.f64 	%r40, %fd31;
	cvt.rn.f64.s32 	%fd32, %r40;
	fma.rn.f64 	%fd33, %fd32, 0dBFF921FB54442D18, %fd2;
	fma.rn.f64 	%fd34, %fd32, 0dBC91A62633145C00, %fd33;
	fma.rn.f64 	%fd169, %fd32, 0dB97B839A252049C0, %fd34;
	setp.ltu.f64 	%p2, %fd3, 0d41E0000000000000;
	@%p2 bra 	$L__BB0_4;
	{ // callseq 0, 0
	.param .b64 param0;
	st.param.f64 	[param0], %fd2;
	.param .align 16 .b8 retval0[16];
	call.uni (retval0), 
	__internal_trig_reduction_slowpathd, 
	(
	param0
	);
	ld.param.f64 	%fd169, [retval0];
	ld.param.b32 	%r40, [retval0+8];
	} // callseq 0
$L__BB0_4:
	add.s32 	%r41, %r40, 1;
$L__BB0_5:
	setp.neu.f64 	%p3, %fd3, 0d7FF0000000000000;
	shl.b32 	%r19, %r41, 6;
	cvt.u64.u32 	%rd3, %r19;
	and.b64  	%rd4, %rd3, 64;
	mov.u64 	%rd5, __cudart_sin_cos_coeffs;
	add.s64 	%rd6, %rd5, %rd4;
	mul.rn.f64 	%fd37, %fd169, %fd169;
	and.b32  	%r20, %r41, 1;
	setp.eq.b32 	%p4, %r20, 1;
	selp.f64 	%fd38, 0dBDA8FF8320FD8164, 0d3DE5DB65F9785EBA, %p4;
	ld.global.nc.v2.f64 	{%fd39, %fd40}, [%rd6];
	fma.rn.f64 	%fd41, %fd38, %fd37, %fd39;
	fma.rn.f64 	%fd42, %fd41, %fd37, %fd40;
	ld.global.nc.v2.f64 	{%fd43, %fd44}, [%rd6+16];
	fma.rn.f64 	%fd45, %fd42, %fd37, %fd43;
	fma.rn.f64 	%fd46, %fd45, %fd37, %fd44;
	ld.global.nc.v2.f64 	{%fd47, %fd48}, [%rd6+32];
	fma.rn.f64 	%fd49, %fd46, %fd37, %fd47;
	fma.rn.f64 	%fd50, %fd49, %fd37, %fd48;
	fma.rn.f64 	%fd51, %fd50, %fd169, %fd169;
	fma.rn.f64 	%fd52, %fd50, %fd37, 0d3FF0000000000000;
	selp.f64 	%fd53, %fd52, %fd51, %p4;
	and.b32  	%r21, %r41, 2;
	setp.eq.s32 	%p5, %r21, 0;
	mov.f64 	%fd54, 0d0000000000000000;
	sub.f64 	%fd55, %fd54, %fd53;
	selp.f64 	%fd9, %fd53, %fd55, %p5;
	@%p3 bra 	$L__BB0_7;
	mov.f64 	%fd61, 0d0000000000000000;
	mul.rn.f64 	%fd170, %fd2, %fd61;
	mov.b32 	%r42, 0;
	bra.uni 	$L__BB0_9;
$L__BB0_7:
	mul.f64 	%fd56, %fd2, 0d3FE45F306DC9C883;
	cvt.rni.s32.f64 	%r42, %fd56;
	cvt.rn.f64.s32 	%fd57, %r42;
	fma.rn.f64 	%fd58, %fd57, 0dBFF921FB54442D18, %fd2;
	fma.rn.f64 	%fd59, %fd57, 0dBC91A62633145C00, %fd58;
	fma.rn.f64 	%fd170, %fd57, 0dB97B839A252049C0, %fd59;
	setp.ltu.f64 	%p6, %fd3, 0d41E0000000000000;
	@%p6 bra 	$L__BB0_9;
	{ // callseq 1, 0
	.param .b64 param0;
	st.param.f64 	[param0], %fd2;
	.param .align 16 .b8 retval0[16];
	call.uni (retval0), 
	__internal_trig_reduction_slowpathd, 
	(
	param0
	);
	ld.param.f64 	%fd170, [retval0];
	ld.param.b32 	%r42, [retval0+8];
	} // callseq 1
$L__BB0_9:
	shl.b32 	%r24, %r42, 6;
	cvt.u64.u32 	%rd7, %r24;
	and.b64  	%rd8, %rd7, 64;
	add.s64 	%rd10, %rd5, %rd8;
	mul.rn.f64 	%fd62, %fd170, %fd170;
	and.b32  	%r25, %r42, 1;
	setp.eq.b32 	%p7, %r25, 1;
	selp.f64 	%fd63, 0dBDA8FF8320FD8164, 0d3DE5DB65F9785EBA, %p7;
	ld.global.nc.v2.f64 	{%fd64, %fd65}, [%rd10];
	fma.rn.f64 	%fd66, %fd63, %fd62, %fd64;
	fma.rn.f64 	%fd67, %fd66, %fd62, %fd65;
	ld.global.nc.v2.f64 	{%fd68, %fd69}, [%rd10+16];
	fma.rn.f64 	%fd70, %fd67, %fd62, %fd68;
	fma.rn.f64 	%fd71, %fd70, %fd62, %fd69;
	ld.global.nc.v2.f64 	{%fd72, %fd73}, [%rd10+32];
	fma.rn.f64 	%fd74, %fd71, %fd62, %fd72;
	fma.rn.f64 	%fd75, %fd74, %fd62, %fd73;
	fma.rn.f64 	%fd76, %fd75, %fd170, %fd170;
	fma.rn.f64 	%fd77, %fd75, %fd62, 0d3FF0000000000000;
	selp.f64 	%fd78, %fd77, %fd76, %p7;
	and.b32  	%r26, %r42, 2;
	setp.eq.s32 	%p8, %r26, 0;
	mov.f64 	%fd79, 0d0000000000000000;
	sub.f64 	%fd80, %fd79, %fd78;
	selp.f64 	%fd14, %fd78, %fd80, %p8;
	abs.f64 	%fd15, %fd1;
	setp.neu.f64 	%p9, %fd15, 0d7FF0000000000000;
	@%p9 bra 	$L__BB0_11;
	mov.f64 	%fd86, 0d0000000000000000;
	mul.rn.f64 	%fd172, %fd1, %fd86;
	mov.b32 	%r44, 1;
	bra.uni 	$L__BB0_14;
$L__BB0_11:
	mul.f64 	%fd81, %fd1, 0d3FE45F306DC9C883;
	cvt.rni.s32.f64 	%r43, %fd81;
	cvt.rn.f64.s32 	%fd82, %r43;
	fma.rn.f64 	%fd83, %fd82, 0dBFF921FB54442D18, %fd1;
	fma.rn.f64 	%fd84, %fd82, 0dBC91A62633145C00, %fd83;
	fma.rn.f64 	%fd172, %fd82, 0dB97B839A252049C0, %fd84;
	setp.ltu.f64 	%p10, %fd15, 0d41E0000000000000;
	@%p10 bra 	$L__BB0_13;
	{ // callseq 2, 0
	.param .b64 param0;
	st.param.f64 	[param0], %fd1;
	.param .align 16 .b8 retval0[16];
	call.uni (retval0), 
	__internal_trig_reduction_slowpathd, 
	(
	param0
	);
	ld.param.f64 	%fd172, [retval0];
	ld.param.b32 	%r43, [retval0+8];
	} // callseq 2
$L__BB0_13:
	add.s32 	%r44, %r43, 1;
$L__BB0_14:
	setp.neu.f64 	%p11, %fd15, 0d7FF0000000000000;
	shl.b32 	%r29, %r44, 6;
	cvt.u64.u32 	%rd11, %r29;
	and.b64  	%rd12, %rd11, 64;
	add.s64 	%rd14, %rd5, %rd12;
	mul.rn.f64 	%fd87, %fd172, %fd172;
	and.b32  	%r30, %r44, 1;
	setp.eq.b32 	%p12, %r30, 1;
	selp.f64 	%fd88, 0dBDA8FF8320FD8164, 0d3DE5DB65F9785EBA, %p12;
	ld.global.nc.v2.f64 	{%fd89, %fd90}, [%rd14];
	fma.rn.f64 	%fd91, %fd88, %fd87, %fd89;
	fma.rn.f64 	%fd92, %fd91, %fd87, %fd90;
	ld.global.nc.v2.f64 	{%fd93, %fd94}, [%rd14+16];
	fma.rn.f64 	%fd95, %fd92, %fd87, %fd93;
	fma.rn.f64 	%fd96, %fd95, %fd87, %fd94;
	ld.global.nc.v2.f64 	{%fd97, %fd98}, [%rd14+32];
	fma.rn.f64 	%fd99, %fd96, %fd87, %fd97;
	fma.rn.f64 	%fd100, %fd99, %fd87, %fd98;
	fma.rn.f64 	%fd101, %fd100, %fd172, %fd172;
	fma.rn.f64 	%fd102, %fd100, %fd87, 0d3FF0000000000000;
	selp.f64 	%fd103, %fd102, %fd101, %p12;
	and.b32  	%r31, %r44, 2;
	setp.eq.s32 	%p13, %r31, 0;
	mov.f64 	%fd104, 0d0000000000000000;
	sub.f64 	%fd105, %fd104, %fd103;
	selp.f64 	%fd21, %fd103, %fd105, %p13;
	mov.f64 	%fd106, 0d3FF0000000000000;
	sub.f64 	%fd22, %fd106, %fd21;
	mul.f64 	%fd23, %fd9, %fd22;
	@%p11 bra 	$L__BB0_16;
	mov.f64 	%fd112, 0d0000000000000000;
	mul.rn.f64 	%fd173, %fd1, %fd112;
	mov.b32 	%r45, 0;
	bra.uni 	$L__BB0_18;
$L__BB0_16:
	mul.f64 	%fd107, %fd1, 0d3FE45F306DC9C883;
	cvt.rni.s32.f64 	%r45, %fd107;
	cvt.rn.f64.s32 	%fd108, %r45;
	fma.rn.f64 	%fd109, %fd108, 0dBFF921FB54442D18, %fd1;
	fma.rn.f64 	%fd110, %fd108, 0dBC91A62633145C00, %fd109;
	fma.rn.f64 	%fd173, %fd108, 0dB97B839A252049C0, %fd110;
	setp.ltu.f64 	%p14, %fd15, 0d41E0000000000000;
	@%p14 bra 	$L__BB0_18;
	{ // callseq 3, 0
	.param .b64 param0;
	st.param.f64 	[param0], %fd1;
	.param .align 16 .b8 retval0[16];
	call.uni (retval0), 
	__internal_trig_reduction_slowpathd, 
	(
	param0
	);
	ld.param.f64 	%fd173, [retval0];
	ld.param.b32 	%r45, [retval0+8];
	} // callseq 3
$L__BB0_18:
	ld.param.u64 	%rd25, [_Z14spot_phase_gpuPddidS__param_4];
	ld.param.u64 	%rd24, [_Z14spot_phase_gpuPddidS__param_0];
	cvta.to.global.u64 	%rd15, %rd24;
	cvta.to.global.u64 	%rd16, %rd25;
	shl.b32 	%r34, %r45, 6;
	cvt.u64.u32 	%rd17, %r34;
	and.b64  	%rd18, %rd17, 64;
	add.s64 	%rd20, %rd5, %rd18;
	mul.rn.f64 	%fd113, %fd173, %fd173;
	and.b32  	%r35, %r45, 1;
	setp.eq.b32 	%p15, %r35, 1;
	selp.f64 	%fd114, 0dBDA8FF8320FD8164, 0d3DE5DB65F9785EBA, %p15;
	ld.global.nc.v2.f64 	{%fd115, %fd116}, [%rd20];
	fma.rn.f64 	%fd117, %fd114, %fd113, %fd115;
	fma.rn.f64 	%fd118, %fd117, %fd113, %fd116;
	ld.global.nc.v2.f64 	{%fd119, %fd120}, [%rd20+16];
	fma.rn.f64 	%fd121, %fd118, %fd113, %fd119;
	fma.rn.f64 	%fd122, %fd121, %fd113, %fd120;
	ld.global.nc.v2.f64 	{%fd123, %fd124}, [%rd20+32];
	fma.rn.f64 	%fd125, %fd122, %fd113, %fd123;
	fma.rn.f64 	%fd126, %fd125, %fd113, %fd124;
	fma.rn.f64 	%fd127, %fd126, %fd173, %fd173;
	fma.rn.f64 	%fd128, %fd126, %fd113, 0d3FF0000000000000;
	selp.f64 	%fd129, %fd128, %fd127, %p15;
	and.b32  	%r36, %r45, 2;
	setp.eq.s32 	%p16, %r36, 0;
	mov.f64 	%fd130, 0d0000000000000000;
	sub.f64 	%fd131, %fd130, %fd129;
	selp.f64 	%fd132, %fd129, %fd131, %p16;
	mul.f64 	%fd133, %fd14, %fd132;
	fma.rn.f64 	%fd134, %fd23, 0d0000000000000000, %fd133;
	mul.f64 	%fd135, %fd14, %fd23;
	mul.f64 	%fd136, %fd132, 0d0000000000000000;
	sub.f64 	%fd137, %fd135, %fd136;
	mul.f64 	%fd138, %fd22, 0d0000000000000000;
	mul.f64 	%fd139, %fd9, %fd138;
	sub.f64 	%fd140, %fd139, %fd133;
	fma.rn.f64 	%fd141, %fd138, 0d0000000000000000, %fd21;
	mul.f64 	%fd142, %fd9, %fd132;
	fma.rn.f64 	%fd143, %fd14, %fd138, %fd142;
	mul.f64 	%fd144, %fd14, %fd22;
	fma.rn.f64 	%fd145, %fd9, %fd144, %fd136;
	mul.f64 	%fd146, %fd144, 0d0000000000000000;
	sub.f64 	%fd147, %fd146, %fd142;
	fma.rn.f64 	%fd148, %fd14, %fd144, %fd21;
	mov.u32 	%r37, %ntid.x;
	mov.u32 	%r38, %ctaid.x;
	mul.lo.s32 	%r39, %r38, %r37;
	mul.wide.s32 	%rd21, %r39, 8;
	add.s64 	%rd22, %rd15, %rd21;
	ld.global.f64 	%fd149, [%rd22];
	fma.rn.f64 	%fd150, %fd9, %fd23, %fd21;
	ld.global.f64 	%fd151, [%rd22+8];
	mul.f64 	%fd152, %fd151, %fd134;
	fma.rn.f64 	%fd153, %fd150, %fd149, %fd152;
	ld.global.f64 	%fd154, [%rd22+16];
	fma.rn.f64 	%fd155, %fd154, %fd137, %fd153;
	add.s64 	%rd23, %rd16, %rd21;
	st.global.f64 	[%rd23], %fd155;
	ld.global.f64 	%fd156, [%rd22];
	mul.f64 	%fd157, %fd156, %fd140;
	ld.global.f64 	%fd158, [%rd22+8];
	fma.rn.f64 	%fd159, %fd141, %fd158, %fd157;
	ld.global.f64 	%fd160, [%rd22+16];
	fma.rn.f64 	%fd161, %fd160, %fd143, %fd159;
	st.global.f64 	[%rd23+8], %fd161;
	ld.global.f64 	%fd162, [%rd22];
	ld.global.f64 	%fd163, [%rd22+8];
	mul.f64 	%fd164, %fd147, %fd163;
	fma.rn.f64 	%fd165, %fd145, %fd162, %fd164;
	ld.global.f64 	%fd166, [%rd22+16];
	fma.rn.f64 	%fd167, %fd148, %fd166, %fd165;
	st.global.f64 	[%rd23+16], %fd167;
	bar.sync 	0;
	ret;

}
	// .globl	_Z9spot_areaPdiiPiS0_S0_S_S_
.visible .entry _Z9spot_areaPdiiPiS0_S0_S_S_(
	.param .u64 .ptr .align 1 _Z9spot_areaPdiiPiS0_S0_S_S__param_0,
	.param .u32 _Z9spot_areaPdiiPiS0_S0_S_S__param_1,
	.param .u32 _Z9spot_areaPdiiPiS0_S0_S_S__param_2,
	.param .u64 .ptr .align 1 _Z9spot_areaPdiiPiS0_S0_S_S__param_3,
	.param .u64 .ptr .align 1 _Z9spot_areaPdiiPiS0_S0_S_S__param_4,
	.param .u64 .ptr .align 1 _Z9spot_areaPdiiPiS0_S0_S_S__param_5,
	.param .u64 .ptr .align 1 _Z9spot_areaPdiiPiS0_S0_S_S__param_6,
	.param .u64 .ptr .align 1 _Z9spot_areaPdiiPiS0_S0_S_S__param_7
)
{
	.reg .pred 	%p<44>;
	.reg .b32 	%r<79>;
	.reg .b64 	%rd<58>;
	.reg .b64 	%fd<157>;

	ld.param.u64 	%rd34, [_Z9spot_areaPdiiPiS0_S0_S_S__param_0];
	ld.param.u64 	%rd35, [_Z9spot_areaPdiiPiS0_S0_S_S__param_4];
	ld.param.u64 	%rd36, [_Z9spot_areaPdiiPiS0_S0_S_S__param_5];
	ld.param.u64 	%rd33, [_Z9spot_areaPdiiPiS0_S0_S_S__param_6];
	ld.param.u64 	%rd37, [_Z9spot_areaPdiiPiS0_S0_S_S__param_7];
	cvta.to.global.u64 	%rd1, %rd37;
	cvta.to.global.u64 	%rd2, %rd33;
	cvta.to.global.u64 	%rd38, %rd34;
	cvta.to.global.u64 	%rd3, %rd36;
	cvta.to.global.u64 	%rd4, %rd35;
	mov.u32 	%r1, %ctaid.x;
	mov.u32 	%r34, %ntid.x;
	mul.lo.s32 	%r35, %r1, %r34;
	mul.wide.u32 	%rd39, %r1, 4;
	add.s64 	%rd5, %rd4, %rd39;
	mov.b32 	%r36, 0;
	st.global.u32 	[%rd5], %r36;
	add.s64 	%rd6, %rd3, %rd39;
	st.global.u32 	[%rd6], %r36;
	bar.sync 	0;
	mul.wide.s32 	%rd40, %r35, 8;
	add.s64 	%rd7, %rd38, %rd40;
	ld.global.f64 	%fd73, [%rd7];
	setp.ltu.f64 	%p3, %fd73, 0d0000000000000000;
	@%p3 bra 	$L__BB1_2;
	mov.b32 	%r37, 1;
	st.global.u32 	[%rd5], %r37;
	ld.global.f64 	%fd74, [%rd7+8];
	mul.wide.u32 	%rd41, %r1, 8;
	add.s64 	%rd42, %rd2, %rd41;
	st.global.f64 	[%rd42], %fd74;
	ld.global.f64 	%fd75, [%rd7+16];
	add.s64 	%rd43, %rd1, %rd41;
	st.global.f64 	[%rd43], %fd75;
	bra.uni 	$L__BB1_3;
$L__BB1_2:
	mov.b32 	%r38, 1;
	st.global.u32 	[%rd6], %r38;
$L__BB1_3:
	ld.param.u32 	%r59, [_Z9spot_areaPdiiPiS0_S0_S_S__param_1];
	bar.sync 	0;
	setp.lt.s32 	%p5, %r59, 1;
	mov.pred 	%p43, 0;
	mov.b32 	%r76, 0;
	mov.f64 	%fd119, 0dBFF0000000000000;
	mov.f64 	%fd117, 0d3FF0000000000000;
	mov.f64 	%fd118, %fd117;
	mov.f64 	%fd120, %fd119;
	@%p5 bra 	$L__BB1_26;
	ld.param.u32 	%r60, [_Z9spot_areaPdiiPiS0_S0_S_S__param_1];
	setp.lt.u32 	%p6, %r60, 4;
	mov.f64 	%fd118, 0d3FF0000000000000;
	mov.f64 	%fd120, 0dBFF0000000000000;
	mov.b32 	%r70, 0;
	mov.u32 	%r77, %r70;
	mov.u32 	%r76, %r70;
	mov.f64 	%fd119, %fd120;
	mov.f64 	%fd117, %fd118;
	@%p6 bra 	$L__BB1_19;
	ld.param.u32 	%r61, [_Z9spot_areaPdiiPiS0_S0_S_S__param_1];
	and.b32  	%r43, %r61, 2147483644;
	neg.s32 	%r65, %r43;
	add.s64 	%rd53, %rd4, 8;
	add.s64 	%rd52, %rd3, 8;
	add.s64 	%rd51, %rd2, 16;
	add.s64 	%rd50, %rd1, 16;
	mov.f64 	%fd118, 0d3FF0000000000000;
	mov.f64 	%fd120, 0dBFF0000000000000;
	mov.b32 	%r77, 0;
	mov.u32 	%r76, %r77;
$L__BB1_6:
	ld.global.u32 	%r44, [%rd53+-8];
	add.s32 	%r6, %r44, %r76;
	ld.global.u32 	%r45, [%rd52+-8];
	add.s32 	%r7, %r45, %r77;
	setp.lt.s32 	%p7, %r44, 1;
	@%p7 bra 	$L__BB1_9;
	ld.global.f64 	%fd83, [%rd51+-16];
	setp.lt.f64 	%p8, %fd83, %fd117;
	selp.f64 	%fd117, %fd83, %fd117, %p8;
	ld.global.f64 	%fd6, [%rd50+-16];
	setp.lt.f64 	%p9, %fd6, %fd118;
	selp.f64 	%fd118, %fd6, %fd118, %p9;
	setp.gt.f64 	%p10, %fd83, %fd119;
	selp.f64 	%fd119, %fd83, %fd119, %p10;
	setp.leu.f64 	%p11, %fd6, %fd120;
	@%p11 bra 	$L__BB1_9;
	mov.f64 	%fd120, %fd6;
$L__BB1_9:
	ld.global.u32 	%r46, [%rd53+-4];
	add.s32 	%r8, %r46, %r6;
	ld.global.u32 	%r47, [%rd52+-4];
	add.s32 	%r9, %r47, %r7;
	setp.lt.s32 	%p12, %r46, 1;
	@%p12 bra 	$L__BB1_12;
	ld.global.f64 	%fd84, [%rd51+-8];
	setp.lt.f64 	%p13, %fd84, %fd117;
	selp.f64 	%fd117, %fd84, %fd117, %p13;
	ld.global.f64 	%fd14, [%rd50+-8];
	setp.lt.f64 	%p14, %fd14, %fd118;
	selp.f64 	%fd118, %fd14, %fd118, %p14;
	setp.gt.f64 	%p15, %fd84, %fd119;
	selp.f64 	%fd119, %fd84, %fd119, %p15;
	setp.leu.f64 	%p16, %fd14, %fd120;
	@%p16 bra 	$L__BB1_12;
	mov.f64 	%fd120, %fd14;
$L__BB1_12:
	ld.global.u32 	%r48, [%rd53];
	add.s32 	%r10, %r48, %r8;
	ld.global.u32 	%r49, [%rd52];
	add.s32 	%r11, %r49, %r9;
	setp.lt.s32 	%p17, %r48, 1;
	@%p17 bra 	$L__BB1_15;
	ld.global.f64 	%fd85, [%rd51];
	setp.lt.f64 	%p18, %fd85, %fd117;
	selp.f64 	%fd117, %fd85, %fd117, %p18;
	ld.global.f64 	%fd22, [%rd50];
	setp.lt.f64 	%p19, %fd22, %fd118;
	selp.f64 	%fd118, %fd22, %fd118, %p19;
	setp.gt.f64 	%p20, %fd85, %fd119;
	selp.f64 	%fd119, %fd85, %fd119, %p20;
	setp.leu.f64 	%p21, %fd22, %fd120;
	@%p21 bra 	$L__BB1_15;
	mov.f64 	%fd120, %fd22;
$L__BB1_15:
	ld.global.u32 	%r50, [%rd53+4];
	add.s32 	%r76, %r50, %r10;
	ld.global.u32 	%r51, [%rd52+4];
	add.s32 	%r77, %r51, %r11;
	setp.lt.s32 	%p22, %r50, 1;
	@%p22 bra 	$L__BB1_18;
	ld.global.f64 	%fd86, [%rd51+8];
	setp.lt.f64 	%p23, %fd86, %fd117;
	selp.f64 	%fd117, %fd86, %fd117, %p23;
	ld.global.f64 	%fd30, [%rd50+8];
	setp.lt.f64 	%p24, %fd30, %fd118;
	selp.f64 	%fd118, %fd30, %fd118, %p24;
	setp.gt.f64 	%p25, %fd86, %fd119;
	selp.f64 	%fd119, %fd86, %fd119, %p25;
	setp.leu.f64 	%p26, %fd30, %fd120;
	@%p26 bra 	$L__BB1_18;
	mov.f64 	%fd120, %fd30;
$L__BB1_18:
	ld.param.u32 	%r62, [_Z9spot_areaPdiiPiS0_S0_S_S__param_1];
	and.b32  	%r70, %r62, 2147483644;
	add.s32 	%r65, %r65, 4;
	add.s64 	%rd53, %rd53, 16;
	add.s64 	%rd52, %rd52, 16;
	add.s64 	%rd51, %rd51, 32;
	add.s64 	%rd50, %rd50, 32;
	setp.ne.s32 	%p27, %r65, 0;
	@%p27 bra 	$L__BB1_6;
$L__BB1_19:
	ld.param.u32 	%r63, [_Z9spot_areaPdiiPiS0_S0_S_S__param_1];
	and.b32  	%r21, %r63, 3;
	setp.eq.s32 	%p28, %r21, 0;
	@%p28 bra 	$L__BB1_25;
	ld.param.u64 	%rd49, [_Z9spot_areaPdiiPiS0_S0_S_S__param_6];
	mul.wide.u32 	%rd44, %r70, 8;
	add.s64 	%rd57, %rd1, %rd44;
	cvta.to.global.u64 	%rd45, %rd49;
	add.s64 	%rd56, %rd45, %rd44;
	mul.wide.u32 	%rd46, %r70, 4;
	add.s64 	%rd55, %rd3, %rd46;
	add.s64 	%rd54, %rd4, %rd46;
	neg.s32 	%r73, %r21;
$L__BB1_21:
	.pragma "nounroll";
	ld.global.u32 	%r52, [%rd54];
	add.s32 	%r76, %r52, %r76;
	ld.global.u32 	%r53, [%rd55];
	add.s32 	%r77, %r53, %r77;
	setp.lt.s32 	%p29, %r52, 1;
	@%p29 bra 	$L__BB1_24;
	ld.global.f64 	%fd87, [%rd56];
	setp.lt.f64 	%p30, %fd87, %fd117;
	selp.f64 	%fd117, %fd87, %fd117, %p30;
	ld.global.f64 	%fd50, [%rd57];
	setp.lt.f64 	%p31, %fd50, %fd118;
	selp.f64 	%fd118, %fd50, %fd118, %p31;
	setp.gt.f64 	%p32, %fd87, %fd119;
	selp.f64 	%fd119, %fd87, %fd119, %p32;
	setp.leu.f64 	%p33, %fd50, %fd120;
	@%p33 bra 	$L__BB1_24;
	mov.f64 	%fd120, %fd50;
$L__BB1_24:
	add.s64 	%rd57, %rd57, 8;
	add.s64 	%rd56, %rd56, 8;
	add.s64 	%rd55, %rd55, 4;
	add.s64 	%rd54, %rd54, 4;
	add.s32 	%r73, %r73, 1;
	setp.ne.s32 	%p34, %r73, 0;
	@%p34 bra 	$L__BB1_21;
$L__BB1_25:
	setp.gt.s32 	%p43, %r77, 0;
$L__BB1_26:
	setp.lt.s32 	%p35, %r76, 1;
	not.pred 	%p36, %p43;
	or.pred  	%p37, %p35, %p36;
	@%p37 bra 	$L__BB1_28;
	mul.f64 	%fd88, %fd117, %fd119;
	setp.lt.f64 	%p38, %fd88, 0d0000000000000000;
	setp.lt.f64 	%p39, %fd118, 0d0000000000000000;
	selp.f64 	%fd89, %fd120, 0d3FF0000000000000, %p39;
	selp.f64 	%fd90, 0dBFF0000000000000, %fd118, %p39;
	selp.f64 	%fd118, %fd90, %fd118, %p38;
	selp.f64 	%fd120, %fd89, %fd120, %p38;
	mul.f64 	%fd91, %fd120, %fd118;
	setp.lt.f64 	%p40, %fd91, 0d0000000000000000;
	setp.lt.f64 	%p41, %fd117, 0d0000000000000000;
	selp.f64 	%fd92, %fd119, 0d3FF0000000000000, %p41;
	selp.f64 	%fd93, 0dBFF0000000000000, %fd117, %p41;
	selp.f64 	%fd117, %fd93, %fd117, %p40;
	selp.f64 	%fd119, %fd92, %fd119, %p40;
$L__BB1_28:
	ld.param.u64 	%rd48, [_Z9spot_areaPdiiPiS0_S0_S_S__param_3];
	ld.param.u32 	%r64, [_Z9spot_areaPdiiPiS0_S0_S_S__param_2];
	cvta.to.global.u64 	%rd47, %rd48;
	cvt.rn.f64.s32 	%fd94, %r64;
	mov.f64 	%fd95, 0d4000000000000000;
	div.rn.f64 	%fd96, %fd95, %fd94;
	setp.ne.s32 	%p42, %r76, 0;
	selp.u32 	%r54, 1, 0, %p42;
	add.f64 	%fd97, %fd117, 0d3FF0000000000000;
	div.rn.f64 	%fd98, %fd97, %fd96;
	cvt.rmi.f64.f64 	%fd99, %fd98;
	cvt.rzi.s32.f64 	%r55, %fd99;
	st.global.u32 	[%rd47], %r55;
	add.f64 	%fd100, %fd118, 0d3FF0000000000000;
	div.rn.f64 	%fd101, %fd100, %fd96;
	cvt.rmi.f64.f64 	%fd102, %fd101;
	cvt.rzi.s32.f64 	%r56, %fd102;
	st.global.u32 	[%rd47+4], %r56;
	add.f64 	%fd103, %fd119, 0d3FF0000000000000;
	div.rn.f64 	%fd104, %fd103, %fd96;
	cvt.rpi.f64.f64 	%fd105, %fd104;
	cvt.rzi.s32.f64 	%r57, %fd105;
	st.global.u32 	[%rd47+8], %r57;
	add.f64 	%fd106, %fd120, 0d3FF0000000000000;
	div.rn.f64 	%fd107, %fd106, %fd96;
	cvt.rpi.f64.f64 	%fd108, %fd107;
	cvt.rzi.s32.f64 	%r58, %fd108;
	st.global.u32 	[%rd47+12], %r58;
	st.global.u32 	[%rd47+16], %r54;
	bar.sync 	0;
	ret;

}
	// .globl	_Z13spot_init_gpuddddiPdS_S_
.visible .entry _Z13spot_init_gpuddddiPdS_S_(
	.param .f64 _Z13spot_init_gpuddddiPdS_S__param_0,
	.param .f64 _Z13spot_init_gpuddddiPdS_S__param_1,
	.param .f64 _Z13spot_init_gpuddddiPdS_S__param_2,
	.param .f64 _Z13spot_init_gpuddddiPdS_S__param_3,
	.param .u32 _Z13spot_init_gpuddddiPdS_S__param_4,
	.param .u64 .ptr .align 1 _Z13spot_init_gpuddddiPdS_S__param_5,
	.param .u64 .ptr .align 1 _Z13spot_init_gpuddddiPdS_S__param_6,
	.param .u64 .ptr .align 1 _Z13spot_init_gpuddddiPdS_S__param_7
)
{
	.reg .pred 	%p<44>;
	.reg .b32 	%r<106>;
	.reg .b64 	%rd<46>;
	.reg .b64 	%fd<328>;

	ld.param.f64 	%fd61, [_Z13spot_init_gpuddddiPdS_S__param_0];
	ld.param.f64 	%fd64, [_Z13spot_init_gpuddddiPdS_S__param_1];
	ld.param.f64 	%fd62, [_Z13spot_init_gpuddddiPdS_S__param_2];
	ld.param.f64 	%fd63, [_Z13spot_init_gpuddddiPdS_S__param_3];
	ld.param.u32 	%r36, [_Z13spot_init_gpuddddiPdS_S__param_4];
	ld.param.u64 	%rd4, [_Z13spot_init_gpuddddiPdS_S__param_6];
	ld.param.u64 	%rd5, [_Z13spot_init_gpuddddiPdS_S__param_7];
	cvta.to.global.u64 	%rd6, %rd5;
	mov.u32 	%r37, %ctaid.x;
	mov.u32 	%r38, %ntid.x;
	mul.lo.s32 	%r1, %r37, %r38;
	mul.f64 	%fd1, %fd64, 0d3F91DF46A2529D39;
	add.s32 	%r39, %r36, -1;
	cvt.rn.f64.s32 	%fd65, %r39;
	mov.f64 	%fd66, 0d401921FB54442D18;
	div.rn.f64 	%fd67, %fd66, %fd65;
	cvt.rn.f64.u32 	%fd68, %r37;
	fma.rn.f64 	%fd69, %fd67, %fd68, 0dC00921FB54442D18;
	mul.wide.u32 	%rd7, %r37, 8;
	add.s64 	%rd1, %rd6, %rd7;
	st.global.f64 	[%rd1], %fd69;
	mul.f64 	%fd70, %fd61, %fd61;
	mov.f64 	%fd71, 0d3FF0000000000000;
	sub.f64 	%fd2, %fd71, %fd70;
	{
	.reg .b32 %temp; 
	mov.b64 	{%temp, %r2}, %fd2;
	}
	mov.f64 	%fd72, 0d3FE0000000000000;
	{
	.reg .b32 %temp; 
	mov.b64 	{%temp, %r3}, %fd72;
	}
	abs.f64 	%fd3, %fd2;
	{ // callseq 4, 0
	.param .b64 param0;
	st.param.f64 	[param0], %fd3;
	.param .b64 param1;
	st.param.f64 	[param1], 0d3FE0000000000000;
	.param .b64 retval0;
	call.uni (retval0), 
	__internal_accurate_pow, 
	(
	param0, 
	param1
	);
	ld.param.f64 	%fd73, [retval0];
	} // callseq 4
	setp.lt.s32 	%p1, %r2, 0;
	setp.neu.f64 	%p2, %fd2, 0d0000000000000000;
	shr.s32 	%r40, %r3, 31;
	and.b32  	%r41, %r40, 2146435072;
	mov.b32 	%r42, 0;
	mov.b64 	%fd75, {%r42, %r41};
	selp.f64 	%fd76, 0dFFF8000000000000, %fd73, %p1;
	selp.f64 	%fd315, %fd76, %fd75, %p2;
	add.f64 	%fd77, %fd2, 0d3FE0000000000000;
	{
	.reg .b32 %temp; 
	mov.b64 	{%temp, %r43}, %fd77;
	}
	and.b32  	%r44, %r43, 2146435072;
	setp.ne.s32 	%p3, %r44, 2146435072;
	@%p3 bra 	$L__BB2_5;
	setp.num.f64 	%p4, %fd2, %fd2;
	@%p4 bra 	$L__BB2_3;
	mov.f64 	%fd78, 0d3FE0000000000000;
	add.rn.f64 	%fd315, %fd2, %fd78;
	bra.uni 	$L__BB2_5;
$L__BB2_3:
	setp.neu.f64 	%p5, %fd3, 0d7FF0000000000000;
	@%p5 bra 	$L__BB2_5;
	setp.lt.s32 	%p6, %r3, 0;
	setp.neu.f64 	%p7, %fd2, 0d0000000000000000;
	setp.lt.s32 	%p8, %r2, 0;
	and.b32  	%r45, %r3, 2146435072;
	setp.eq.s32 	%p9, %r45, 1071644672;
	selp.b32 	%r46, 0, 2146435072, %p6;
	and.b32  	%r47, %r3, 2147483647;
	setp.ne.s32 	%p10, %r47, 1071644672;
	or.b32  	%r48, %r46, -2147483648;
	selp.b32 	%r49, %r48, %r46, %p10;
	selp.b32 	%r50, %r49, %r46, %p9;
	selp.b32 	%r51, %r50, %r46, %p8;
	selp.b32 	%r52, %r51, %r46, %p7;
	mov.b32 	%r53, 0;
	mov.b64 	%fd315, {%r53, %r52};
$L__BB2_5:
	setp.eq.f64 	%p11, %fd2, 0d3FF0000000000000;
	selp.f64 	%fd8, 0d3FF0000000000000, %fd315, %p11;
	cvta.to.global.u64 	%rd8, %rd4;
	mul.wide.s32 	%rd9, %r1, 8;
	add.s64 	%rd2, %rd8, %rd9;
	st.global.f64 	[%rd2], %fd8;
	ld.global.f64 	%fd9, [%rd1];
	abs.f64 	%fd10, %fd9;
	setp.neu.f64 	%p12, %fd10, 0d7FF0000000000000;
	@%p12 bra 	$L__BB2_7;
	mov.f64 	%fd84, 0d0000000000000000;
	mul.rn.f64 	%fd317, %fd9, %fd84;
	mov.b32 	%r95, 1;
	bra.uni 	$L__BB2_10;
$L__BB2_7:
	mul.f64 	%fd79, %fd9, 0d3FE45F306DC9C883;
	cvt.rni.s32.f64 	%r94, %fd79;
	cvt.rn.f64.s32 	%fd80, %r94;
	fma.rn.f64 	%fd81, %fd80, 0dBFF921FB54442D18, %fd9;
	fma.rn.f64 	%fd82, %fd80, 0dBC91A62633145C00, %fd81;
	fma.rn.f64 	%fd317, %fd80, 0dB97B839A252049C0, %fd82;
	setp.ltu.f64 	%p13, %fd10, 0d41E0000000000000;
	@%p13 bra 	$L__BB2_9;
	{ // callseq 5, 0
	.param .b64 param0;
	st.param.f64 	[param0], %fd9;
	.param .align 16 .b8 retval0[16];
	call.uni (retval0), 
	__internal_trig_reduction_slowpathd, 
	(
	param0
	);
	ld.param.f64 	%fd317, [retval0];
	ld.param.b32 	%r94, [retval0+8];
	} // callseq 5
$L__BB2_9:
	add.s32 	%r95, %r94, 1;
$L__BB2_10:
	shl.b32 	%r56, %r95, 6;
	cvt.u64.u32 	%rd10, %r56;
	and.b64  	%rd11, %rd10, 64;
	mov.u64 	%rd12, __cudart_sin_cos_coeffs;
	add.s64 	%rd13, %rd12, %rd11;
	mul.rn.f64 	%fd85, %fd317, %fd317;
	and.b32  	%r57, %r95, 1;
	setp.eq.b32 	%p14, %r57, 1;
	selp.f64 	%fd86, 0dBDA8FF8320FD8164, 0d3DE5DB65F9785EBA, %p14;
	ld.global.nc.v2.f64 	{%fd87, %fd88}, [%rd13];
	fma.rn.f64 	%fd89, %fd86, %fd85, %fd87;
	fma.rn.f64 	%fd90, %fd89, %fd85, %fd88;
	ld.global.nc.v2.f64 	{%fd91, %fd92}, [%rd13+16];
	fma.rn.f64 	%fd93, %fd90, %fd85, %fd91;
	fma.rn.f64 	%fd94, %fd93, %fd85, %fd92;
	ld.global.nc.v2.f64 	{%fd95, %fd96}, [%rd13+32];
	fma.rn.f64 	%fd97, %fd94, %fd85, %fd95;
	fma.rn.f64 	%fd98, %fd97, %fd85, %fd96;
	fma.rn.f64 	%fd99, %fd98, %fd317, %fd317;
	fma.rn.f64 	%fd100, %fd98, %fd85, 0d3FF0000000000000;
	selp.f64 	%fd101, %fd100, %fd99, %p14;
	and.b32  	%r58, %r95, 2;
	setp.eq.s32 	%p15, %r58, 0;
	mov.f64 	%fd102, 0d0000000000000000;
	sub.f64 	%fd103, %fd102, %fd101;
	selp.f64 	%fd104, %fd101, %fd103, %p15;
	mul.f64 	%fd16, %fd61, %fd104;
	st.global.f64 	[%rd2+8], %fd16;
	ld.global.f64 	%fd17, [%rd1];
	abs.f64 	%fd18, %fd17;
	setp.neu.f64 	%p16, %fd18, 0d7FF0000000000000;
	@%p16 bra 	$L__BB2_12;
	mov.f64 	%fd110, 0d0000000000000000;
	mul.rn.f64 	%fd318, %fd17, %fd110;
	mov.b32 	%r96, 0;
	bra.uni 	$L__BB2_14;
$L__BB2_12:
	mul.f64 	%fd105, %fd17, 0d3FE45F306DC9C883;
	cvt.rni.s32.f64 	%r96, %fd105;
	cvt.rn.f64.s32 	%fd106, %r96;
	fma.rn.f64 	%fd107, %fd106, 0dBFF921FB54442D18, %fd17;
	fma.rn.f64 	%fd108, %fd106, 0dBC91A62633145C00, %fd107;
	fma.rn.f64 	%fd318, %fd106, 0dB97B839A252049C0, %fd108;
	setp.ltu.f64 	%p17, %fd18, 0d41E0000000000000;
	@%p17 bra 	$L__BB2_14;
	{ // callseq 6, 0
	.param .b64 param0;
	st.param.f64 	[param0], %fd17;
	.param .align 16 .b8 retval0[16];
	call.uni (retval0), 
	__internal_trig_reduction_slowpathd, 
	(
	param0
	);
	ld.param.f64 	%fd318, [retval0];
	ld.param.b32 	%r96, [retval0+8];
	} // callseq 6
$L__BB2_14:
	shl.b32 	%r61, %r96, 6;
	cvt.u64.u32 	%rd14, %r61;
	and.b64  	%rd15, %rd14, 64;
	add.s64 	%rd17, %rd12, %rd15;
	mul.rn.f64 	%fd111, %fd318, %fd318;
	and.b32  	%r62, %r96, 1;
	setp.eq.b32 	%p18, %r62, 1;
	selp.f64 	%fd112, 0dBDA8FF8320FD8164, 0d3DE5DB65F9785EBA, %p18;
	ld.global.nc.v2.f64 	{%fd113, %fd114}, [%rd17];
	fma.rn.f64 	%fd115, %fd112, %fd111, %fd113;
	fma.rn.f64 	%fd116, %fd115, %fd111, %fd114;
	ld.global.nc.v2.f64 	{%fd117, %fd118}, [%rd17+16];
	fma.rn.f64 	%fd119, %fd116, %fd111, %fd117;
	fma.rn.f64 	%fd120, %fd119, %fd111, %fd118;
	ld.global.nc.v2.f64 	{%fd121, %fd122}, [%rd17+32];
	fma.rn.f64 	%fd123, %fd120, %fd111, %fd121;
	fma.rn.f64 	%fd124, %fd123, %fd111, %fd122;
	fma.rn.f64 	%fd125, %fd124, %fd318, %fd318;
	fma.rn.f64 	%fd126, %fd124, %fd111, 0d3FF0000000000000;
	selp.f64 	%fd127, %fd126, %fd125, %p18;
	and.b32  	%r63, %r96, 2;
	setp.eq.s32 	%p19, %r63, 0;
	mov.f64 	%fd128, 0d0000000000000000;
	sub.f64 	%fd129, %fd128, %fd127;
	selp.f64 	%fd130, %fd127, %fd129, %p19;
	mul.f64 	%fd23, %fd61, %fd130;
	st.global.f64 	[%rd2+16], %fd23;
	mul.f64 	%fd24, %fd62, 0dBF91DF46A2529D39;
	fma.rn.f64 	%fd25, %fd63, 0dBF91DF46A2529D39, 0d3FF921FB54442D18;
	abs.f64 	%fd26, %fd25;
	setp.neu.f64 	%p20, %fd26, 0d7FF0000000000000;
	@%p20 bra 	$L__BB2_16;
	mov.f64 	%fd136, 0d0000000000000000;
	mul.rn.f64 	%fd320, %fd25, %fd136;
	mov.b32 	%r98, 1;
	bra.uni 	$L__BB2_19;
$L__BB2_16:
	mul.f64 	%fd131, %fd25, 0d3FE45F306DC9C883;
	cvt.rni.s32.f64 	%r97, %fd131;
	cvt.rn.f64.s32 	%fd132, %r97;
	fma.rn.f64 	%fd133, %fd132, 0dBFF921FB54442D18, %fd25;
	fma.rn.f64 	%fd134, %fd132, 0dBC91A62633145C00, %fd133;
	fma.rn.f64 	%fd320, %fd132, 0dB97B839A252049C0, %fd134;
	setp.ltu.f64 	%p21, %fd26, 0d41E0000000000000;
	@%p21 bra 	$L__BB2_18;
	{ // callseq 7, 0
	.param .b64 param0;
	st.param.f64 	[param0], %fd25;
	.param .align 16 .b8 retval0[16];
	call.uni (retval0), 
	__internal_trig_reduction_slowpathd, 
	(
	param0
	);
	ld.param.f64 	%fd320, [retval0];
	ld.param.b32 	%r97, [retval0+8];
	} // callseq 7
$L__BB2_18:
	add.s32 	%r98, %r97, 1;
$L__BB2_19:
	shl.b32 	%r66, %r98, 6;
	cvt.u64.u32 	%rd18, %r66;
	and.b64  	%rd19, %rd18, 64;
	mov.u64 	%rd20, __cudart_sin_cos_coeffs;
	add.s64 	%rd21, %rd20, %rd19;
	mul.rn.f64 	%fd137, %fd320, %fd320;
	and.b32  	%r67, %r98, 1;
	setp.eq.b32 	%p22, %r67, 1;
	selp.f64 	%fd138, 0dBDA8FF8320FD8164, 0d3DE5DB65F9785EBA, %p22;
	ld.global.nc.v2.f64 	{%fd139, %fd140}, [%rd21];
	fma.rn.f64 	%fd141, %fd138, %fd137, %fd139;
	fma.rn.f64 	%fd142, %fd141, %fd137, %fd140;
	ld.global.nc.v2.f64 	{%fd143, %fd144}, [%rd21+16];
	fma.rn.f64 	%fd145, %fd142, %fd137, %fd143;
	fma.rn.f64 	%fd146, %fd145, %fd137, %fd144;
	ld.global.nc.v2.f64 	{%fd147, %fd148}, [%rd21+32];
	fma.rn.f64 	%fd149, %fd146, %fd137, %fd147;
	fma.rn.f64 	%fd150, %fd149, %fd137, %fd148;
	fma.rn.f64 	%fd151, %fd150, %fd320, %fd320;
	fma.rn.f64 	%fd152, %fd150, %fd137, 0d3FF0000000000000;
	selp.f64 	%fd153, %fd152, %fd151, %p22;
	and.b32  	%r68, %r98, 2;
	setp.eq.s32 	%p23, %r68, 0;
	mov.f64 	%fd154, 0d0000000000000000;
	sub.f64 	%fd155, %fd154, %fd153;
	selp.f64 	%fd32, %fd153, %fd155, %p23;
	abs.f64 	%fd33, %fd1;
	setp.neu.f64 	%p24, %fd33, 0d7FF0000000000000;
	@%p24 bra 	$L__BB2_21;
	mov.f64 	%fd161, 0d0000000000000000;
	mul.rn.f64 	%fd322, %fd1, %fd161;
	mov.b32 	%r100, 1;
	bra.uni 	$L__BB2_24;
$L__BB2_21:
	mul.f64 	%fd156, %fd1, 0d3FE45F306DC9C883;
	cvt.rni.s32.f64 	%r99, %fd156;
	cvt.rn.f64.s32 	%fd157, %r99;
	fma.rn.f64 	%fd158, %fd157, 0dBFF921FB54442D18, %fd1;
	fma.rn.f64 	%fd159, %fd157, 0dBC91A62633145C00, %fd158;
	fma.rn.f64 	%fd322, %fd157, 0dB97B839A252049C0, %fd159;
	setp.ltu.f64 	%p25, %fd33, 0d41E0000000000000;
	@%p25 bra 	$L__BB2_23;
	{ // callseq 8, 0
	.param .b64 param0;
	st.param.f64 	[param0], %fd1;
	.param .align 16 .b8 retval0[16];
	call.uni (retval0), 
	__internal_trig_reduction_slowpathd, 
	(
	param0
	);
	ld.param.f64 	%fd322, [retval0];
	ld.param.b32 	%r99, [retval0+8];
	} // callseq 8
$L__BB2_23:
	add.s32 	%r100, %r99, 1;
$L__BB2_24:
	shl.b32 	%r71, %r100, 6;
	cvt.u64.u32 	%rd22, %r71;
	and.b64  	%rd23, %rd22, 64;
	mov.u64 	%rd24, __cudart_sin_cos_coeffs;
	add.s64 	%rd25, %rd24, %rd23;
	mul.rn.f64 	%fd162, %fd322, %fd322;
	and.b32  	%r72, %r100, 1;
	setp.eq.b32 	%p26, %r72, 1;
	selp.f64 	%fd163, 0dBDA8FF8320FD8164, 0d3DE5DB65F9785EBA, %p26;
	ld.global.nc.v2.f64 	{%fd164, %fd165}, [%rd25];
	fma.rn.f64 	%fd166, %fd163, %fd162, %fd164;
	fma.rn.f64 	%fd167, %fd166, %fd162, %fd165;
	ld.global.nc.v2.f64 	{%fd168, %fd169}, [%rd25+16];
	fma.rn.f64 	%fd170, %fd167, %fd162, %fd168;
	fma.rn.f64 	%fd171, %fd170, %fd162, %fd169;
	ld.global.nc.v2.f64 	{%fd172, %fd173}, [%rd25+32];
	fma.rn.f64 	%fd174, %fd171, %fd162, %fd172;
	fma.rn.f64 	%fd175, %fd174, %fd162, %fd173;
	fma.rn.f64 	%fd176, %fd175, %fd322, %fd322;
	fma.rn.f64 	%fd177, %fd175, %fd162, 0d3FF0000000000000;
	selp.f64 	%fd178, %fd177, %fd176, %p26;
	and.b32  	%r73, %r100, 2;
	setp.eq.s32 	%p27, %r73, 0;
	mov.f64 	%fd179, 0d0000000000000000;
	sub.f64 	%fd180, %fd179, %fd178;
	selp.f64 	%fd39, %fd178, %fd180, %p27;
	abs.f64 	%fd40, %fd24;
	setp.neu.f64 	%p28, %fd40, 0d7FF0000000000000;
	@%p28 bra 	$L__BB2_26;
	mov.f64 	%fd186, 0d0000000000000000;
	mul.rn.f64 	%fd324, %fd24, %fd186;
	mov.b32 	%r102, 1;
	bra.uni 	$L__BB2_29;
$L__BB2_26:
	mul.f64 	%fd181, %fd24, 0d3FE45F306DC9C883;
	cvt.rni.s32.f64 	%r101, %fd181;
	cvt.rn.f64.s32 	%fd182, %r101;
	fma.rn.f64 	%fd183, %fd182, 0dBFF921FB54442D18, %fd24;
	fma.rn.f64 	%fd184, %fd182, 0dBC91A62633145C00, %fd183;
	fma.rn.f64 	%fd324, %fd182, 0dB97B839A252049C0, %fd184;
	setp.ltu.f64 	%p29, %fd40, 0d41E0000000000000;
	@%p29 bra 	$L__BB2_28;
	{ // callseq 9, 0
	.param .b64 param0;
	st.param.f64 	[param0], %fd24;
	.param .align 16 .b8 retval0[16];
	call.uni (retval0), 
	__internal_trig_reduction_slowpathd, 
	(
	param0
	);
	ld.param.f64 	%fd324, [retval0];
	ld.param.b32 	%r101, [retval0+8];
	} // callseq 9
$L__BB2_28:
	add.s32 	%r102, %r101, 1;
$L__BB2_29:
	shl.b32 	%r76, %r102, 6;
	cvt.u64.u32 	%rd26, %r76;
	and.b64  	%rd27, %rd26, 64;
	mov.u64 	%rd28, __cudart_sin_cos_coeffs;
	add.s64 	%rd29, %rd28, %rd27;
	mul.rn.f64 	%fd187, %fd324, %fd324;
	and.b32  	%r77, %r102, 1;
	setp.eq.b32 	%p31, %r77, 1;
	selp.f64 	%fd188, 0dBDA8FF8320FD8164, 0d3DE5DB65F9785EBA, %p31;
	ld.global.nc.v2.f64 	{%fd189, %fd190}, [%rd29];
	fma.rn.f64 	%fd191, %fd188, %fd187, %fd189;
	fma.rn.f64 	%fd192, %fd191, %fd187, %fd190;
	ld.global.nc.v2.f64 	{%fd193, %fd194}, [%rd29+16];
	fma.rn.f64 	%fd195, %fd192, %fd187, %fd193;
	fma.rn.f64 	%fd196, %fd195, %fd187, %fd194;
	ld.global.nc.v2.f64 	{%fd197, %fd198}, [%rd29+32];
	fma.rn.f64 	%fd199, %fd196, %fd187, %fd197;
	fma.rn.f64 	%fd200, %fd199, %fd187, %fd198;
	fma.rn.f64 	%fd201, %fd200, %fd324, %fd324;
	fma.rn.f64 	%fd202, %fd200, %fd187, 0d3FF0000000000000;
	selp.f64 	%fd203, %fd202, %fd201, %p31;
	and.b32  	%r78, %r102, 2;
	setp.eq.s32 	%p32, %r78, 0;
	mov.f64 	%fd204, 0d0000000000000000;
	sub.f64 	%fd205, %fd204, %fd203;
	selp.f64 	%fd46, %fd203, %fd205, %p32;
	@%p28 bra 	$L__BB2_31;
	mov.f64 	%fd211, 0d0000000000000000;
	mul.rn.f64 	%fd325, %fd24, %fd211;
	mov.b32 	%r103, 0;
	bra.uni 	$L__BB2_33;
$L__BB2_31:
	mul.f64 	%fd206, %fd24, 0d3FE45F306DC9C883;
	cvt.rni.s32.f64 	%r103, %fd206;
	cvt.rn.f64.s32 	%fd207, %r103;
	fma.rn.f64 	%fd208, %fd207, 0dBFF921FB54442D18, %fd24;
	fma.rn.f64 	%fd209, %fd207, 0dBC91A62633145C00, %fd208;
	fma.rn.f64 	%fd325, %fd207, 0dB97B839A252049C0, %fd209;
	setp.ltu.f64 	%p33, %fd40, 0d41E0000000000000;
	@%p33 bra 	$L__BB2_33;
	{ // callseq 10, 0
	.param .b64 param0;
	st.param.f64 	[param0], %fd24;
	.param .align 16 .b8 retval0[16];
	call.uni (retval0), 
	__internal_trig_reduction_slowpathd, 
	(
	param0
	);
	ld.param.f64 	%fd325, [retval0];
	ld.param.b32 	%r103, [retval0+8];
	} // callseq 10
$L__BB2_33:
	setp.neu.f64 	%p34, %fd26, 0d7FF0000000000000;
	shl.b32 	%r81, %r103, 6;
	cvt.u64.u32 	%rd30, %r81;
	and.b64  	%rd31, %rd30, 64;
	mov.u64 	%rd32, __cudart_sin_cos_coeffs;
	add.s64 	%rd33, %rd32, %rd31;
	mul.rn.f64 	%fd212, %fd325, %fd325;
	and.b32  	%r82, %r103, 1;
	setp.eq.b32 	%p35, %r82, 1;
	selp.f64 	%fd213, 0dBDA8FF8320FD8164, 0d3DE5DB65F9785EBA, %p35;
	ld.global.nc.v2.f64 	{%fd214, %fd215}, [%rd33];
	fma.rn.f64 	%fd216, %fd213, %fd212, %fd214;
	fma.rn.f64 	%fd217, %fd216, %fd212, %fd215;
	ld.global.nc.v2.f64 	{%fd218, %fd219}, [%rd33+16];
	fma.rn.f64 	%fd220, %fd217, %fd212, %fd218;
	fma.rn.f64 	%fd221, %fd220, %fd212, %fd219;
	ld.global.nc.v2.f64 	{%fd222, %fd223}, [%rd33+32];
	fma.rn.f64 	%fd224, %fd221, %fd212, %fd222;
	fma.rn.f64 	%fd225, %fd224, %fd212, %fd223;
	fma.rn.f64 	%fd226, %fd225, %fd325, %fd325;
	fma.rn.f64 	%fd227, %fd225, %fd212, 0d3FF0000000000000;
	selp.f64 	%fd228, %fd227, %fd226, %p35;
	and.b32  	%r83, %r103, 2;
	setp.eq.s32 	%p36, %r83, 0;
	mov.f64 	%fd229, 0d0000000000000000;
	sub.f64 	%fd230, %fd229, %fd228;
	selp.f64 	%fd51, %fd228, %fd230, %p36;
	@%p34 bra 	$L__BB2_35;
	mov.f64 	%fd236, 0d0000000000000000;
	mul.rn.f64 	%fd326, %fd25, %fd236;
	mov.b32 	%r104, 0;
	bra.uni 	$L__BB2_37;
$L__BB2_35:
	mul.f64 	%fd231, %fd25, 0d3FE45F306DC9C883;
	cvt.rni.s32.f64 	%r104, %fd231;
	cvt.rn.f64.s32 	%fd232, %r104;
	fma.rn.f64 	%fd233, %fd232, 0dBFF921FB54442D18, %fd25;
	fma.rn.f64 	%fd234, %fd232, 0dBC91A62633145C00, %fd233;
	fma.rn.f64 	%fd326, %fd232, 0dB97B839A252049C0, %fd234;
	setp.ltu.f64 	%p37, %fd26, 0d41E0000000000000;
	@%p37 bra 	$L__BB2_37;
	{ // callseq 11, 0
	.param .b64 param0;
	st.param.f64 	[param0], %fd25;
	.param .align 16 .b8 retval0[16];
	call.uni (retval0), 
	__internal_trig_reduction_slowpathd, 
	(
	param0
	);
	ld.param.f64 	%fd326, [retval0];
	ld.param.b32 	%r104, [retval0+8];
	} // callseq 11
$L__BB2_37:
	setp.neu.f64 	%p38, %fd33, 0d7FF0000000000000;
	shl.b32 	%r86, %r104, 6;
	cvt.u64.u32 	%rd34, %r86;
	and.b64  	%rd35, %rd34, 64;
	mov.u64 	%rd36, __cudart_sin_cos_coeffs;
	add.s64 	%rd37, %rd36, %rd35;
	mul.rn.f64 	%fd237, %fd326, %fd326;
	and.b32  	%r87, %r104, 1;
	setp.eq.b32 	%p39, %r87, 1;
	selp.f64 	%fd238, 0dBDA8FF8320FD8164, 0d3DE5DB65F9785EBA, %p39;
	ld.global.nc.v2.f64 	{%fd239, %fd240}, [%rd37];
	fma.rn.f64 	%fd241, %fd238, %fd237, %fd239;
	fma.rn.f64 	%fd242, %fd241, %fd237, %fd240;
	ld.global.nc.v2.f64 	{%fd243, %fd244}, [%rd37+16];
	fma.rn.f64 	%fd245, %fd242, %fd237, %fd243;
	fma.rn.f64 	%fd246, %fd245, %fd237, %fd244;
	ld.global.nc.v2.f64 	{%fd247, %fd248}, [%rd37+32];
	fma.rn.f64 	%fd249, %fd246, %fd237, %fd247;
	fma.rn.f64 	%fd250, %fd249, %fd237, %fd248;
	fma.rn.f64 	%fd251, %fd250, %fd326, %fd326;
	fma.rn.f64 	%fd252, %fd250, %fd237, 0d3FF0000000000000;
	selp.f64 	%fd253, %fd252, %fd251, %p39;
	and.b32  	%r88, %r104, 2;
	setp.eq.s32 	%p40, %r88, 0;
	mov.f64 	%fd254, 0d0000000000000000;
	sub.f64 	%fd255, %fd254, %fd253;
	selp.f64 	%fd56, %fd253, %fd255, %p40;
	@%p38 bra 	$L__BB2_39;
	mov.f64 	%fd261, 0d0000000000000000;
	mul.rn.f64 	%fd327, %fd1, %fd261;
	mov.b32 	%r105, 0;
	bra.uni 	$L__BB2_41;
$L__BB2_39:
	mul.f64 	%fd256, %fd1, 0d3FE45F306DC9C883;
	cvt.rni.s32.f64 	%r105, %fd256;
	cvt.rn.f64.s32 	%fd257, %r105;
	fma.rn.f64 	%fd258, %fd257, 0dBFF921FB54442D18, %fd1;
	fma.rn.f64 	%fd259, %fd257, 0dBC91A62633145C00, %fd258;
	fma.rn.f64 	%fd327, %fd257, 0dB97B839A252049C0, %fd259;
	setp.ltu.f64 	%p41, %fd33, 0d41E0000000000000;
	@%p41 bra 	$L__BB2_41;
	{ // callseq 12, 0
	.param .b64 param0;
	st.param.f64 	[param0], %fd1;
	.param .align 16 .b8 retval0[16];
	call.uni (retval0), 
	__internal_trig_reduction_slowpathd, 
	(
	param0
	);
	ld.param.f64 	%fd327, [retval0];
	ld.param.b32 	%r105, [retval0+8];
	} // callseq 12
$L__BB2_41:
	ld.param.u64 	%rd45, [_Z13spot_init_gpuddddiPdS_S__param_5];
	mul.f64 	%fd262, %fd32, %fd39;
	cvta.to.global.u64 	%rd38, %rd45;
	shl.b32 	%r91, %r105, 6;
	cvt.u64.u32 	%rd39, %r91;
	and.b64  	%rd40, %rd39, 64;
	mov.u64 	%rd41, __cudart_sin_cos_coeffs;
	add.s64 	%rd42, %rd41, %rd40;
	mul.rn.f64 	%fd263, %fd327, %fd327;
	and.b32  	%r92, %r105, 1;
	setp.eq.b32 	%p42, %r92, 1;
	selp.f64 	%fd264, 0dBDA8FF8320FD8164, 0d3DE5DB65F9785EBA, %p42;
	ld.global.nc.v2.f64 	{%fd265, %fd266}, [%rd42];
	fma.rn.f64 	%fd267, %fd264, %fd263, %fd265;
	fma.rn.f64 	%fd268, %fd267, %fd263, %fd266;
	ld.global.nc.v2.f64 	{%fd269, %fd270}, [%rd42+16];
	fma.rn.f64 	%fd271, %fd268, %fd263, %fd269;
	fma.rn.f64 	%fd272, %fd271, %fd263, %fd270;
	ld.global.nc.v2.f64 	{%fd273, %fd274}, [%rd42+32];
	fma.rn.f64 	%fd275, %fd272, %fd263, %fd273;
	fma.rn.f64 	%fd276, %fd275, %fd263, %fd274;
	fma.rn.f64 	%fd277, %fd276, %fd327, %fd327;
	fma.rn.f64 	%fd278, %fd276, %fd263, 0d3FF0000000000000;
	selp.f64 	%fd279, %fd278, %fd277, %p42;
	and.b32  	%r93, %r105, 2;
	setp.eq.s32 	%p43, %r93, 0;
	mov.f64 	%fd280, 0d0000000000000000;
	sub.f64 	%fd281, %fd280, %fd279;
	selp.f64 	%fd282, %fd279, %fd281, %p43;
	mul.f64 	%fd283, %fd32, %fd282;
	mul.f64 	%fd284, %fd46, %fd56;
	fma.rn.f64 	%fd285, %fd262, %fd51, %fd284;
	mul.f64 	%fd286, %fd46, %fd282;
	mul.f64 	%fd287, %fd51, %fd282;
	neg.f64 	%fd288, %fd56;
	mul.f64 	%fd289, %fd39, %fd288;
	mul.f64 	%fd290, %fd46, %fd289;
	mul.f64 	%fd291, %fd32, %fd51;
	sub.f64 	%fd292, %fd290, %fd291;
	mul.f64 	%fd293, %fd56, %fd282;
	mul.f64 	%fd294, %fd51, %fd289;
	fma.rn.f64 	%fd295, %fd32, %fd46, %fd294;
	mul.f64 	%fd296, %fd262, %fd46;
	mul.f64 	%fd297, %fd51, %fd56;
	sub.f64 	%fd298, %fd296, %fd297;
	mul.f64 	%fd299, %fd298, %fd8;
	mul.f64 	%fd300, %fd16, %fd283;
	sub.f64 	%fd301, %fd299, %fd300;
	fma.rn.f64 	%fd302, %fd285, %fd23, %fd301;
	mul.wide.s32 	%rd43, %r1, 8;
	add.s64 	%rd44, %rd38, %rd43;
	st.global.f64 	[%rd44], %fd302;
	ld.global.f64 	%fd303, [%rd2];
	mul.f64 	%fd304, %fd303, %fd286;
	ld.global.f64 	%fd305, [%rd2+8];
	fma.rn.f64 	%fd306, %fd39, %fd305, %fd304;
	ld.global.f64 	%fd307, [%rd2+16];
	fma.rn.f64 	%fd308, %fd307, %fd287, %fd306;
	st.global.f64 	[%rd44+8], %fd308;
	ld.global.f64 	%fd309, [%rd2];
	ld.global.f64 	%fd310, [%rd2+8];
	mul.f64 	%fd311, %fd293, %fd310;
	fma.rn.f64 	%fd312, %fd292, %fd309, %fd311;
	ld.global.f64 	%fd313, [%rd2+16];
	fma.rn.f64 	%fd314, %fd295, %fd313, %fd312;
	st.global.f64 	[%rd44+16], %fd314;
	bar.sync 	0;
	ret;

}
	// .globl	_Z10fast_shiftPdS_d
.visible .entry _Z10fast_shiftPdS_d(
	.param .u64 .ptr .align 1 _Z10fast_shiftPdS_d_param_0,
	.param .u64 .ptr .align 1 _Z10fast_shiftPdS_d_param_1,
	.param .f64 _Z10fast_shiftPdS_d_param_2
)
{
	.reg .b32 	%r<5>;
	.reg .b64 	%rd<8>;
	.reg .b64 	%fd<13>;

	ld.param.u64 	%rd1, [_Z10fast_shiftPdS_d_param_0];
	ld.param.u64 	%rd2, [_Z10fast_shiftPdS_d_param_1];
	ld.param.f64 	%fd1, [_Z10fast_shiftPdS_d_param_2];
	cvta.to.global.u64 	%rd3, %rd2;
	cvta.to.global.u64 	%rd4, %rd1;
	mov.u32 	%r1, %ctaid.x;
	mov.u32 	%r2, %ntid.x;
	mov.u32 	%r3, %tid.x;
	mad.lo.s32 	%r4, %r1, %r2, %r3;
	mul.wide.s32 	%rd5, %r4, 8;
	add.s64 	%rd6, %rd4, %rd5;
	ld.global.f64 	%fd2, [%rd6];
	mul.f64 	%fd3, %fd1, 0d408F400000000000;
	div.rn.f64 	%fd4, %fd3, 0d41B1DE784A000000;
	add.f64 	%fd5, %fd4, 0d3FF0000000000000;
	mov.f64 	%fd6, 0d3FF0000000000000;
	sub.f64 	%fd7, %fd6, %fd4;
	div.rn.f64 	%fd8, %fd5, %fd7;
	sqrt.rn.f64 	%fd9, %fd8;
	sub.f64 	%fd10, %fd6, %fd9;
	mul.f64 	%fd11, %fd10, %fd2;
	sub.f64 	%fd12, %fd2, %fd11;
	add.s64 	%rd7, %rd3, %rd5;
	st.global.f64 	[%rd7], %fd12;
	ret;

}
	// .globl	_Z15fast_interp_newPdS_S_S_S_dddi
.visible .entry _Z15fast_interp_newPdS_S_S_S_dddi(
	.param .u64 .ptr .align 1 _Z15fast_interp_newPdS_S_S_S_dddi_param_0,
	.param .u64 .ptr .align 1 _Z15fast_interp_newPdS_S_S_S_dddi_param_1,
	.param .u64 .ptr .align 1 _Z15fast_interp_newPdS_S_S_S_dddi_param_2,
	.param .u64 .ptr .align 1 _Z15fast_interp_newPdS_S_S_S_dddi_param_3,
	.param .u64 .ptr .align 1 _Z15fast_interp_newPdS_S_S_S_dddi_param_4,
	.param .f64 _Z15fast_interp_newPdS_S_S_S_dddi_param_5,
	.param .f64 _Z15fast_interp_newPdS_S_S_S_dddi_param_6,
	.param .f64 _Z15fast_interp_newPdS_S_S_S_dddi_param_7,
	.param .u32 _Z15fast_interp_newPdS_S_S_S_dddi_param_8
)
{
	.reg .pred 	%p<5>;
	.reg .b32 	%r<9>;
	.reg .b64 	%rd<31>;
	.reg .b64 	%fd<57>;

	ld.param.u64 	%rd6, [_Z15fast_interp_newPdS_S_S_S_dddi_param_0];
	ld.param.u64 	%rd7, [_Z15fast_interp_newPdS_S_S_S_dddi_param_1];
	ld.param.u64 	%rd8, [_Z15fast_interp_newPdS_S_S_S_dddi_param_2];
	ld.param.u64 	%rd9, [_Z15fast_interp_newPdS_S_S_S_dddi_param_3];
	ld.param.u64 	%rd10, [_Z15fast_interp_newPdS_S_S_S_dddi_param_4];
	ld.param.f64 	%fd4, [_Z15fast_interp_newPdS_S_S_S_dddi_param_5];
	ld.param.u32 	%r4, [_Z15fast_interp_newPdS_S_S_S_dddi_param_8];
	cvta.to.global.u64 	%rd1, %rd10;
	cvta.to.global.u64 	%rd2, %rd7;
	cvta.to.global.u64 	%rd3, %rd9;
	cvta.to.global.u64 	%rd4, %rd8;
	cvta.to.global.u64 	%rd5, %rd6;
	mov.u32 	%r5, %ctaid.x;
	mov.u32 	%r6, %ntid.x;
	mov.u32 	%r7, %tid.x;
	mad.lo.s32 	%r1, %r5, %r6, %r7;
	add.s32 	%r2, %r4, %r1;
	ld.global.f64 	%fd1, [%rd5];
	mul.f64 	%fd7, %fd4, 0d408F400000000000;
	div.rn.f64 	%fd8, %fd7, 0d41B1DE784A000000;
	add.f64 	%fd9, %fd8, 0d3FF0000000000000;
	mov.f64 	%fd10, 0d3FF0000000000000;
	sub.f64 	%fd11, %fd10, %fd8;
	div.rn.f64 	%fd12, %fd9, %fd11;
	sqrt.rn.f64 	%fd13, %fd12;
	sub.f64 	%fd2, %fd10, %fd13;
	neg.f64 	%fd3, %fd2;
	setp.leu.f64 	%p1, %fd4, 0d0000000000000000;
	@%p1 bra 	$L__BB4_2;
	ld.param.f64 	%fd56, [_Z15fast_interp_newPdS_S_S_S_dddi_param_7];
	ld.param.f64 	%fd54, [_Z15fast_interp_newPdS_S_S_S_dddi_param_6];
	cvt.rn.f64.s32 	%fd33, %r1;
	mov.f64 	%fd34, 0d3FF0000000000000;
	sub.f64 	%fd35, %fd34, %fd2;
	mul.f64 	%fd36, %fd1, %fd3;
	div.rn.f64 	%fd37, %fd36, %fd56;
	fma.rn.f64 	%fd38, %fd35, %fd33, %fd37;
	cvt.rpi.f64.f64 	%fd39, %fd38;
	cvt.rzi.s32.f64 	%r8, %fd39;
	mul.wide.s32 	%rd23, %r2, 8;
	add.s64 	%rd24, %rd4, %rd23;
	ld.global.f64 	%fd40, [%rd24];
	add.s64 	%rd25, %rd3, %rd23;
	ld.global.f64 	%fd41, [%rd25];
	mul.wide.s32 	%rd26, %r1, 8;
	add.s64 	%rd27, %rd2, %rd26;
	ld.global.f64 	%fd42, [%rd27+8];
	ld.global.f64 	%fd43, [%rd27];
	sub.f64 	%fd44, %fd42, %fd43;
	div.rn.f64 	%fd45, %fd41, %fd44;
	mul.wide.s32 	%rd28, %r8, 8;
	add.s64 	%rd29, %rd5, %rd28;
	ld.global.f64 	%fd46, [%rd29];
	sub.f64 	%fd47, %fd46, %fd43;
	fma.rn.f64 	%fd48, %fd45, %fd47, %fd40;
	mul.f64 	%fd49, %fd54, %fd48;
	add.s64 	%rd30, %rd1, %rd28;
	st.global.f64 	[%rd30], %fd49;
	bra.uni 	$L__BB4_7;
$L__BB4_2:
	ld.param.f64 	%fd50, [_Z15fast_interp_newPdS_S_S_S_dddi_param_5];
	setp.neu.f64 	%p2, %fd50, 0d0000000000000000;
	@%p2 bra 	$L__BB4_4;
	ld.param.f64 	%fd53, [_Z15fast_interp_newPdS_S_S_S_dddi_param_6];
	mul.wide.s32 	%rd19, %r2, 8;
	add.s64 	%rd20, %rd4, %rd19;
	ld.global.f64 	%fd31, [%rd20];
	mul.f64 	%fd32, %fd53, %fd31;
	mul.wide.s32 	%rd21, %r1, 8;
	add.s64 	%rd22, %rd1, %rd21;
	st.global.f64 	[%rd22], %fd32;
	bra.uni 	$L__BB4_7;
$L__BB4_4:
	ld.param.f64 	%fd51, [_Z15fast_interp_newPdS_S_S_S_dddi_param_5];
	setp.geu.f64 	%p3, %fd51, 0d0000000000000000;
	@%p3 bra 	$L__BB4_7;
	ld.param.f64 	%fd55, [_Z15fast_interp_newPdS_S_S_S_dddi_param_7];
	cvt.rn.f64.s32 	%fd14, %r1;
	mov.f64 	%fd15, 0d3FF0000000000000;
	sub.f64 	%fd16, %fd15, %fd2;
	mul.f64 	%fd17, %fd1, %fd3;
	div.rn.f64 	%fd18, %fd17, %fd55;
	fma.rn.f64 	%fd19, %fd16, %fd14, %fd18;
	cvt.rpi.f64.f64 	%fd20, %fd19;
	cvt.rzi.s32.f64 	%r3, %fd20;
	setp.lt.s32 	%p4, %r3, 0;
	@%p4 bra 	$L__BB4_7;
	ld.param.f64 	%fd52, [_Z15fast_interp_newPdS_S_S_S_dddi_param_6];
	mul.wide.s32 	%rd11, %r2, 8;
	add.s64 	%rd12, %rd4, %rd11;
	ld.global.f64 	%fd21, [%rd12];
	add.s64 	%rd13, %rd3, %rd11;
	ld.global.f64 	%fd22, [%rd13];
	mul.wide.s32 	%rd14, %r1, 8;
	add.s64 	%rd15, %rd2, %rd14;
	ld.global.f64 	%fd23, [%rd15+8];
	ld.global.f64 	%fd24, [%rd15];
	sub.f64 	%fd25, %fd23, %fd24;
	div.rn.f64 	%fd26, %fd22, %fd25;
	mul.wide.u32 	%rd16, %r3, 8;
	add.s64 	%rd17, %rd5, %rd16;
	ld.global.f64 	%fd27, [%rd17];
	sub.f64 	%fd28, %fd27, %fd24;
	fma.rn.f64 	%fd29, %fd26, %fd28, %fd21;
	mul.f64 	%fd30, %fd52, %fd29;
	add.s64 	%rd18, %rd1, %rd16;
	st.global.f64 	[%rd18], %fd30;
$L__BB4_7:
	bar.sync 	0;
	ret;

}
	// .globl	_Z9fast_fluxPdS_S_S_
.visible .entry _Z9fast_fluxPdS_S_S_(
	.param .u64 .ptr .align 1 _Z9fast_fluxPdS_S_S__param_0,
	.param .u64 .ptr .align 1 _Z9fast_fluxPdS_S_S__param_1,
	.param .u64 .ptr .align 1 _Z9fast_fluxPdS_S_S__param_2,
	.param .u64 .ptr .align 1 _Z9fast_fluxPdS_S_S__param_3
)
{
	.reg .b32 	%r<5>;
	.reg .b64 	%rd<14>;
	.reg .b64 	%fd<8>;

	ld.param.u64 	%rd1, [_Z9fast_fluxPdS_S_S__param_0];
	ld.param.u64 	%rd2, [_Z9fast_fluxPdS_S_S__param_1];
	ld.param.u64 	%rd3, [_Z9fast_fluxPdS_S_S__param_2];
	ld.param.u64 	%rd4, [_Z9fast_fluxPdS_S_S__param_3];
	cvta.to.global.u64 	%rd5, %rd1;
	cvta.to.global.u64 	%rd6, %rd4;
	cvta.to.global.u64 	%rd7, %rd2;
	cvta.to.global.u64 	%rd8, %rd3;
	mov.u32 	%r1, %ctaid.x;
	mov.u32 	%r2, %ntid.x;
	mov.u32 	%r3, %tid.x;
	mad.lo.s32 	%r4, %r1, %r2, %r3;
	mul.wide.s32 	%rd9, %r4, 8;
	add.s64 	%rd10, %rd8, %rd9;
	ld.global.f64 	%fd1, [%rd10];
	add.s64 	%rd11, %rd7, %rd9;
	ld.global.f64 	%fd2, [%rd11];
	add.f64 	%fd3, %fd1, %fd2;
	add.s64 	%rd12, %rd6, %rd9;
	ld.global.f64 	%fd4, [%rd12];
	add.s64 	%rd13, %rd5, %rd9;
	ld.global.f64 	%fd5, [%rd13];
	mul.f64 	%fd6, %fd4, %fd5;
	sub.f64 	%fd7, %fd3, %fd6;
	st.global.f64 	[%rd10], %fd7;
	ret;

}
	// .globl	_Z10fast_bconvPdS_S_
.visible .entry _Z10fast_bconvPdS_S_(
	.param .u64 .ptr .align 1 _Z10fast_bconvPdS_S__param_0,
	.param .u64 .ptr .align 1 _Z10fast_bconvPdS_S__param_1,
	.param .u64 .ptr .align 1 _Z10fast_bconvPdS_S__param_2
)
{
	.reg .b32 	%r<5>;
	.reg .b64 	%rd<11>;
	.reg .b64 	%fd<6>;

	ld.param.u64 	%rd1, [_Z10fast_bconvPdS_S__param_0];
	ld.param.u64 	%rd2, [_Z10fast_bconvPdS_S__param_1];
	ld.param.u64 	%rd3, [_Z10fast_bconvPdS_S__param_2];
	cvta.to.global.u64 	%rd4, %rd2;
	cvta.to.global.u64 	%rd5, %rd1;
	cvta.to.global.u64 	%rd6, %rd3;
	mov.u32 	%r1, %ctaid.x;
	mov.u32 	%r2, %ntid.x;
	mov.u32 	%r3, %tid.x;
	mad.lo.s32 	%r4, %r1, %r2, %r3;
	mul.wide.s32 	%rd7, %r4, 8;
	add.s64 	%rd8, %rd6, %rd7;
	ld.global.f64 	%fd1, [%rd8];
	add.s64 	%rd9, %rd5, %rd7;
	ld.global.f64 	%fd2, [%rd9];
	add.f64 	%fd3, %fd1, %fd2;
	add.s64 	%rd10, %rd4, %rd7;
	ld.global.f64 	%fd4, [%rd10];
	sub.f64 	%fd5, %fd3, %fd4;
	st.global.f64 	[%rd8], %fd5;
	ret;

}
	// .globl	_Z8fast_totPdS_S_S_
.visible .entry _Z8fast_totPdS_S_S_(
	.param .u64 .ptr .align 1 _Z8fast_totPdS_S_S__param_0,
	.param .u64 .ptr .align 1 _Z8fast_totPdS_S_S__param_1,
	.param .u64 .ptr .align 1 _Z8fast_totPdS_S_S__param_2,
	.param .u64 .ptr .align 1 _Z8fast_totPdS_S_S__param_3
)
{
	.reg .b32 	%r<5>;
	.reg .b64 	%rd<14>;
	.reg .b64 	%fd<8>;

	ld.param.u64 	%rd1, [_Z8fast_totPdS_S_S__param_0];
	ld.param.u64 	%rd2, [_Z8fast_totPdS_S_S__param_1];
	ld.param.u64 	%rd3, [_Z8fast_totPdS_S_S__param_2];
	ld.param.u64 	%rd4, [_Z8fast_totPdS_S_S__param_3];
	cvta.to.global.u64 	%rd5, %rd4;
	cvta.to.global.u64 	%rd6, %rd2;
	cvta.to.global.u64 	%rd7, %rd1;
	cvta.to.global.u64 	%rd8, %rd3;
	mov.u32 	%r1, %ctaid.x;
	mov.u32 	%r2, %ntid.x;
	mov.u32 	%r3, %tid.x;
	mad.lo.s32 	%r4, %r1, %r2, %r3;
	mul.wide.s32 	%rd9, %r4, 8;
	add.s64 	%rd10, %rd8, %rd9;
	ld.global.f64 	%fd1, [%rd10];
	add.s64 	%rd11, %rd7, %rd9;
	ld.global.f64 	%fd2, [%rd11];
	add.f64 	%fd3, %fd1, %fd2;
	add.s64 	%rd12, %rd6, %rd9;
	ld.global.f64 	%fd4, [%rd12];
	add.s64 	%rd13, %rd5, %rd9;
	ld.global.f64 	%fd5, [%rd13];
	mul.f64 	%fd6, %fd4, %fd5;
	sub.f64 	%fd7, %fd3, %fd6;
	st.global.f64 	[%rd10], %fd7;
	ret;

}
	// .globl	_Z14fast_intensityPdddS_S_
.visible .entry _Z14fast_intensityPdddS_S_(
	.param .u64 .ptr .align 1 _Z14fast_intensityPdddS_S__param_0,
	.param .f64 _Z14fast_intensityPdddS_S__param_1,
	.param .f64 _Z14fast_intensityPdddS_S__param_2,
	.param .u64 .ptr .align 1 _Z14fast_intensityPdddS_S__param_3,
	.param .u64 .ptr .align 1 _Z14fast_intensityPdddS_S__param_4
)
{
	.reg .pred 	%p<33>;
	.reg .b32 	%r<69>;
	.reg .b32 	%f<5>;
	.reg .b64 	%rd<12>;
	.reg .b64 	%fd<106>;

	ld.param.u64 	%rd3, [_Z14fast_intensityPdddS_S__param_0];
	ld.param.f64 	%fd31, [_Z14fast_intensityPdddS_S__param_2];
	ld.param.u64 	%rd1, [_Z14fast_intensityPdddS_S__param_3];
	ld.param.u64 	%rd2, [_Z14fast_intensityPdddS_S__param_4];
	cvta.to.global.u64 	%rd4, %rd3;
	mov.u32 	%r12, %ctaid.x;
	mov.u32 	%r13, %ntid.x;
	mov.u32 	%r14, %tid.x;
	mad.lo.s32 	%r1, %r12, %r13, %r14;
	mul.wide.s32 	%rd5, %r1, 8;
	add.s64 	%rd6, %rd4, %rd5;
	ld.global.f64 	%fd1, [%rd6];
	mov.f64 	%fd32, 0d41B1DE784A000000;
	{
	.reg .b32 %temp; 
	mov.b64 	{%temp, %r15}, %fd32;
	}
	mov.f64 	%fd33, 0d4000000000000000;
	{
	.reg .b32 %temp; 
	mov.b64 	{%temp, %r16}, %fd33;
	}
	and.b32  	%r18, %r16, 2146435072;
	setp.eq.s32 	%p1, %r18, 1062207488;
	{ // callseq 13, 0
	.param .b64 param0;
	st.param.f64 	[param0], 0d41B1DE784A000000;
	.param .b64 param1;
	st.param.f64 	[param1], 0d4000000000000000;
	.param .b64 retval0;
	call.uni (retval0), 
	__internal_accurate_pow, 
	(
	param0, 
	param1
	);
	ld.param.f64 	%fd34, [retval0];
	} // callseq 13
	setp.lt.s32 	%p2, %r15, 0;
	neg.f64 	%fd36, %fd34;
	selp.f64 	%fd37, %fd36, %fd34, %p1;
	selp.f64 	%fd38, %fd37, %fd34, %p2;
	mul.f64 	%fd2, %fd38, 0d391B860B8B13E1DA;
	mul.f64 	%fd3, %fd1, 0d3DDB7CDFD9D7BDBB;
	{
	.reg .b32 %temp; 
	mov.b64 	{%temp, %r2}, %fd3;
	}
	mov.f64 	%fd39, 0d4014000000000000;
	{
	.reg .b32 %temp; 
	mov.b64 	{%temp, %r19}, %fd39;
	}
	and.b32  	%r4, %r19, 2146435072;
	setp.eq.s32 	%p3, %r4, 1074790400;
	abs.f64 	%fd4, %fd3;
	{ // callseq 14, 0
	.param .b64 param0;
	st.param.f64 	[param0], %fd4;
	.param .b64 param1;
	st.param.f64 	[param1], 0d4014000000000000;
	.param .b64 retval0;
	call.uni (retval0), 
	__internal_accurate_pow, 
	(
	param0, 
	param1
	);
	ld.param.f64 	%fd40, [retval0];
	} // callseq 14
	setp.lt.s32 	%p4, %r2, 0;
	neg.f64 	%fd42, %fd40;
	selp.f64 	%fd43, %fd42, %fd40, %p3;
	selp.f64 	%fd104, %fd43, %fd40, %p4;
	setp.neu.f64 	%p5, %fd3, 0d0000000000000000;
	mov.f64 	%fd101, %fd104;
	@%p5 bra 	$L__BB8_2;
	setp.eq.s32 	%p6, %r4, 1074790400;
	selp.b32 	%r20, %r2, 0, %p6;
	setp.lt.s32 	%p7, %r19, 0;
	or.b32  	%r21, %r20, 2146435072;
	selp.b32 	%r22, %r21, %r20, %p7;
	mov.b32 	%r23, 0;
	mov.b64 	%fd101, {%r23, %r22};
$L__BB8_2:
	add.f64 	%fd44, %fd3, 0d4014000000000000;
	{
	.reg .b32 %temp; 
	mov.b64 	{%temp, %r24}, %fd44;
	}
	and.b32  	%r5, %r24, 2146435072;
	setp.ne.s32 	%p8, %r5, 2146435072;
	@%p8 bra 	$L__BB8_7;
	setp.num.f64 	%p9, %fd3, %fd3;
	@%p9 bra 	$L__BB8_5;
	mov.f64 	%fd45, 0d4014000000000000;
	add.rn.f64 	%fd101, %fd3, %fd45;
	bra.uni 	$L__BB8_7;
$L__BB8_5:
	setp.neu.f64 	%p10, %fd4, 0d7FF0000000000000;
	@%p10 bra 	$L__BB8_7;
	setp.lt.s32 	%p11, %r2, 0;
	setp.eq.s32 	%p12, %r4, 1074790400;
	setp.lt.s32 	%p13, %r19, 0;
	selp.b32 	%r26, 0, 2146435072, %p13;
	and.b32  	%r27, %r19, 2147483647;
	setp.ne.s32 	%p14, %r27, 1071644672;
	or.b32  	%r28, %r26, -2147483648;
	selp.b32 	%r29, %r28, %r26, %p14;
	selp.b32 	%r30, %r29, %r26, %p12;
	selp.b32 	%r31, %r30, %r26, %p11;
	mov.b32 	%r32, 0;
	mov.b64 	%fd101, {%r32, %r31};
$L__BB8_7:
	ld.param.f64 	%fd99, [_Z14fast_intensityPdddS_S__param_1];
	setp.eq.f64 	%p15, %fd3, 0d3FF0000000000000;
	selp.f64 	%fd11, 0d3FF0000000000000, %fd101, %p15;
	mul.f64 	%fd12, %fd1, 0d3B30AEE4A487C7D7;
	mul.f64 	%fd46, %fd99, %fd12;
	mul.f64 	%fd47, %fd46, 0d3DDB7CDFD9D7BDBB;
	mov.f64 	%fd48, 0d3ACEBD1F10915C4E;
	div.rn.f64 	%fd13, %fd48, %fd47;
	fma.rn.f64 	%fd49, %fd13, 0d3FF71547652B82FE, 0d4338000000000000;
	{
	.reg .b32 %temp; 
	mov.b64 	{%r6, %temp}, %fd49;
	}
	mov.f64 	%fd50, 0dC338000000000000;
	add.rn.f64 	%fd51, %fd49, %fd50;
	fma.rn.f64 	%fd52, %fd51, 0dBFE62E42FEFA39EF, %fd13;
	fma.rn.f64 	%fd53, %fd51, 0dBC7ABC9E3B39803F, %fd52;
	fma.rn.f64 	%fd54, %fd53, 0d3E5ADE1569CE2BDF, 0d3E928AF3FCA213EA;
	fma.rn.f64 	%fd55, %fd54, %fd53, 0d3EC71DEE62401315;
	fma.rn.f64 	%fd56, %fd55, %fd53, 0d3EFA01997C89EB71;
	fma.rn.f64 	%fd57, %fd56, %fd53, 0d3F2A01A014761F65;
	fma.rn.f64 	%fd58, %fd57, %fd53, 0d3F56C16C1852B7AF;
	fma.rn.f64 	%fd59, %fd58, %fd53, 0d3F81111111122322;
	fma.rn.f64 	%fd60, %fd59, %fd53, 0d3FA55555555502A1;
	fma.rn.f64 	%fd61, %fd60, %fd53, 0d3FC5555555555511;
	fma.rn.f64 	%fd62, %fd61, %fd53, 0d3FE000000000000B;
	fma.rn.f64 	%fd63, %fd62, %fd53, 0d3FF0000000000000;
	fma.rn.f64 	%fd64, %fd63, %fd53, 0d3FF0000000000000;
	{
	.reg .b32 %temp; 
	mov.b64 	{%r7, %temp}, %fd64;
	}
	{
	.reg .b32 %temp; 
	mov.b64 	{%temp, %r8}, %fd64;
	}
	shl.b32 	%r33, %r6, 20;
	add.s32 	%r34, %r33, %r8;
	mov.b64 	%fd102, {%r7, %r34};
	{
	.reg .b32 %temp; 
	mov.b64 	{%temp, %r35}, %fd13;
	}
	mov.b32 	%f3, %r35;
	abs.f32 	%f1, %f3;
	setp.lt.f32 	%p16, %f1, 0f4086232B;
	@%p16 bra 	$L__BB8_10;
	setp.lt.f64 	%p17, %fd13, 0d0000000000000000;
	add.f64 	%fd65, %fd13, 0d7FF0000000000000;
	selp.f64 	%fd102, 0d0000000000000000, %fd65, %p17;
	setp.geu.f32 	%p18, %f1, 0f40874800;
	@%p18 bra 	$L__BB8_10;
	shr.u32 	%r36, %r6, 31;
	add.s32 	%r37, %r6, %r36;
	shr.s32 	%r38, %r37, 1;
	shl.b32 	%r39, %r38, 20;
	add.s32 	%r40, %r8, %r39;
	mov.b64 	%fd66, {%r7, %r40};
	sub.s32 	%r41, %r6, %r38;
	shl.b32 	%r42, %r41, 20;
	add.s32 	%r43, %r42, 1072693248;
	mov.b32 	%r44, 0;
	mov.b64 	%fd67, {%r44, %r43};
	mul.f64 	%fd102, %fd67, %fd66;
$L__BB8_10:
	setp.neu.f64 	%p19, %fd3, 0d0000000000000000;
	add.f64 	%fd68, %fd102, 0dBFF0000000000000;
	div.rn.f64 	%fd69, %fd2, %fd11;
	div.rn.f64 	%fd18, %fd69, %fd68;
	@%p19 bra 	$L__BB8_12;
	setp.eq.s32 	%p20, %r4, 1074790400;
	selp.b32 	%r45, %r2, 0, %p20;
	setp.lt.s32 	%p21, %r19, 0;
	or.b32  	%r46, %r45, 2146435072;
	selp.b32 	%r47, %r46, %r45, %p21;
	mov.b32 	%r48, 0;
	mov.b64 	%fd104, {%r48, %r47};
$L__BB8_12:
	setp.ne.s32 	%p22, %r5, 2146435072;
	@%p22 bra 	$L__BB8_17;
	setp.num.f64 	%p23, %fd3, %fd3;
	@%p23 bra 	$L__BB8_15;
	mov.f64 	%fd70, 0d4014000000000000;
	add.rn.f64 	%fd104, %fd3, %fd70;
	bra.uni 	$L__BB8_17;
$L__BB8_15:
	setp.neu.f64 	%p24, %fd4, 0d7FF0000000000000;
	@%p24 bra 	$L__BB8_17;
	setp.lt.s32 	%p25, %r2, 0;
	setp.eq.s32 	%p26, %r4, 1074790400;
	setp.lt.s32 	%p27, %r19, 0;
	selp.b32 	%r50, 0, 2146435072, %p27;
	and.b32  	%r51, %r19, 2147483647;
	setp.ne.s32 	%p28, %r51, 1071644672;
	or.b32  	%r52, %r50, -2147483648;
	selp.b32 	%r53, %r52, %r50, %p28;
	selp.b32 	%r54, %r53, %r50, %p26;
	selp.b32 	%r55, %r54, %r50, %p25;
	mov.b32 	%r56, 0;
	mov.b64 	%fd104, {%r56, %r55};
$L__BB8_17:
	setp.eq.f64 	%p29, %fd3, 0d3FF0000000000000;
	selp.f64 	%fd71, 0d3FF0000000000000, %fd104, %p29;
	div.rn.f64 	%fd24, %fd2, %fd71;
	mul.f64 	%fd72, %fd31, %fd12;
	mul.f64 	%fd73, %fd72, 0d3DDB7CDFD9D7BDBB;
	mov.f64 	%fd74, 0d3ACEBD1F10915C4E;
	div.rn.f64 	%fd25, %fd74, %fd73;
	fma.rn.f64 	%fd75, %fd25, 0d3FF71547652B82FE, 0d4338000000000000;
	{
	.reg .b32 %temp; 
	mov.b64 	{%r9, %temp}, %fd75;
	}
	mov.f64 	%fd76, 0dC338000000000000;
	add.rn.f64 	%fd77, %fd75, %fd76;
	fma.rn.f64 	%fd78, %fd77, 0dBFE62E42FEFA39EF, %fd25;
	fma.rn.f64 	%fd79, %fd77, 0dBC7ABC9E3B39803F, %fd78;
	fma.rn.f64 	%fd80, %fd79, 0d3E5ADE1569CE2BDF, 0d3E928AF3FCA213EA;
	fma.rn.f64 	%fd81, %fd80, %fd79, 0d3EC71DEE62401315;
	fma.rn.f64 	%fd82, %fd81, %fd79, 0d3EFA01997C89EB71;
	fma.rn.f64 	%fd83, %fd82, %fd79, 0d3F2A01A014761F65;
	fma.rn.f64 	%fd84, %fd83, %fd79, 0d3F56C16C1852B7AF;
	fma.rn.f64 	%fd85, %fd84, %fd79, 0d3F81111111122322;
	fma.rn.f64 	%fd86, %fd85, %fd79, 0d3FA55555555502A1;
	fma.rn.f64 	%fd87, %fd86, %fd79, 0d3FC5555555555511;
	fma.rn.f64 	%fd88, %fd87, %fd79, 0d3FE000000000000B;
	fma.rn.f64 	%fd89, %fd88, %fd79, 0d3FF0000000000000;
	fma.rn.f64 	%fd90, %fd89, %fd79, 0d3FF0000000000000;
	{
	.reg .b32 %temp; 
	mov.b64 	{%r10, %temp}, %fd90;
	}
	{
	.reg .b32 %temp; 
	mov.b64 	{%temp, %r11}, %fd90;
	}
	shl.b32 	%r57, %r9, 20;
	add.s32 	%r58, %r57, %r11;
	mov.b64 	%fd105, {%r10, %r58};
	{
	.reg .b32 %temp; 
	mov.b64 	{%temp, %r59}, %fd25;
	}
	mov.b32 	%f4, %r59;
	abs.f32 	%f2, %f4;
	setp.lt.f32 	%p30, %f2, 0f4086232B;
	@%p30 bra 	$L__BB8_20;
	setp.lt.f64 	%p31, %fd25, 0d0000000000000000;
	add.f64 	%fd91, %fd25, 0d7FF0000000000000;
	selp.f64 	%fd105, 0d0000000000000000, %fd91, %p31;
	setp.geu.f32 	%p32, %f2, 0f40874800;
	@%p32 bra 	$L__BB8_20;
	shr.u32 	%r60, %r9, 31;
	add.s32 	%r61, %r9, %r60;
	shr.s32 	%r62, %r61, 1;
	shl.b32 	%r63, %r62, 20;
	add.s32 	%r64, %r11, %r63;
	mov.b64 	%fd92, {%r10, %r64};
	sub.s32 	%r65, %r9, %r62;
	shl.b32 	%r66, %r65, 20;
	add.s32 	%r67, %r66, 1072693248;
	mov.b32 	%r68, 0;
	mov.b64 	%fd93, {%r68, %r67};
	mul.f64 	%fd105, %fd93, %fd92;
$L__BB8_20:
	cvta.to.global.u64 	%rd7, %rd2;
	cvta.to.global.u64 	%rd8, %rd1;
	add.f64 	%fd94, %fd105, 0dBFF0000000000000;
	div.rn.f64 	%fd95, %fd24, %fd94;
	div.rn.f64 	%fd96, %fd18, %fd95;
	mul.wide.s32 	%rd9, %r1, 8;
	add.s64 	%rd10, %rd7, %rd9;
	ld.global.f64 	%fd97, [%rd10];
	mul.f64 	%fd98, %fd97, %fd96;
	add.s64 	%rd11, %rd8, %rd9;
	st.global.f64 	[%rd11], %fd98;
	ret;

}
	// .globl	_Z18fast_intensity_facPdddS_S_d
.visible .entry _Z18fast_intensity_facPdddS_S_d(
	.param .u64 .ptr .align 1 _Z18fast_intensity_facPdddS_S_d_param_0,
	.param .f64 _Z18fast_intensity_facPdddS_S_d_param_1,
	.param .f64 _Z18fast_intensity_facPdddS_S_d_param_2,
	.param .u64 .ptr .align 1 _Z18fast_intensity_facPdddS_S_d_param_3,
	.param .u64 .ptr .align 1 _Z18fast_intensity_facPdddS_S_d_param_4,
	.param .f64 _Z18fast_intensity_facPdddS_S_d_param_5
)
{
	.reg .b32 	%r<5>;
	.reg .b64 	%rd<8>;
	.reg .b64 	%fd<5>;

	ld.param.u64 	%rd1, [_Z18fast_intensity_facPdddS_S_d_param_3];
	ld.param.u64 	%rd2, [_Z18fast_intensity_facPdddS_S_d_param_4];
	ld.param.f64 	%fd1, [_Z18fast_intensity_facPdddS_S_d_param_5];
	cvta.to.global.u64 	%rd3, %rd1;
	cvta.to.global.u64 	%rd4, %rd2;
	mov.u32 	%r1, %ctaid.x;
	mov.u32 	%r2, %ntid.x;
	mov.u32 	%r3, %tid.x;
	mad.lo.s32 	%r4, %r1, %r2, %r3;
	add.f64 	%fd2, %fd1, 0d3FF0000000000000;
	mul.wide.s32 	%rd5, %r4, 8;
	add.s64 	%rd6, %rd4, %rd5;
	ld.global.f64 	%fd3, [%rd6];
	mul.f64 	%fd4, %fd2, %fd3;
	add.s64 	%rd7, %rd3, %rd5;
	st.global.f64 	[%rd7], %fd4;
	ret;

}
	// .globl	_Z12spec_grad_2dPdS_i
.visible .entry _Z12spec_grad_2dPdS_i(
	.param .u64 .ptr .align 1 _Z12spec_grad_2dPdS_i_param_0,
	.param .u64 .ptr .align 1 _Z12spec_grad_2dPdS_i_param_1,
	.param .u32 _Z12spec_grad_2dPdS_i_param_2
)
{
	.reg .pred 	%p<2>;
	.reg .b32 	%r<13>;
	.reg .b64 	%rd<8>;
	.reg .b64 	%fd<4>;

	ld.param.u64 	%rd1, [_Z12spec_grad_2dPdS_i_param_0];
	ld.param.u64 	%rd2, [_Z12spec_grad_2dPdS_i_param_1];
	ld.param.u32 	%r2, [_Z12spec_grad_2dPdS_i_param_2];
	mov.u32 	%r3, %ctaid.x;
	mov.u32 	%r4, %ctaid.y;
	mov.u32 	%r5, %nctaid.x;
	mad.lo.s32 	%r6, %r4, %r5, %r3;
	mov.u32 	%r7, %ntid.x;
	mov.u32 	%r8, %ntid.y;
	mov.u32 	%r9, %tid.y;
	mov.u32 	%r10, %tid.x;
	mad.lo.s32 	%r11, %r6, %r8, %r9;
	mad.lo.s32 	%r1, %r11, %r7, %r10;
	add.s32 	%r12, %r2, -1;
	setp.ge.s32 	%p1, %r1, %r12;
	@%p1 bra 	$L__BB10_2;
	cvta.to.global.u64 	%rd3, %rd1;
	cvta.to.global.u64 	%rd4, %rd2;
	mul.wide.s32 	%rd5, %r1, 8;
	add.s64 	%rd6, %rd3, %rd5;
	ld.global.f64 	%fd1, [%rd6+8];
	ld.global.f64 	%fd2, [%rd6];
	sub.f64 	%fd3, %fd1, %fd2;
	add.s64 	%rd7, %rd4, %rd5;
	st.global.f64 	[%rd7], %fd3;
$L__BB10_2:
	ret;

}
	// .globl	_ZN3cub18CUB_300001_SM_10006detail11EmptyKernelIvEEvv
.visible .entry _ZN3cub18CUB_300001_SM_10006detail11EmptyKernelIvEEvv()
{


	ret;

}
.func  (.param .align 16 .b8 func_retval0[16]) __internal_trig_reduction_slowpathd(
	.param .b64 __internal_trig_reduction_slowpathd_param_0
)
{
	.local .align 8 .b8 	__local_depot12[40];
	.reg .b64 	%SP;
	.reg .b64 	%SPL;
	.reg .pred 	%p<10>;
	.reg .b32 	%r<47>;
	.reg .b64 	%rd<74>;
	.reg .b64 	%fd<5>;

	mov.u64 	%SPL, __local_depot12;
	ld.param.f64 	%fd4, [__internal_trig_reduction_slowpathd_param_0];
	add.u64 	%rd1, %SPL, 0;
	{
	.reg .b32 %temp; 
	mov.b64 	{%temp, %r1}, %fd4;
	}
	shr.u32 	%r2, %r1, 20;
	and.b32  	%r3, %r2, 2047;
	setp.eq.s32 	%p1, %r3, 2047;
	mov.b32 	%r46, 0;
	@%p1 bra 	$L__BB12_9;
	add.s32 	%r20, %r3, -1024;
	mov.b64 	%rd20, %fd4;
	shl.b64 	%rd2, %rd20, 11;
	shr.u32 	%r4, %r20, 6;
	sub.s32 	%r45, 15, %r4;
	sub.s32 	%r21, 19, %r4;
	setp.lt.u32 	%p2, %r20, 128;
	selp.b32 	%r6, 18, %r21, %p2;
	setp.ge.s32 	%p3, %r45, %r6;
	mov.b64 	%rd70, 0;
	@%p3 bra 	$L__BB12_4;
	add.s32 	%r23, %r6, %r4;
	neg.s32 	%r43, %r23;
	or.b64  	%rd3, %rd2, -9223372036854775808;
	mov.b64 	%rd70, 0;
	mov.b32 	%r42, 0;
	mov.u64 	%rd25, __cudart_i2opi_d;
	mov.u32 	%r44, %r45;
$L__BB12_3:
	.pragma "nounroll";
	mul.wide.s32 	%rd22, %r42, 8;
	add.s64 	%rd23, %rd1, %rd22;
	mul.wide.s32 	%rd24, %r44, 8;
	add.s64 	%rd26, %rd25, %rd24;
	ld.global.nc.u64 	%rd27, [%rd26];
	{
	.reg .u32 %r0, %r1, %r2, %r3, %alo, %ahi, %blo, %bhi, %clo, %chi;
	mov.b64 	{%alo,%ahi}, %rd27;
	mov.b64 	{%blo,%bhi}, %rd3;
	mov.b64 	{%clo,%chi}, %rd70;
	mad.lo.cc.u32 	%r0, %alo, %blo, %clo;
	madc.hi.cc.u32 	%r1, %alo, %blo, %chi;
	madc.hi.u32 	%r2, %alo, %bhi, 0;
	mad.lo.cc.u32 	%r1, %alo, %bhi, %r1;
	madc.hi.cc.u32 	%r2, %ahi, %blo, %r2;
	madc.hi.u32 	%r3, %ahi, %bhi, 0;
	mad.lo.cc.u32 	%r1, %ahi, %blo, %r1;
	madc.lo.cc.u32 	%r2, %ahi, %bhi, %r2;
	addc.u32 	%r3, %r3, 0;
	mov.b64 	%rd28, {%r0,%r1};
	mov.b64 	%rd70, {%r2,%r3};
	}
	st.local.u64 	[%rd23], %rd28;
	add.s32 	%r44, %r44, 1;
	add.s32 	%r43, %r43, 1;
	add.s32 	%r42, %r42, 1;
	setp.ne.s32 	%p4, %r43, -15;
	mov.u32 	%r45, %r6;
	@%p4 bra 	$L__BB12_3;
$L__BB12_4:
	cvt.s64.s32 	%rd29, %r45;
	cvt.u64.u32 	%rd30, %r4;
	add.s64 	%rd31, %rd30, %rd29;
	shl.b64 	%rd32, %rd31, 3;
	add.s64 	%rd33, %rd1, %rd32;
	st.local.u64 	[%rd33+-120], %rd70;
	and.b32  	%r15, %r2, 63;
	ld.local.u64 	%rd72, [%rd1+16];
	ld.local.u64 	%rd71, [%rd1+24];
	setp.eq.s32 	%p5, %r15, 0;
	@%p5 bra 	$L__BB12_6;
	shl.b64 	%rd34, %rd71, %r15;
	shr.u64 	%rd35, %rd72, 1;
	xor.b32  	%r24, %r15, 63;
	shr.u64 	%rd36, %rd35, %r24;
	or.b64  	%rd71, %rd34, %rd36;
	ld.local.u64 	%rd37, [%rd1+8];
	shl.b64 	%rd38, %rd72, %r15;
	shr.u64 	%rd39, %rd37, 1;
	shr.u64 	%rd40, %rd39, %r24;
	or.b64  	%rd72, %rd38, %rd40;
$L__BB12_6:
	and.b32  	%r25, %r1, -2147483648;
	shr.u64 	%rd41, %rd71, 62;
	cvt.u32.u64 	%r26, %rd41;
	mov.b64 	{%r27, %r28}, %rd71;
	mov.b64 	{%r29, %r30}, %rd72;
	shf.l.wrap.b32 	%r31, %r30, %r27, 2;
	shf.l.wrap.b32 	%r32, %r27, %r28, 2;
	mov.b64 	%rd42, {%r31, %r32};
	shl.b64 	%rd43, %rd72, 2;
	shr.u64 	%rd44, %rd42, 63;
	cvt.u32.u64 	%r33, %rd44;
	add.s32 	%r34, %r33, %r26;
	setp.eq.s32 	%p6, %r25, 0;
	neg.s32 	%r35, %r34;
	selp.b32 	%r46, %r34, %r35, %p6;
	setp.gt.s64 	%p7, %rd42, -1;
	mov.b64 	%rd45, 0;
	{
	.reg .u32 %r0, %r1, %r2, %r3, %a0, %a1, %a2, %a3, %b0, %b1, %b2, %b3;
	mov.b64 	{%a0,%a1}, %rd45;
	mov.b64 	{%a2,%a3}, %rd45;
	mov.b64 	{%b0,%b1}, %rd43;
	mov.b64 	{%b2,%b3}, %rd42;
	sub.cc.u32 	%r0, %a0, %b0;
	subc.cc.u32 	%r1, %a1, %b1;
	subc.cc.u32 	%r2, %a2, %b2;
	subc.u32 	%r3, %a3, %b3;
	mov.b64 	%rd46, {%r0,%r1};
	mov.b64 	%rd47, {%r2,%r3};
	}
	xor.b32  	%r36, %r25, -2147483648;
	selp.b64 	%rd73, %rd42, %rd47, %p7;
	selp.b64 	%rd14, %rd43, %rd46, %p7;
	selp.b32 	%r17, %r25, %r36, %p7;
	clz.b64 	%r37, %rd73;
	cvt.u64.u32 	%rd15, %r37;
	setp.eq.s32 	%p8, %r37, 0;
	@%p8 bra 	$L__BB12_8;
	cvt.u32.u64 	%r38, %rd15;
	and.b32  	%r39, %r38, 63;
	shl.b64 	%rd48, %rd73, %r39;
	shr.u64 	%rd49, %rd14, 1;
	not.b32 	%r40, %r38;
	and.b32  	%r41, %r40, 63;
	shr.u64 	%rd50, %rd49, %r41;
	or.b64  	%rd73, %rd48, %rd50;
$L__BB12_8:
	mov.b64 	%rd51, -3958705157555305931;
	{
	.reg .u32 %r0, %r1, %r2, %r3, %alo, %ahi, %blo, %bhi;
	mov.b64 	{%alo,%ahi}, %rd73;
	mov.b64 	{%blo,%bhi}, %rd51;
	mul.lo.u32 	%r0, %alo, %blo;
	mul.hi.u32 	%r1, %alo, %blo;
	mad.lo.cc.u32 	%r1, %alo, %bhi, %r1;
	madc.hi.u32 	%r2, %alo, %bhi, 0;
	mad.lo.cc.u32 	%r1, %ahi, %blo, %r1;
	madc.hi.cc.u32 	%r2, %ahi, %blo, %r2;
	madc.hi.u32 	%r3, %ahi, %bhi, 0;
	mad.lo.cc.u32 	%r2, %ahi, %bhi, %r2;
	addc.u32 	%r3, %r3, 0;
	mov.b64 	%rd52, {%r0,%r1};
	mov.b64 	%rd53, {%r2,%r3};
	}
	setp.gt.s64 	%p9, %rd53, 0;
	{
	.reg .u32 %r0, %r1, %r2, %r3, %a0, %a1, %a2, %a3, %b0, %b1, %b2, %b3;
	mov.b64 	{%a0,%a1}, %rd52;
	mov.b64 	{%a2,%a3}, %rd53;
	mov.b64 	{%b0,%b1}, %rd52;
	mov.b64 	{%b2,%b3}, %rd53;
	add.cc.u32 	%r0, %a0, %b0;
	addc.cc.u32 	%r1, %a1, %b1;
	addc.cc.u32 	%r2, %a2, %b2;
	addc.u32 	%r3, %a3, %b3;
	mov.b64 	%rd54, {%r0,%r1};
	mov.b64 	%rd55, {%r2,%r3};
	}
	selp.b64 	%rd56, %rd55, %rd53, %p9;
	selp.s64 	%rd57, -1, 0, %p9;
	sub.s64 	%rd58, %rd57, %rd15;
	cvt.u64.u32 	%rd59, %r17;
	shl.b64 	%rd60, %rd59, 32;
	add.s64 	%rd61, %rd56, 1;
	shr.u64 	%rd62, %rd61, 10;
	add.s64 	%rd63, %rd62, 1;
	shr.u64 	%rd64, %rd63, 1;
	shl.b64 	%rd65, %rd58, 52;
	add.s64 	%rd66, %rd65, %rd64;
	add.s64 	%rd67, %rd66, 4602678819172646912;
	or.b64  	%rd68, %rd67, %rd60;
	mov.b64 	%fd4, %rd68;
$L__BB12_9:
	st.param.f64 	[func_retval0], %fd4;
	st.param.b32 	[func_retval0+8], %r46;
	ret;

}
.func  (.param .b64 func_retval0) __internal_accurate_pow(
	.param .b64 __internal_accurate_pow_param_0,
	.param .b64 __internal_accurate_pow_param_1
)
{
	.reg .pred 	%p<8>;
	.reg .b32 	%r<49>;
	.reg .b32 	%f<3>;
	.reg .b64 	%fd<109>;

	ld.param.f64 	%fd10, [__internal_accurate_pow_param_0];
	ld.param.f64 	%fd11, [__internal_accurate_pow_param_1];
	{
	.reg .b32 %temp; 
	mov.b64 	{%temp, %r46}, %fd10;
	}
	{
	.reg .b32 %temp; 
	mov.b64 	{%r45, %temp}, %fd10;
	}
	shr.u32 	%r47, %r46, 20;
	setp.gt.u32 	%p1, %r46, 1048575;
	@%p1 bra 	$L__BB13_2;
	mul.f64 	%fd12, %fd10, 0d4350000000000000;
	{
	.reg .b32 %temp; 
	mov.b64 	{%temp, %r46}, %fd12;
	}
	{
	.reg .b32 %temp; 
	mov.b64 	{%r45, %temp}, %fd12;
	}
	shr.u32 	%r16, %r46, 20;
	add.s32 	%r47, %r16, -54;
$L__BB13_2:
	add.s32 	%r48, %r47, -1023;
	and.b32  	%r17, %r46, -2146435073;
	or.b32  	%r18, %r17, 1072693248;
	mov.b64 	%fd107, {%r45, %r18};
	setp.lt.u32 	%p2, %r18, 1073127583;
	@%p2 bra 	$L__BB13_4;
	{
	.reg .b32 %temp; 
	mov.b64 	{%r19, %temp}, %fd107;
	}
	{
	.reg .b32 %temp; 
	mov.b64 	{%temp, %r20}, %fd107;
	}
	add.s32 	%r21, %r20, -1048576;
	mov.b64 	%fd107, {%r19, %r21};
	add.s32 	%r48, %r47, -1022;
$L__BB13_4:
	add.f64 	%fd13, %fd107, 0dBFF0000000000000;
	add.f64 	%fd14, %fd107, 0d3FF0000000000000;
	rcp.approx.ftz.f64 	%fd15, %fd14;
	neg.f64 	%fd16, %fd14;
	fma.rn.f64 	%fd17, %fd16, %fd15, 0d3FF0000000000000;
	fma.rn.f64 	%fd18, %fd17, %fd17, %fd17;
	fma.rn.f64 	%fd19, %fd18, %fd15, %fd15;
	mul.f64 	%fd20, %fd13, %fd19;
	fma.rn.f64 	%fd21, %fd13, %fd19, %fd20;
	mul.f64 	%fd22, %fd21, %fd21;
	fma.rn.f64 	%fd23, %fd22, 0d3EB0F5FF7D2CAFE2, 0d3ED0F5D241AD3B5A;
	fma.rn.f64 	%fd24, %fd23, %fd22, 0d3EF3B20A75488A3F;
	fma.rn.f64 	%fd25, %fd24, %fd22, 0d3F1745CDE4FAECD5;
	fma.rn.f64 	%fd26, %fd25, %fd22, 0d3F3C71C7258A578B;
	fma.rn.f64 	%fd27, %fd26, %fd22, 0d3F6249249242B910;
	fma.rn.f64 	%fd28, %fd27, %fd22, 0d3F89999999999DFB;
	sub.f64 	%fd29, %fd13, %fd21;
	add.f64 	%fd30, %fd29, %fd29;
	neg.f64 	%fd31, %fd21;
	fma.rn.f64 	%fd32, %fd31, %fd13, %fd30;
	mul.f64 	%fd33, %fd19, %fd32;
	fma.rn.f64 	%fd34, %fd22, %fd28, 0d3FB5555555555555;
	mov.f64 	%fd35, 0d3FB5555555555555;
	sub.f64 	%fd36, %fd35, %fd34;
	fma.rn.f64 	%fd37, %fd22, %fd28, %fd36;
	add.f64 	%fd38, %fd37, 0dBC46A4CB00B9E7B0;
	add.f64 	%fd39, %fd34, %fd38;
	sub.f64 	%fd40, %fd34, %fd39;
	add.f64 	%fd41, %fd38, %fd40;
	mul.rn.f64 	%fd42, %fd21, %fd21;
	neg.f64 	%fd43, %fd42;
	fma.rn.f64 	%fd44, %fd21, %fd21, %fd43;
	{
	.reg .b32 %temp; 
	mov.b64 	{%r22, %temp}, %fd33;
	}
	{
	.reg .b32 %temp; 
	mov.b64 	{%temp, %r23}, %fd33;
	}
	add.s32 	%r24, %r23, 1048576;
	mov.b64 	%fd45, {%r22, %r24};
	fma.rn.f64 	%fd46, %fd21, %fd45, %fd44;
	mul.rn.f64 	%fd47, %fd42, %fd21;
	neg.f64 	%fd48, %fd47;
	fma.rn.f64 	%fd49, %fd42, %fd21, %fd48;
	fma.rn.f64 	%fd50, %fd42, %fd33, %fd49;
	fma.rn.f64 	%fd51, %fd46, %fd21, %fd50;
	mul.rn.f64 	%fd52, %fd39, %fd47;
	neg.f64 	%fd53, %fd52;
	fma.rn.f64 	%fd54, %fd39, %fd47, %fd53;
	fma.rn.f64 	%fd55, %fd39, %fd51, %fd54;
	fma.rn.f64 	%fd56, %fd41, %fd47, %fd55;
	add.f64 	%fd57, %fd52, %fd56;
	sub.f64 	%fd58, %fd52, %fd57;
	add.f64 	%fd59, %fd56, %fd58;
	add.f64 	%fd60, %fd21, %fd57;
	sub.f64 	%fd61, %fd21, %fd60;
	add.f64 	%fd62, %fd57, %fd61;
	add.f64 	%fd63, %fd59, %fd62;
	add.f64 	%fd64, %fd33, %fd63;
	add.f64 	%fd65, %fd60, %fd64;
	sub.f64 	%fd66, %fd60, %fd65;
	add.f64 	%fd67, %fd64, %fd66;
	xor.b32  	%r25, %r48, -2147483648;
	mov.b32 	%r26, 1127219200;
	mov.b64 	%fd68, {%r25, %r26};
	mov.b32 	%r27, -2147483648;
	mov.b64 	%fd69, {%r27, %r26};
	sub.f64 	%fd70, %fd68, %fd69;
	fma.rn.f64 	%fd71, %fd70, 0d3FE62E42FEFA39EF, %fd65;
	fma.rn.f64 	%fd72, %fd70, 0dBFE62E42FEFA39EF, %fd71;
	sub.f64 	%fd73, %fd72, %fd65;
	sub.f64 	%fd74, %fd67, %fd73;
	fma.rn.f64 	%fd75, %fd70, 0d3C7ABC9E3B39803F, %fd74;
	add.f64 	%fd76, %fd71, %fd75;
	sub.f64 	%fd77, %fd71, %fd76;
	add.f64 	%fd78, %fd75, %fd77;
	{
	.reg .b32 %temp; 
	mov.b64 	{%temp, %r28}, %fd11;
	}
	{
	.reg .b32 %temp; 
	mov.b64 	{%r29, %temp}, %fd11;
	}
	shl.b32 	%r30, %r28, 1;
	setp.gt.u32 	%p3, %r30, -33554433;
	and.b32  	%r31, %r28, -15728641;
	selp.b32 	%r32, %r31, %r28, %p3;
	mov.b64 	%fd79, {%r29, %r32};
	mul.rn.f64 	%fd80, %fd76, %fd79;
	neg.f64 	%fd81, %fd80;
	fma.rn.f64 	%fd82, %fd76, %fd79, %fd81;
	fma.rn.f64 	%fd83, %fd78, %fd79, %fd82;
	add.f64 	%fd4, %fd80, %fd83;
	sub.f64 	%fd84, %fd80, %fd4;
	add.f64 	%fd5, %fd83, %fd84;
	fma.rn.f64 	%fd85, %fd4, 0d3FF71547652B82FE, 0d4338000000000000;
	{
	.reg .b32 %temp; 
	mov.b64 	{%r13, %temp}, %fd85;
	}
	mov.f64 	%fd86, 0dC338000000000000;
	add.rn.f64 	%fd87, %fd85, %fd86;
	fma.rn.f64 	%fd88, %fd87, 0dBFE62E42FEFA39EF, %fd4;
	fma.rn.f64 	%fd89, %fd87, 0dBC7ABC9E3B39803F, %fd88;
	fma.rn.f64 	%fd90, %fd89, 0d3E5ADE1569CE2BDF, 0d3E928AF3FCA213EA;
	fma.rn.f64 	%fd91, %fd90, %fd89, 0d3EC71DEE62401315;
	fma.rn.f64 	%fd92, %fd91, %fd89, 0d3EFA01997C89EB71;
	fma.rn.f64 	%fd93, %fd92, %fd89, 0d3F2A01A014761F65;
	fma.rn.f64 	%fd94, %fd93, %fd89, 0d3F56C16C1852B7AF;
	fma.rn.f64 	%fd95, %fd94, %fd89, 0d3F81111111122322;
	fma.rn.f64 	%fd96, %fd95, %fd89, 0d3FA55555555502A1;
	fma.rn.f64 	%fd97, %fd96, %fd89, 0d3FC5555555555511;
	fma.rn.f64 	%fd98, %fd97, %fd89, 0d3FE000000000000B;
	fma.rn.f64 	%fd99, %fd98, %fd89, 0d3FF0000000000000;
	fma.rn.f64 	%fd100, %fd99, %fd89, 0d3FF0000000000000;
	{
	.reg .b32 %temp; 
	mov.b64 	{%r14, %temp}, %fd100;
	}
	{
	.reg .b32 %temp; 
	mov.b64 	{%temp, %r15}, %fd100;
	}
	shl.b32 	%r33, %r13, 20;
	add.s32 	%r34, %r33, %r15;
	mov.b64 	%fd108, {%r14, %r34};
	{
	.reg .b32 %temp; 
	mov.b64 	{%temp, %r35}, %fd4;
	}
	mov.b32 	%f2, %r35;
	abs.f32 	%f1, %f2;
	setp.lt.f32 	%p4, %f1, 0f4086232B;
	@%p4 bra 	$L__BB13_7;
	setp.lt.f64 	%p5, %fd4, 0d0000000000000000;
	add.f64 	%fd101, %fd4, 0d7FF0000000000000;
	selp.f64 	%fd108, 0d0000000000000000, %fd101, %p5;
	setp.geu.f32 	%p6, %f1, 0f40874800;
	@%p6 bra 	$L__BB13_7;
	shr.u32 	%r36, %r13, 31;
	add.s32 	%r37, %r13, %r36;
	shr.s32 	%r38, %r37, 1;
	shl.b32 	%r39, %r38, 20;
	add.s32 	%r40, %r15, %r39;
	mov.b64 	%fd102, {%r14, %r40};
	sub.s32 	%r41, %r13, %r38;
	shl.b32 	%r42, %r41, 20;
	add.s32 	%r43, %r42, 1072693248;
	mov.b32 	%r44, 0;
	mov.b64 	%fd103, {%r44, %r43};
	mul.f64 	%fd108, %fd103, %fd102;
$L__BB13_7:
	abs.f64 	%fd104, %fd108;
	setp.eq.f64 	%p7, %fd104, 0d7FF0000000000000;
	fma.rn.f64 	%fd105, %fd108, %fd5, %fd108;
	selp.f64 	%fd106, %fd108, %fd105, %p7;
	st.param.f64 	[func_retval0], %fd106;
	ret;

}


// ===== COMPILED SASS (sm_100) =====

	.target	sm_100

	.elftype	@"ET_EXEC"


//--------------------- .note.nv.tkinfo           --------------------------
	.section	.note.nv.tkinfo,"",@"SHT_NOTE"
	.sectionflags	@"SHF_NOTE_NV_TKINFO"
	.tkinfo
        /*0018*/ 	.word	0x00000002
        /*0030*/ 	.string	""
        /*0030*/ 	.string	"ptxas"
        /*0030*/ 	.string	"Cuda compilation tools, release 13.0, V13.0.88"
        /*0030*/ 	.string	"Build cuda_13.0.r13.0/compiler.36424714_0"
        /*0030*/ 	.string	"-arch sm_100 -m 64 "



//--------------------- .note.nv.cuinfo           --------------------------
	.section	.note.nv.cuinfo,"",@"SHT_NOTE"
	.sectionflags	@"SHF_NOTE_NV_CUINFO"
        /*0018*/ 	.short	0x0002
        /*001a*/ 	.short	0x0064
        /*001c*/ 	.short	0x0082
	.zero		2


//--------------------- .nv.info                  --------------------------
	.section	.nv.info,"",@"SHT_CUDA_INFO"
	.align	4


	//----- nvinfo : EIATTR_REGCOUNT
	.align		4
        /*0000*/ 	.byte	0x04, 0x2f
        /*0002*/ 	.short	(.L_48 - .L_47)
	.align		4
.L_47:
        /*0004*/ 	.word	index@(_Z14spot_phase_gpuPddidS_)
        /*0008*/ 	.word	0x00000020


	//----- nvinfo : EIATTR_FRAME_SIZE
	.align		4
.L_48:
        /*000c*/ 	.byte	0x04, 0x11
        /*000e*/ 	.short	(.L_50 - .L_49)
	.align		4
.L_49:
        /*0010*/ 	.word	index@($_Z14spot_phase_gpuPddidS_$__internal_trig_reduction_slowpathd)
        /*0014*/ 	.word	0x00000028


	//----- nvinfo : EIATTR_FRAME_SIZE
	.align		4
.L_50:
        /*0018*/ 	.byte	0x04, 0x11
        /*001a*/ 	.short	(.L_52 - .L_51)
	.align		4
.L_51:
        /*001c*/ 	.word	index@($__internal_7_$__cuda_sm20_div_rn_f64_full)
        /*0020*/ 	.word	0x00000028


	//----- nvinfo : EIATTR_FRAME_SIZE
	.align		4
.L_52:
        /*0024*/ 	.byte	0x04, 0x11
        /*0026*/ 	.short	(.L_54 - .L_53)
	.align		4
.L_53:
        /*0028*/ 	.word	index@(_Z14spot_phase_gpuPddidS_)
        /*002c*/ 	.word	0x00000028


	//----- nvinfo : EIATTR_REGCOUNT
	.align		4
.L_54:
        /*0030*/ 	.byte	0x04, 0x2f
        /*0032*/ 	.short	(.L_56 - .L_55)
	.align		4
.L_55:
        /*0034*/ 	.word	index@(_Z9spot_areaPdiiPiS0_S0_S_S_)
        /*0038*/ 	.word	0x00000022


	//----- nvinfo : EIATTR_FRAME_SIZE
	.align		4
.L_56:
        /*003c*/ 	.byte	0x04, 0x11
        /*003e*/ 	.short	(.L_58 - .L_57)
	.align		4
.L_57:
        /*0040*/ 	.word	index@($__internal_6_$__cuda_sm20_div_rn_f64_full)
        /*0044*/ 	.word	0x00000000


	//----- nvinfo : EIATTR_FRAME_SIZE
	.align		4
.L_58:
        /*0048*/ 	.byte	0x04, 0x11
        /*004a*/ 	.short	(.L_60 - .L_59)
	.align		4
.L_59:
        /*004c*/ 	.word	index@(_Z9spot_areaPdiiPiS0_S0_S_S_)
        /*0050*/ 	.word	0x00000000


	//----- nvinfo : EIATTR_REGCOUNT
	.align		4
.L_60:
        /*0054*/ 	.byte	0x04, 0x2f
        /*0056*/ 	.short	(.L_62 - .L_61)
	.align		4
.L_61:
        /*0058*/ 	.word	index@(_Z13spot_init_gpuddddiPdS_S_)
        /*005c*/ 	.word	0x00000028


	//----- nvinfo : EIATTR_FRAME_SIZE
	.align		4
.L_62:
        /*0060*/ 	.byte	0x04, 0x11
        /*0062*/ 	.short	(.L_64 - .L_63)
	.align		4
.L_63:
        /*0064*/ 	.word	index@($_Z13spot_init_gpuddddiPdS_S_$__internal_trig_reduction_slowpathd)
        /*0068*/ 	.word	0x00000028


	//----- nvinfo : EIATTR_FRAME_SIZE
	.align		4
.L_64:
        /*006c*/ 	.byte	0x04, 0x11
        /*006e*/ 	.short	(.L_66 - .L_65)
	.align		4
.L_65:
        /*0070*/ 	.word	index@($_Z13spot_init_gpuddddiPdS_S_$__internal_accurate_pow)
        /*0074*/ 	.word	0x00000028


	//----- nvinfo : EIATTR_FRAME_SIZE
	.align		4
.L_66:
        /*0078*/ 	.byte	0x04, 0x11
        /*007a*/ 	.short	(.L_68 - .L_67)
	.align		4
.L_67:
        /*007c*/ 	.word	index@($__internal_5_$__cuda_sm20_div_rn_f64_full)
        /*0080*/ 	.word	0x00000028


	//----- nvinfo : EIATTR_FRAME_SIZE
	.align		4
.L_68:
        /*0084*/ 	.byte	0x04, 0x11
        /*0086*/ 	.short	(.L_70 - .L_69)
	.align		4
.L_69:
        /*0088*/ 	.word	index@(_Z13spot_init_gpuddddiPdS_S_)
        /*008c*/ 	.word	0x00000028


	//----- nvinfo : EIATTR_REGCOUNT
	.align		4
.L_70:
        /*0090*/ 	.byte	0x04, 0x2f
        /*0092*/ 	.short	(.L_72 - .L_71)
	.align		4
.L_71:
        /*0094*/ 	.word	index@(_Z10fast_shiftPdS_d)
        /*0098*/ 	.word	0x0000001b


	//----- nvinfo : EIATTR_FRAME_SIZE
	.align		4
.L_72:
        /*009c*/ 	.byte	0x04, 0x11
        /*009e*/ 	.short	(.L_74 - .L_73)
	.align		4
.L_73:
        /*00a0*/ 	.word	index@($__internal_4_$__cuda_sm20_dsqrt_rn_f64_mediumpath_v1)
        /*00a4*/ 	.word	0x00000000


	//----- nvinfo : EIATTR_FRAME_SIZE
	.align		4
.L_74:
        /*00a8*/ 	.byte	0x04, 0x11
        /*00aa*/ 	.short	(.L_76 - .L_75)
	.align		4
.L_75:
        /*00ac*/ 	.word	index@($__internal_3_$__cuda_sm20_div_rn_f64_full)
        /*00b0*/ 	.word	0x00000000


	//----- nvinfo : EIATTR_FRAME_SIZE
	.align		4
.L_76:
        /*00b4*/ 	.byte	0x04, 0x11
        /*00b6*/ 	.short	(.L_78 - .L_77)
	.align		4
.L_77:
        /*00b8*/ 	.word	index@(_Z10fast_shiftPdS_d)
        /*00bc*/ 	.word	0x00000000


	//----- nvinfo : EIATTR_REGCOUNT
	.align		4
.L_78:
        /*00c0*/ 	.byte	0x04, 0x2f
        /*00c2*/ 	.short	(.L_80 - .L_79)
	.align		4
.L_79:
        /*00c4*/ 	.word	index@(_Z15fast_interp_newPdS_S_S_S_dddi)
        /*00c8*/ 	.word	0x00000020


	//----- nvinfo : EIATTR_FRAME_SIZE
	.align		4
.L_80:
        /*00cc*/ 	.byte	0x04, 0x11
        /*00ce*/ 	.short	(.L_82 - .L_81)
	.align		4
.L_81:
        /*00d0*/ 	.word	index@($__internal_2_$__cuda_sm20_dsqrt_rn_f64_mediumpath_v1)
        /*00d4*/ 	.word	0x00000000


	//----- nvinfo : EIATTR_FRAME_SIZE
	.align		4
.L_82:
        /*00d8*/ 	.byte	0x04, 0x11
        /*00da*/ 	.short	(.L_84 - .L_83)
	.align		4
.L_83:
        /*00dc*/ 	.word	index@($__internal_1_$__cuda_sm20_div_rn_f64_full)
        /*00e0*/ 	.word	0x00000000


	//----- nvinfo : EIATTR_FRAME_SIZE
	.align		4
.L_84:
        /*00e4*/ 	.byte	0x04, 0x11
        /*00e6*/ 	.short	(.L_86 - .L_85)
	.align		4
.L_85:
        /*00e8*/ 	.word	index@(_Z15fast_interp_newPdS_S_S_S_dddi)
        /*00ec*/ 	.word	0x00000000


	//----- nvinfo : EIATTR_REGCOUNT
	.align		4
.L_86:
        /*00f0*/ 	.byte	0x04, 0x2f
        /*00f2*/ 	.short	(.L_88 - .L_87)
	.align		4
.L_87:
        /*00f4*/ 	.word	index@(_Z9fast_fluxPdS_S_S_)
        /*00f8*/ 	.word	0x00000010


	//----- nvinfo : EIATTR_FRAME_SIZE
	.align		4
.L_88:
        /*00fc*/ 	.byte	0x04, 0x11
        /*00fe*/ 	.short	(.L_90 - .L_89)
	.align		4
.L_89:
        /*0100*/ 	.word	index@(_Z9fast_fluxPdS_S_S_)
        /*0104*/ 	.word	0x00000000


	//----- nvinfo : EIATTR_REGCOUNT
	.align		4
.L_90:
        /*0108*/ 	.byte	0x04, 0x2f
        /*010a*/ 	.short	(.L_92 - .L_91)
	.align		4
.L_91:
        /*010c*/ 	.word	index@(_Z10fast_bconvPdS_S_)
        /*0110*/ 	.word	0x0000000e


	//----- nvinfo : EIATTR_FRAME_SIZE
	.align		4
.L_92:
        /*0114*/ 	.byte	0x04, 0x11
        /*0116*/ 	.short	(.L_94 - .L_93)
	.align		4
.L_93:
        /*0118*/ 	.word	index@(_Z10fast_bconvPdS_S_)
        /*011c*/ 	.word	0x00000000


	//----- nvinfo : EIATTR_REGCOUNT
	.align		4
.L_94:
        /*0120*/ 	.byte	0x04, 0x2f
        /*0122*/ 	.short	(.L_96 - .L_95)
	.align		4
.L_95:
        /*0124*/ 	.word	index@(_Z8fast_totPdS_S_S_)
        /*0128*/ 	.word	0x00000010


	//----- nvinfo : EIATTR_FRAME_SIZE
	.align		4
.L_96:
        /*012c*/ 	.byte	0x04, 0x11
        /*012e*/ 	.short	(.L_98 - .L_97)
	.align		4
.L_97:
        /*0130*/ 	.word	index@(_Z8fast_totPdS_S_S_)
        /*0134*/ 	.word	0x00000000


	//----- nvinfo : EIATTR_REGCOUNT
	.align		4
.L_98:
        /*0138*/ 	.byte	0x04, 0x2f
        /*013a*/ 	.short	(.L_100 - .L_99)
	.align		4
.L_99:
        /*013c*/ 	.word	index@(_Z14fast_intensityPdddS_S_)
        /*0140*/ 	.word	0x00000024


	//----- nvinfo : EIATTR_FRAME_SIZE
	.align		4
.L_100:
        /*0144*/ 	.byte	0x04, 0x11
        /*0146*/ 	.short	(.L_102 - .L_101)
	.align		4
.L_101:
        /*0148*/ 	.word	index@($_Z14fast_intensityPdddS_S_$__internal_accurate_pow)
        /*014c*/ 	.word	0x00000000


	//----- nvinfo : EIATTR_FRAME_SIZE
	.align		4
.L_102:
        /*0150*/ 	.byte	0x04, 0x11
        /*0152*/ 	.short	(.L_104 - .L_103)
	.align		4
.L_103:
        /*0154*/ 	.word	index@($__internal_0_$__cuda_sm20_div_rn_f64_full)
        /*0158*/ 	.word	0x00000000


	//----- nvinfo : EIATTR_FRAME_SIZE
	.align		4
.L_104:
        /*015c*/ 	.byte	0x04, 0x11
        /*015e*/ 	.short	(.L_106 - .L_105)
	.align		4
.L_105:
        /*0160*/ 	.word	index@(_Z14fast_intensityPdddS_S_)
        /*0164*/ 	.word	0x00000000


	//----- nvinfo : EIATTR_REGCOUNT
	.align		4
.L_106:
        /*0168*/ 	.byte	0x04, 0x2f
        /*016a*/ 	.short	(.L_108 - .L_107)
	.align		4
.L_107:
        /*016c*/ 	.word	index@(_Z18fast_intensity_facPdddS_S_d)
        /*0170*/ 	.word	0x0000000c


	//----- nvinfo : EIATTR_FRAME_SIZE
	.align		4
.L_108:
        /*0174*/ 	.byte	0x04, 0x11
        /*0176*/ 	.short	(.L_110 - .L_109)
	.align		4
.L_109:
        /*0178*/ 	.word	index@(_Z18fast_intensity_facPdddS_S_d)
        /*017c*/ 	.word	0x00000000


	//----- nvinfo : EIATTR_REGCOUNT
	.align		4
.L_110:
        /*0180*/ 	.byte	0x04, 0x2f
        /*0182*/ 	.short	(.L_112 - .L_111)
	.align		4
.L_111:
        /*0184*/ 	.word	index@(_Z12spec_grad_2dPdS_i)
        /*0188*/ 	.word	0x0000000e


	//----- nvinfo : EIATTR_FRAME_SIZE
	.align		4
.L_112:
        /*018c*/ 	.byte	0x04, 0x11
        /*018e*/ 	.short	(.L_114 - .L_113)
	.align		4
.L_113:
        /*0190*/ 	.word	index@(_Z12spec_grad_2dPdS_i)
        /*0194*/ 	.word	0x00000000


	//----- nvinfo : EIATTR_REGCOUNT
	.align		4
.L_114:
        /*0198*/ 	.byte	0x04, 0x2f
        /*019a*/ 	.short	(.L_116 - .L_115)
	.align		4
.L_115:
        /*019c*/ 	.word	index@(_ZN3cub18CUB_300001_SM_10006detail11EmptyKernelIvEEvv)
        /*01a0*/ 	.word	0x00000004


	//----- nvinfo : EIATTR_FRAME_SIZE
	.align		4
.L_116:
        /*01a4*/ 	.byte	0x04, 0x11
        /*01a6*/ 	.short	(.L_118 - .L_117)
	.align		4
.L_117:
        /*01a8*/ 	.word	index@(_ZN3cub18CUB_300001_SM_10006detail11EmptyKernelIvEEvv)
        /*01ac*/ 	.word	0x00000000


	//----- nvinfo : EIATTR_MIN_STACK_SIZE
	.align		4
.L_118:
        /*01b0*/ 	.byte	0x04, 0x12
        /*01b2*/ 	.short	(.L_120 - .L_119)
	.align		4
.L_119:
        /*01b4*/ 	.word	index@(_ZN3cub18CUB_300001_SM_10006detail11EmptyKernelIvEEvv)
        /*01b8*/ 	.word	0x00000000


	//----- nvinfo : EIATTR_MIN_STACK_SIZE
	.align		4
.L_120:
        /*01bc*/ 	.byte	0x04, 0x12
        /*01be*/ 	.short	(.L_122 - .L_121)
	.align		4
.L_121:
        /*01c0*/ 	.word	index@(_Z12spec_grad_2dPdS_i)
        /*01c4*/ 	.word	0x00000000


	//----- nvinfo : EIATTR_MIN_STACK_SIZE
	.align		4
.L_122:
        /*01c8*/ 	.byte	0x04, 0x12
        /*01ca*/ 	.short	(.L_124 - .L_123)
	.align		4
.L_123:
        /*01cc*/ 	.word	index@(_Z18fast_intensity_facPdddS_S_d)
        /*01d0*/ 	.word	0x00000000


	//----- nvinfo : EIATTR_MIN_STACK_SIZE
	.align		4
.L_124:
        /*01d4*/ 	.byte	0x04, 0x12
        /*01d6*/ 	.short	(.L_126 - .L_125)
	.align		4
.L_125:
        /*01d8*/ 	.word	index@(_Z14fast_intensityPdddS_S_)
        /*01dc*/ 	.word	0x00000000


	//----- nvinfo : EIATTR_MIN_STACK_SIZE
	.align		4
.L_126:
        /*01e0*/ 	.byte	0x04, 0x12
        /*01e2*/ 	.short	(.L_128 - .L_127)
	.align		4
.L_127:
        /*01e4*/ 	.word	index@(_Z8fast_totPdS_S_S_)
        /*01e8*/ 	.word	0x00000000


	//----- nvinfo : EIATTR_MIN_STACK_SIZE
	.align		4
.L_128:
        /*01ec*/ 	.byte	0x04, 0x12
        /*01ee*/ 	.short	(.L_130 - .L_129)
	.align		4
.L_129:
        /*01f0*/ 	.word	index@(_Z10fast_bconvPdS_S_)
        /*01f4*/ 	.word	0x00000000


	//----- nvinfo : EIATTR_MIN_STACK_SIZE
	.align		4
.L_130:
        /*01f8*/ 	.byte	0x04, 0x12
        /*01fa*/ 	.short	(.L_132 - .L_131)
	.align		4
.L_131:
        /*01fc*/ 	.word	index@(_Z9fast_fluxPdS_S_S_)
        /*0200*/ 	.word	0x00000000


	//----- nvinfo : EIATTR_MIN_STACK_SIZE
	.align		4
.L_132:
        /*0204*/ 	.byte	0x04, 0x12
        /*0206*/ 	.short	(.L_134 - .L_133)
	.align		4
.L_133:
        /*0208*/ 	.word	index@(_Z15fast_interp_newPdS_S_S_S_dddi)
        /*020c*/ 	.word	0x00000000


	//----- nvinfo : EIATTR_MIN_STACK_SIZE
	.align		4
.L_134:
        /*0210*/ 	.byte	0x04, 0x12
        /*0212*/ 	.short	(.L_136 - .L_135)
	.align		4
.L_135:
        /*0214*/ 	.word	index@(_Z10fast_shiftPdS_d)
        /*0218*/ 	.word	0x00000000


	//----- nvinfo : EIATTR_MIN_STACK_SIZE
	.align		4
.L_136:
        /*021c*/ 	.byte	0x04, 0x12
        /*021e*/ 	.short	(.L_138 - .L_137)
	.align		4
.L_137:
        /*0220*/ 	.word	index@(_Z13spot_init_gpuddddiPdS_S_)
        /*0224*/ 	.word	0x00000028


	//----- nvinfo : EIATTR_MIN_STACK_SIZE
	.align		4
.L_138:
        /*0228*/ 	.byte	0x04, 0x12
        /*022a*/ 	.short	(.L_140 - .L_139)
	.align		4
.L_139:
        /*022c*/ 	.word	index@(_Z9spot_areaPdiiPiS0_S0_S_S_)
        /*0230*/ 	.word	0x00000000


	//----- nvinfo : EIATTR_MIN_STACK_SIZE
	.align		4
.L_140:
        /*0234*/ 	.byte	0x04, 0x12
        /*0236*/ 	.short	(.L_142 - .L_141)
	.align		4
.L_141:
        /*0238*/ 	.word	index@(_Z14spot_phase_gpuPddidS_)
        /*023c*/ 	.word	0x00000028
.L_142:


//--------------------- .nv.compat                --------------------------
	.section	.nv.compat,"",@"SHT_CUDA_COMPAT_INFO"
	.align	4
        /*0000*/ 	.byte	0x02, 0x09, 0x00, 0x00, 0x02, 0x02, 0x01, 0x00, 0x02, 0x05, 0x05, 0x00, 0x03, 0x07, 0x01, 0x01
        /*0010*/ 	.byte	0x02, 0x03, 0x00, 0x00, 0x02, 0x06, 0x01, 0x00, 0x04, 0x0b, 0x08, 0x00, 0x01, 0x00, 0x00, 0x00
        /*0020*/ 	.byte	0x00, 0x00, 0x00, 0x00


//--------------------- .nv.info._ZN3cub18CUB_300001_SM_10006detail11EmptyKernelIvEEvv --------------------------
	.section	.nv.info._ZN3cub18CUB_300001_SM_10006detail11EmptyKernelIvEEvv,"",@"SHT_CUDA_INFO"
	.sectionflags	@""
	.align	4


	//----- nvinfo : EIATTR_CUDA_API_VERSION
	.align		4
        /*0000*/ 	.byte	0x04, 0x37
        /*0002*/ 	.short	(.L_144 - .L_143)
.L_143:
        /*0004*/ 	.word	0x00000082


	//----- nvinfo : EIATTR_SPARSE_MMA_MASK
	.align		4
.L_144:
        /*0008*/ 	.byte	0x03, 0x50
        /*000a*/ 	.short	0x0000


	//----- nvinfo : EIATTR_MAXREG_COUNT
	.align		4
        /*000c*/ 	.byte	0x03, 0x1b
        /*000e*/ 	.short	0x00ff


	//----- nvinfo : EIATTR_MERCURY_ISA_VERSION
	.align		4
        /*0010*/ 	.byte	0x03, 0x5f
        /*0012*/ 	.short	0x0101


	//----- nvinfo : EIATTR_VRC_CTA_INIT_COUNT
	.align		4
        /*0014*/ 	.byte	0x02, 0x4a
	.zero		1
	.zero		1


	//----- nvinfo : EIATTR_EXIT_INSTR_OFFSETS
	.align		4
        /*0018*/ 	.byte	0x04, 0x1c
        /*001a*/ 	.short	(.L_146 - .L_145)


	//   ....[0]....
.L_145:
        /*001c*/ 	.word	0x00000010


	//----- nvinfo : EIATTR_SW_WAR
	.align		4
.L_146:
        /*0020*/ 	.byte	0x04, 0x36
        /*0022*/ 	.short	(.L_148 - .L_147)
.L_147:
        /*0024*/ 	.word	0x00000008
.L_148:


//--------------------- .nv.info._Z12spec_grad_2dPdS_i --------------------------
	.section	.nv.info._Z12spec_grad_2dPdS_i,"",@"SHT_CUDA_INFO"
	.sectionflags	@""
	.align	4


	//----- nvinfo : EIATTR_CUDA_API_VERSION
	.align		4
        /*0000*/ 	.byte	0x04, 0x37
        /*0002*/ 	.short	(.L_150 - .L_149)
.L_149:
        /*0004*/ 	.word	0x00000082


	//----- nvinfo : EIATTR_KPARAM_INFO
	.align		4
.L_150:
        /*0008*/ 	.byte	0x04, 0x17
        /*000a*/ 	.short	(.L_152 - .L_151)
.L_151:
        /*000c*/ 	.word	0x00000000
        /*0010*/ 	.short	0x0002
        /*0012*/ 	.short	0x0010
        /*0014*/ 	.byte	0x00, 0xf0, 0x11, 0x00


	//----- nvinfo : EIATTR_KPARAM_INFO
	.align		4
.L_152:
        /*0018*/ 	.byte	0x04, 0x17
        /*001a*/ 	.short	(.L_154 - .L_153)
.L_153:
        /*001c*/ 	.word	0x00000000
        /*0020*/ 	.short	0x0001
        /*0022*/ 	.short	0x0008
        /*0024*/ 	.byte	0x00, 0xf5, 0x21, 0x00


	//----- nvinfo : EIATTR_KPARAM_INFO
	.align		4
.L_154:
        /*0028*/ 	.byte	0x04, 0x17
        /*002a*/ 	.short	(.L_156 - .L_155)
.L_155:
        /*002c*/ 	.word	0x00000000
        /*0030*/ 	.short	0x0000
        /*0032*/ 	.short	0x0000
        /*0034*/ 	.byte	0x00, 0xf5, 0x21, 0x00


	//----- nvinfo : EIATTR_SPARSE_MMA_MASK
	.align		4
.L_156:
        /*0038*/ 	.byte	0x03, 0x50
        /*003a*/ 	.short	0x0000


	//----- nvinfo : EIATTR_MAXREG_COUNT
	.align		4
        /*003c*/ 	.byte	0x03, 0x1b
        /*003e*/ 	.short	0x00ff


	//----- nvinfo : EIATTR_MERCURY_ISA_VERSION
	.align		4
        /*0040*/ 	.byte	0x03, 0x5f
        /*0042*/ 	.short	0x0101


	//----- nvinfo : EIATTR_VRC_CTA_INIT_COUNT
	.align		4
        /*0044*/ 	.byte	0x02, 0x4a
	.zero		1
	.zero		1


	//----- nvinfo : EIATTR_EXIT_INSTR_OFFSETS
	.align		4
        /*0048*/ 	.byte	0x04, 0x1c
        /*004a*/ 	.short	(.L_158 - .L_157)


	//   ....[0]....
.L_157:
        /*004c*/ 	.word	0x000000e0


	//   ....[1]....
        /*0050*/ 	.word	0x00000180


	//----- nvinfo : EIATTR_CBANK_PARAM_SIZE
	.align		4
.L_158:
        /*0054*/ 	.byte	0x03, 0x19
        /*0056*/ 	.short	0x0014


	//----- nvinfo : EIATTR_PARAM_CBANK
	.align		4
        /*0058*/ 	.byte	0x04, 0x0a
        /*005a*/ 	.short	(.L_160 - .L_159)
	.align		4
.L_159:
        /*005c*/ 	.word	index@(.nv.constant0._Z12spec_grad_2dPdS_i)
        /*0060*/ 	.short	0x0380
        /*0062*/ 	.short	0x0014


	//----- nvinfo : EIATTR_SW_WAR
	.align		4
.L_160:
        /*0064*/ 	.byte	0x04, 0x36
        /*0066*/ 	.short	(.L_162 - .L_161)
.L_161:
        /*0068*/ 	.word	0x00000008
.L_162:


//--------------------- .nv.info._Z18fast_intensity_facPdddS_S_d --------------------------
	.section	.nv.info._Z18fast_intensity_facPdddS_S_d,"",@"SHT_CUDA_INFO"
	.sectionflags	@""
	.align	4


	//----- nvinfo : EIATTR_CUDA_API_VERSION
	.align		4
        /*0000*/ 	.byte	0x04, 0x37
        /*0002*/ 	.short	(.L_164 - .L_163)
.L_163:
        /*0004*/ 	.word	0x00000082


	//----- nvinfo : EIATTR_KPARAM_INFO
	.align		4
.L_164:
        /*0008*/ 	.byte	0x04, 0x17
        /*000a*/ 	.short	(.L_166 - .L_165)
.L_165:
        /*000c*/ 	.word	0x00000000
        /*0010*/ 	.short	0x0005
        /*0012*/ 	.short	0x0028
        /*0014*/ 	.byte	0x00, 0xf0, 0x21, 0x00


	//----- nvinfo : EIATTR_KPARAM_INFO
	.align		4
.L_166:
        /*0018*/ 	.byte	0x04, 0x17
        /*001a*/ 	.short	(.L_168 - .L_167)
.L_167:
        /*001c*/ 	.word	0x00000000
        /*0020*/ 	.short	0x0004
        /*0022*/ 	.short	0x0020
        /*0024*/ 	.byte	0x00, 0xf5, 0x21, 0x00


	//----- nvinfo : EIATTR_KPARAM_INFO
	.align		4
.L_168:
        /*0028*/ 	.byte	0x04, 0x17
        /*002a*/ 	.short	(.L_170 - .L_169)
.L_169:
        /*002c*/ 	.word	0x00000000
        /*0030*/ 	.short	0x0003
        /*0032*/ 	.short	0x0018
        /*0034*/ 	.byte	0x00, 0xf5, 0x21, 0x00


	//----- nvinfo : EIATTR_KPARAM_INFO
	.align		4
.L_170:
        /*0038*/ 	.byte	0x04, 0x17
        /*003a*/ 	.short	(.L_172 - .L_171)
.L_171:
        /*003c*/ 	.word	0x00000000
        /*0040*/ 	.short	0x0002
        /*0042*/ 	.short	0x0010
        /*0044*/ 	.byte	0x00, 0xf0, 0x21, 0x00


	//----- nvinfo : EIATTR_KPARAM_INFO
	.align		4
.L_172:
        /*0048*/ 	.byte	0x04, 0x17
        /*004a*/ 	.short	(.L_174 - .L_173)
.L_173:
        /*004c*/ 	.word	0x00000000
        /*0050*/ 	.short	0x0001
        /*0052*/ 	.short	0x0008
        /*0054*/ 	.byte	0x00, 0xf0, 0x21, 0x00


	//----- nvinfo : EIATTR_KPARAM_INFO
	.align		4
.L_174:
        /*0058*/ 	.byte	0x04, 0x17
        /*005a*/ 	.short	(.L_176 - .L_175)
.L_175:
        /*005c*/ 	.word	0x00000000
        /*0060*/ 	.short	0x0000
        /*0062*/ 	.short	0x0000
        /*0064*/ 	.byte	0x00, 0xf5, 0x21, 0x00


	//----- nvinfo : EIATTR_SPARSE_MMA_MASK
	.align		4
.L_176:
        /*0068*/ 	.byte	0x03, 0x50
        /*006a*/ 	.short	0x0000


	//----- nvinfo : EIATTR_MAXREG_COUNT
	.align		4
        /*006c*/ 	.byte	0x03, 0x1b
        /*006e*/ 	.short	0x00ff


	//----- nvinfo : EIATTR_MERCURY_ISA_VERSION
	.align		4
        /*0070*/ 	.byte	0x03, 0x5f
        /*0072*/ 	.short	0x0101


	//----- nvinfo : EIATTR_VRC_CTA_INIT_COUNT
	.align		4
        /*0074*/ 	.byte	0x02, 0x4a
	.zero		1
	.zero		1


	//----- nvinfo : EIATTR_EXIT_INSTR_OFFSETS
	.align		4
        /*0078*/ 	.byte	0x04, 0x1c
        /*007a*/ 	.short	(.L_178 - .L_177)


	//   ....[0]....
.L_177:
        /*007c*/ 	.word	0x000000f0


	//----- nvinfo : EIATTR_CBANK_PARAM_SIZE
	.align		4
.L_178:
        /*0080*/ 	.byte	0x03, 0x19
        /*0082*/ 	.short	0x0030


	//----- nvinfo : EIATTR_PARAM_CBANK
	.align		4
        /*0084*/ 	.byte	0x04, 0x0a
        /*0086*/ 	.short	(.L_180 - .L_179)
	.align		4
.L_179:
        /*0088*/ 	.word	index@(.nv.constant0._Z18fast_intensity_facPdddS_S_d)
        /*008c*/ 	.short	0x0380
        /*008e*/ 	.short	0x0030


	//----- nvinfo : EIATTR_SW_WAR
	.align		4
.L_180:
        /*0090*/ 	.byte	0x04, 0x36
        /*0092*/ 	.short	(.L_182 - .L_181)
.L_181:
        /*0094*/ 	.word	0x00000008
.L_182:


//--------------------- .nv.info._Z14fast_intensityPdddS_S_ --------------------------
	.section	.nv.info._Z14fast_intensityPdddS_S_,"",@"SHT_CUDA_INFO"
	.sectionflags	@""
	.align	4


	//----- nvinfo : EIATTR_CUDA_API_VERSION
	.align		4
        /*0000*/ 	.byte	0x04, 0x37
        /*0002*/ 	.short	(.L_184 - .L_183)
.L_183:
        /*0004*/ 	.word	0x00000082


	//----- nvinfo : EIATTR_KPARAM_INFO
	.align		4
.L_184:
        /*0008*/ 	.byte	0x04, 0x17
        /*000a*/ 	.short	(.L_186 - .L_185)
.L_185:
        /*000c*/ 	.word	0x00000000
        /*0010*/ 	.short	0x0004
        /*0012*/ 	.short	0x0020
        /*0014*/ 	.byte	0x00, 0xf5, 0x21, 0x00


	//----- nvinfo : EIATTR_KPARAM_INFO
	.align		4
.L_186:
        /*0018*/ 	.byte	0x04, 0x17
        /*001a*/ 	.short	(.L_188 - .L_187)
.L_187:
        /*001c*/ 	.word	0x00000000
        /*0020*/ 	.short	0x0003
        /*0022*/ 	.short	0x0018
        /*0024*/ 	.byte	0x00, 0xf5, 0x21, 0x00


	//----- nvinfo : EIATTR_KPARAM_INFO
	.align		4
.L_188:
        /*0028*/ 	.byte	0x04, 0x17
        /*002a*/ 	.short	(.L_190 - .L_189)
.L_189:
        /*002c*/ 	.word	0x00000000
        /*0030*/ 	.short	0x0002
        /*0032*/ 	.short	0x0010
        /*0034*/ 	.byte	0x00, 0xf0, 0x21, 0x00


	//----- nvinfo : EIATTR_KPARAM_INFO
	.align		4
.L_190:
        /*0038*/ 	.byte	0x04, 0x17
        /*003a*/ 	.short	(.L_192 - .L_191)
.L_191:
        /*003c*/ 	.word	0x00000000
        /*0040*/ 	.short	0x0001
        /*0042*/ 	.short	0x0008
        /*0044*/ 	.byte	0x00, 0xf0, 0x21, 0x00


	//----- nvinfo : EIATTR_KPARAM_INFO
	.align		4
.L_192:
        /*0048*/ 	.byte	0x04, 0x17
        /*004a*/ 	.short	(.L_194 - .L_193)
.L_193:
        /*004c*/ 	.word	0x00000000
        /*0050*/ 	.short	0x0000
        /*0052*/ 	.short	0x0000
        /*0054*/ 	.byte	0x00, 0xf5, 0x21, 0x00


	//----- nvinfo : EIATTR_SPARSE_MMA_MASK
	.align		4
.L_194:
        /*0058*/ 	.byte	0x03, 0x50
        /*005a*/ 	.short	0x0000


	//----- nvinfo : EIATTR_MAXREG_COUNT
	.align		4
        /*005c*/ 	.byte	0x03, 0x1b
        /*005e*/ 	.short	0x00ff


	//----- nvinfo : EIATTR_MERCURY_ISA_VERSION
	.align		4
        /*0060*/ 	.byte	0x03, 0x5f
        /*0062*/ 	.short	0x0101


	//----- nvinfo : EIATTR_VRC_CTA_INIT_COUNT
	.align		4
        /*0064*/ 	.byte	0x02, 0x4a
	.zero		1
	.zero		1


	//----- nvinfo : EIATTR_EXIT_INSTR_OFFSETS
	.align		4
        /*0068*/ 	.byte	0x04, 0x1c
        /*006a*/ 	.short	(.L_196 - .L_195)


	//   ....[0]....
.L_195:
        /*006c*/ 	.word	0x00001800


	//----- nvinfo : EIATTR_CRS_STACK_SIZE
	.align		4
.L_196:
        /*0070*/ 	.byte	0x04, 0x1e
        /*0072*/ 	.short	(.L_198 - .L_197)
.L_197:
        /*0074*/ 	.word	0x00000000


	//----- nvinfo : EIATTR_CBANK_PARAM_SIZE
	.align		4
.L_198:
        /*0078*/ 	.byte	0x03, 0x19
        /*007a*/ 	.short	0x0028


	//----- nvinfo : EIATTR_PARAM_CBANK
	.align		4
        /*007c*/ 	.byte	0x04, 0x0a
        /*007e*/ 	.short	(.L_200 - .L_199)
	.align		4
.L_199:
        /*0080*/ 	.word	index@(.nv.constant0._Z14fast_intensityPdddS_S_)
        /*0084*/ 	.short	0x0380
        /*0086*/ 	.short	0x0028


	//----- nvinfo : EIATTR_SW_WAR
	.align		4
.L_200:
        /*0088*/ 	.byte	0x04, 0x36
        /*008a*/ 	.short	(.L_202 - .L_201)
.L_201:
        /*008c*/ 	.word	0x00000008
.L_202:


//--------------------- .nv.info._Z8fast_totPdS_S_S_ --------------------------
	.section	.nv.info._Z8fast_totPdS_S_S_,"",@"SHT_CUDA_INFO"
	.sectionflags	@""
	.align	4


	//----- nvinfo : EIATTR_CUDA_API_VERSION
	.align		4
        /*0000*/ 	.byte	0x04, 0x37
        /*0002*/ 	.short	(.L_204 - .L_203)
.L_203:
        /*0004*/ 	.word	0x00000082


	//----- nvinfo : EIATTR_KPARAM_INFO
	.align		4
.L_204:
        /*0008*/ 	.byte	0x04, 0x17
        /*000a*/ 	.short	(.L_206 - .L_205)
.L_205:
        /*000c*/ 	.word	0x00000000
        /*0010*/ 	.short	0x0003
        /*0012*/ 	.short	0x0018
        /*0014*/ 	.byte	0x00, 0xf5, 0x21, 0x00


	//----- nvinfo : EIATTR_KPARAM_INFO
	.align		4
.L_206:
        /*0018*/ 	.byte	0x04, 0x17
        /*001a*/ 	.short	(.L_208 - .L_207)
.L_207:
        /*001c*/ 	.word	0x00000000
        /*0020*/ 	.short	0x0002
        /*0022*/ 	.short	0x0010
        /*0024*/ 	.byte	0x00, 0xf5, 0x21, 0x00


	//----- nvinfo : EIATTR_KPARAM_INFO
	.align		4
.L_208:
        /*0028*/ 	.byte	0x04, 0x17
        /*002a*/ 	.short	(.L_210 - .L_209)
.L_209:
        /*002c*/ 	.word	0x00000000
        /*0030*/ 	.short	0x0001
        /*0032*/ 	.short	0x0008
        /*0034*/ 	.byte	0x00, 0xf5, 0x21, 0x00


	//----- nvinfo : EIATTR_KPARAM_INFO
	.align		4
.L_210:
        /*0038*/ 	.byte	0x04, 0x17
        /*003a*/ 	.short	(.L_212 - .L_211)
.L_211:
        /*003c*/ 	.word	0x00000000
        /*0040*/ 	.short	0x0000
        /*0042*/ 	.short	0x0000
        /*0044*/ 	.byte	0x00, 0xf5, 0x21, 0x00


	//----- nvinfo : EIATTR_SPARSE_MMA_MASK
	.align		4
.L_212:
        /*0048*/ 	.byte	0x03, 0x50
        /*004a*/ 	.short	0x0000


	//----- nvinfo : EIATTR_MAXREG_COUNT
	.align		4
        /*004c*/ 	.byte	0x03, 0x1b
        /*004e*/ 	.short	0x00ff


	//----- nvinfo : EIATTR_MERCURY_ISA_VERSION
	.align		4
        /*0050*/ 	.byte	0x03, 0x5f
        /*0052*/ 	.short	0x0101


	//----- nvinfo : EIATTR_VRC_CTA_INIT_COUNT
	.align		4
        /*0054*/ 	.byte	0x02, 0x4a
	.zero		1
	.zero		1


	//----- nvinfo : EIATTR_EXIT_INSTR_OFFSETS
	.align		4
        /*0058*/ 	.byte	0x04, 0x1c
        /*005a*/ 	.short	(.L_214 - .L_213)


	//   ....[0]....
.L_213:
        /*005c*/ 	.word	0x00000150


	//----- nvinfo : EIATTR_CBANK_PARAM_SIZE
	.align		4
.L_214:
        /*0060*/ 	.byte	0x03, 0x19
        /*0062*/ 	.short	0x0020


	//----- nvinfo : EIATTR_PARAM_CBANK
	.align		4
        /*0064*/ 	.byte	0x04, 0x0a
        /*0066*/ 	.short	(.L_216 - .L_215)
	.align		4
.L_215:
        /*0068*/ 	.word	index@(.nv.constant0._Z8fast_totPdS_S_S_)
        /*006c*/ 	.short	0x0380
        /*006e*/ 	.short	0x0020


	//----- nvinfo : EIATTR_SW_WAR
	.align		4
.L_216:
        /*0070*/ 	.byte	0x04, 0x36
        /*0072*/ 	.short	(.L_218 - .L_217)
.L_217:
        /*0074*/ 	.word	0x00000008
.L_218:


//--------------------- .nv.info._Z10fast_bconvPdS_S_ --------------------------
	.section	.nv.info._Z10fast_bconvPdS_S_,"",@"SHT_CUDA_INFO"
	.sectionflags	@""
	.align	4


	//----- nvinfo : EIATTR_CUDA_API_VERSION
	.align		4
        /*0000*/ 	.byte	0x04, 0x37
        /*0002*/ 	.short	(.L_220 - .L_219)
.L_219:
        /*0004*/ 	.word	0x00000082


	//----- nvinfo : EIATTR_KPARAM_INFO
	.align		4
.L_220:
        /*0008*/ 	.byte	0x04, 0x17
        /*000a*/ 	.short	(.L_222 - .L_221)
.L_221:
        /*000c*/ 	.word	0x00000000
        /*0010*/ 	.short	0x0002
        /*0012*/ 	.short	0x0010
        /*0014*/ 	.byte	0x00, 0xf5, 0x21, 0x00


	//----- nvinfo : EIATTR_KPARAM_INFO
	.align		4
.L_222:
        /*0018*/ 	.byte	0x04, 0x17
        /*001a*/ 	.short	(.L_224 - .L_223)
.L_223:
        /*001c*/ 	.word	0x00000000
        /*0020*/ 	.short	0x0001
        /*0022*/ 	.short	0x0008
        /*0024*/ 	.byte	0x00, 0xf5, 0x21, 0x00


	//----- nvinfo : EIATTR_KPARAM_INFO
	.align		4
.L_224:
        /*0028*/ 	.byte	0x04, 0x17
        /*002a*/ 	.short	(.L_226 - .L_225)
.L_225:
        /*002c*/ 	.word	0x00000000
        /*0030*/ 	.short	0x0000
        /*0032*/ 	.short	0x0000
        /*0034*/ 	.byte	0x00, 0xf5, 0x21, 0x00


	//----- nvinfo : EIATTR_SPARSE_MMA_MASK
	.align		4
.L_226:
        /*0038*/ 	.byte	0x03, 0x50
        /*003a*/ 	.short	0x0000


	//----- nvinfo : EIATTR_MAXREG_COUNT
	.align		4
        /*003c*/ 	.byte	0x03, 0x1b
        /*003e*/ 	.short	0x00ff


	//----- nvinfo : EIATTR_MERCURY_ISA_VERSION
	.align		4
        /*0040*/ 	.byte	0x03, 0x5f
        /*0042*/ 	.short	0x0101


	//----- nvinfo : EIATTR_VRC_CTA_INIT_COUNT
	.align		4
        /*0044*/ 	.byte	0x02, 0x4a
	.zero		1
	.zero		1


	//----- nvinfo : EIATTR_EXIT_INSTR_OFFSETS
	.align		4
        /*0048*/ 	.byte	0x04, 0x1c
        /*004a*/ 	.short	(.L_228 - .L_227)


	//   ....[0]....
.L_227:
        /*004c*/ 	.word	0x00000120


	//----- nvinfo : EIATTR_CBANK_PARAM_SIZE
	.align		4
.L_228:
        /*0050*/ 	.byte	0x03, 0x19
        /*0052*/ 	.short	0x0018


	//----- nvinfo : EIATTR_PARAM_CBANK
	.align		4
        /*0054*/ 	.byte	0x04, 0x0a
        /*0056*/ 	.short	(.L_230 - .L_229)
	.align		4
.L_229:
        /*0058*/ 	.word	index@(.nv.constant0._Z10fast_bconvPdS_S_)
        /*005c*/ 	.short	0x0380
        /*005e*/ 	.short	0x0018


	//----- nvinfo : EIATTR_SW_WAR
	.align		4
.L_230:
        /*0060*/ 	.byte	0x04, 0x36
        /*0062*/ 	.short	(.L_232 - .L_231)
.L_231:
        /*0064*/ 	.word	0x00000008
.L_232:


//--------------------- .nv.info._Z9fast_fluxPdS_S_S_ --------------------------
	.section	.nv.info._Z9fast_fluxPdS_S_S_,"",@"SHT_CUDA_INFO"
	.sectionflags	@""
	.align	4


	//----- nvinfo : EIATTR_CUDA_API_VERSION
	.align		4
        /*0000*/ 	.byte	0x04, 0x37
        /*0002*/ 	.short	(.L_234 - .L_233)
.L_233:
        /*0004*/ 	.word	0x00000082


	//----- nvinfo : EIATTR_KPARAM_INFO
	.align		4
.L_234:
        /*0008*/ 	.byte	0x04, 0x17
        /*000a*/ 	.short	(.L_236 - .L_235)
.L_235:
        /*000c*/ 	.word	0x00000000
        /*0010*/ 	.short	0x0003
        /*0012*/ 	.short	0x0018
        /*0014*/ 	.byte	0x00, 0xf5, 0x21, 0x00


	//----- nvinfo : EIATTR_KPARAM_INFO
	.align		4
.L_236:
        /*0018*/ 	.byte	0x04, 0x17
        /*001a*/ 	.short	(.L_238 - .L_237)
.L_237:
        /*001c*/ 	.word	0x00000000
        /*0020*/ 	.short	0x0002
        /*0022*/ 	.short	0x0010
        /*0024*/ 	.byte	0x00, 0xf5, 0x21, 0x00


	//----- nvinfo : EIATTR_KPARAM_INFO
	.align		4
.L_238:
        /*0028*/ 	.byte	0x04, 0x17
        /*002a*/ 	.short	(.L_240 - .L_239)
.L_239:
        /*002c*/ 	.word	0x00000000
        /*0030*/ 	.short	0x0001
        /*0032*/ 	.short	0x0008
        /*0034*/ 	.byte	0x00, 0xf5, 0x21, 0x00


	//----- nvinfo : EIATTR_KPARAM_INFO
	.align		4
.L_240:
        /*0038*/ 	.byte	0x04, 0x17
        /*003a*/ 	.short	(.L_242 - .L_241)
.L_241:
        /*003c*/ 	.word	0x00000000
        /*0040*/ 	.short	0x0000
        /*0042*/ 	.short	0x0000
        /*0044*/ 	.byte	0x00, 0xf5, 0x21, 0x00


	//----- nvinfo : EIATTR_SPARSE_MMA_MASK
	.align		4
.L_242:
        /*0048*/ 	.byte	0x03, 0x50
        /*004a*/ 	.short	0x0000


	//----- nvinfo : EIATTR_MAXREG_COUNT
	.align		4
        /*004c*/ 	.byte	0x03, 0x1b
        /*004e*/ 	.short	0x00ff


	//----- nvinfo : EIATTR_MERCURY_ISA_VERSION
	.align		4
        /*0050*/ 	.byte	0x03, 0x5f
        /*0052*/ 	.short	0x0101


	//----- nvinfo : EIATTR_VRC_CTA_INIT_COUNT
	.align		4
        /*0054*/ 	.byte	0x02, 0x4a
	.zero		1
	.zero		1


	//----- nvinfo : EIATTR_EXIT_INSTR_OFFSETS
	.align		4
        /*0058*/ 	.byte	0x04, 0x1c
        /*005a*/ 	.short	(.L_244 - .L_243)


	//   ....[0]....
.L_243:
        /*005c*/ 	.word	0x00000150


	//----- nvinfo : EIATTR_CBANK_PARAM_SIZE
	.align		4
.L_244:
        /*0060*/ 	.byte	0x03, 0x19
        /*0062*/ 	.short	0x0020


	//----- nvinfo : EIATTR_PARAM_CBANK
	.align		4
        /*0064*/ 	.byte	0x04, 0x0a
        /*0066*/ 	.short	(.L_246 - .L_245)
	.align		4
.L_245:
        /*0068*/ 	.word	index@(.nv.constant0._Z9fast_fluxPdS_S_S_)
        /*006c*/ 	.short	0x0380
        /*006e*/ 	.short	0x0020


	//----- nvinfo : EIATTR_SW_WAR
	.align		4
.L_246:
        /*0070*/ 	.byte	0x04, 0x36
        /*0072*/ 	.short	(.L_248 - .L_247)
.L_247:
        /*0074*/ 	.word	0x00000008
.L_248:


//--------------------- .nv.info._Z15fast_interp_newPdS_S_S_S_dddi --------------------------
	.section	.nv.info._Z15fast_interp_newPdS_S_S_S_dddi,"",@"SHT_CUDA_INFO"
	.sectionflags	@""
	.align	4


	//----- nvinfo : EIATTR_CUDA_API_VERSION
	.align		4
        /*0000*/ 	.byte	0x04, 0x37
        /*0002*/ 	.short	(.L_250 - .L_249)
.L_249:
        /*0004*/ 	.word	0x00000082


	//----- nvinfo : EIATTR_KPARAM_INFO
	.align		4
.L_250:
        /*0008*/ 	.byte	0x04, 0x17
        /*000a*/ 	.short	(.L_252 - .L_251)
.L_251:
        /*000c*/ 	.word	0x00000000
        /*0010*/ 	.short	0x0008
        /*0012*/ 	.short	0x0040
        /*0014*/ 	.byte	0x00, 0xf0, 0x11, 0x00


	//----- nvinfo : EIATTR_KPARAM_INFO
	.align		4
.L_252:
        /*0018*/ 	.byte	0x04, 0x17
        /*001a*/ 	.short	(.L_254 - .L_253)
.L_253:
        /*001c*/ 	.word	0x00000000
        /*0020*/ 	.short	0x0007
        /*0022*/ 	.short	0x0038
        /*0024*/ 	.byte	0x00, 0xf0, 0x21, 0x00


	//----- nvinfo : EIATTR_KPARAM_INFO
	.align		4
.L_254:
        /*0028*/ 	.byte	0x04, 0x17
        /*002a*/ 	.short	(.L_256 - .L_255)
.L_255:
        /*002c*/ 	.word	0x00000000
        /*0030*/ 	.short	0x0006
        /*0032*/ 	.short	0x0030
        /*0034*/ 	.byte	0x00, 0xf0, 0x21, 0x00


	//----- nvinfo : EIATTR_KPARAM_INFO
	.align		4
.L_256:
        /*0038*/ 	.byte	0x04, 0x17
        /*003a*/ 	.short	(.L_258 - .L_257)
.L_257:
        /*003c*/ 	.word	0x00000000
        /*0040*/ 	.short	0x0005
        /*0042*/ 	.short	0x0028
        /*0044*/ 	.byte	0x00, 0xf0, 0x21, 0x00


	//----- nvinfo : EIATTR_KPARAM_INFO
	.align		4
.L_258:
        /*0048*/ 	.byte	0x04, 0x17
        /*004a*/ 	.short	(.L_260 - .L_259)
.L_259:
        /*004c*/ 	.word	0x00000000
        /*0050*/ 	.short	0x0004
        /*0052*/ 	.short	0x0020
        /*0054*/ 	.byte	0x00, 0xf5, 0x21, 0x00


	//----- nvinfo : EIATTR_KPARAM_INFO
	.align		4
.L_260:
        /*0058*/ 	.byte	0x04, 0x17
        /*005a*/ 	.short	(.L_262 - .L_261)
.L_261:
        /*005c*/ 	.word	0x00000000
        /*0060*/ 	.short	0x0003
        /*0062*/ 	.short	0x0018
        /*0064*/ 	.byte	0x00, 0xf5, 0x21, 0x00


	//----- nvinfo : EIATTR_KPARAM_INFO
	.align		4
.L_262:
        /*0068*/ 	.byte	0x04, 0x17
        /*006a*/ 	.short	(.L_264 - .L_263)
.L_263:
        /*006c*/ 	.word	0x00000000
        /*0070*/ 	.short	0x0002
        /*0072*/ 	.short	0x0010
        /*0074*/ 	.byte	0x00, 0xf5, 0x21, 0x00


	//----- nvinfo : EIATTR_KPARAM_INFO
	.align		4
.L_264:
        /*0078*/ 	.byte	0x04, 0x17
        /*007a*/ 	.short	(.L_266 - .L_265)
.L_265:
        /*007c*/ 	.word	0x00000000
        /*0080*/ 	.short	0x0001
        /*0082*/ 	.short	0x0008
        /*0084*/ 	.byte	0x00, 0xf5, 0x21, 0x00


	//----- nvinfo : EIATTR_KPARAM_INFO
	.align		4
.L_266:
        /*0088*/ 	.byte	0x04, 0x17
        /*008a*/ 	.short	(.L_268 - .L_267)
.L_267:
        /*008c*/ 	.word	0x00000000
        /*0090*/ 	.short	0x0000
        /*0092*/ 	.short	0x0000
        /*0094*/ 	.byte	0x00, 0xf5, 0x21, 0x00


	//----- nvinfo : EIATTR_SPARSE_MMA_MASK
	.align		4
.L_268:
        /*0098*/ 	.byte	0x03, 0x50
        /*009a*/ 	.short	0x0000


	//----- nvinfo : EIATTR_MAXREG_COUNT
	.align		4
        /*009c*/ 	.byte	0x03, 0x1b
        /*009e*/ 	.short	0x00ff


	//----- nvinfo : EIATTR_NUM_BARRIERS
	.align		4
        /*00a0*/ 	.byte	0x02, 0x4c
        /*00a2*/ 	.byte	0x01
	.zero		1


	//----- nvinfo : EIATTR_MERCURY_ISA_VERSION
	.align		4
        /*00a4*/ 	.byte	0x03, 0x5f
        /*00a6*/ 	.short	0x0101


	//----- nvinfo : EIATTR_VRC_CTA_INIT_COUNT
	.align		4
        /*00a8*/ 	.byte	0x02, 0x4a
	.zero		1
	.zero		1


	//----- nvinfo : EIATTR_EXIT_INSTR_OFFSETS
	.align		4
        /*00ac*/ 	.byte	0x04, 0x1c
        /*00ae*/ 	.short	(.L_270 - .L_269)


	//   ....[0]....
.L_269:
        /*00b0*/ 	.word	0x00000ef0


	//----- nvinfo : EIATTR_CRS_STACK_SIZE
	.align		4
.L_270:
        /*00b4*/ 	.byte	0x04, 0x1e
        /*00b6*/ 	.short	(.L_272 - .L_271)
.L_271:
        /*00b8*/ 	.word	0x00000000


	//----- nvinfo : EIATTR_CBANK_PARAM_SIZE
	.align		4
.L_272:
        /*00bc*/ 	.byte	0x03, 0x19
        /*00be*/ 	.short	0x0044


	//----- nvinfo : EIATTR_PARAM_CBANK
	.align		4
        /*00c0*/ 	.byte	0x04, 0x0a
        /*00c2*/ 	.short	(.L_274 - .L_273)
	.align		4
.L_273:
        /*00c4*/ 	.word	index@(.nv.constant0._Z15fast_interp_newPdS_S_S_S_dddi)
        /*00c8*/ 	.short	0x0380
        /*00ca*/ 	.short	0x0044


	//----- nvinfo : EIATTR_SW_WAR
	.align		4
.L_274:
        /*00cc*/ 	.byte	0x04, 0x36
        /*00ce*/ 	.short	(.L_276 - .L_275)
.L_275:
        /*00d0*/ 	.word	0x00000008
.L_276:


//--------------------- .nv.info._Z10fast_shiftPdS_d --------------------------
	.section	.nv.info._Z10fast_shiftPdS_d,"",@"SHT_CUDA_INFO"
	.sectionflags	@""
	.align	4


	//----- nvinfo : EIATTR_CUDA_API_VERSION
	.align		4
        /*0000*/ 	.byte	0x04, 0x37
        /*0002*/ 	.short	(.L_278 - .L_277)
.L_277:
        /*0004*/ 	.word	0x00000082


	//----- nvinfo : EIATTR_KPARAM_INFO
	.align		4
.L_278:
        /*0008*/ 	.byte	0x04, 0x17
        /*000a*/ 	.short	(.L_280 - .L_279)
.L_279:
        /*000c*/ 	.word	0x00000000
        /*0010*/ 	.short	0x0002
        /*0012*/ 	.short	0x0010
        /*0014*/ 	.byte	0x00, 0xf0, 0x21, 0x00


	//----- nvinfo : EIATTR_KPARAM_INFO
	.align		4
.L_280:
        /*0018*/ 	.byte	0x04, 0x17
        /*001a*/ 	.short	(.L_282 - .L_281)
.L_281:
        /*001c*/ 	.word	0x00000000
        /*0020*/ 	.short	0x0001
        /*0022*/ 	.short	0x0008
        /*0024*/ 	.byte	0x00, 0xf5, 0x21, 0x00


	//----- nvinfo : EIATTR_KPARAM_INFO
	.align		4
.L_282:
        /*0028*/ 	.byte	0x04, 0x17
        /*002a*/ 	.short	(.L_284 - .L_283)
.L_283:
        /*002c*/ 	.word	0x00000000
        /*0030*/ 	.short	0x0000
        /*0032*/ 	.short	0x0000
        /*0034*/ 	.byte	0x00, 0xf5, 0x21, 0x00


	//----- nvinfo : EIATTR_SPARSE_MMA_MASK
	.align		4
.L_284:
        /*0038*/ 	.byte	0x03, 0x50
        /*003a*/ 	.short	0x0000


	//----- nvinfo : EIATTR_MAXREG_COUNT
	.align		4
        /*003c*/ 	.byte	0x03, 0x1b
        /*003e*/ 	.short	0x00ff


	//----- nvinfo : EIATTR_MERCURY_ISA_VERSION
	.align		4
        /*0040*/ 	.byte	0x03, 0x5f
        /*0042*/ 	.short	0x0101


	//----- nvinfo : EIATTR_VRC_CTA_INIT_COUNT
	.align		4
        /*0044*/ 	.byte	0x02, 0x4a
	.zero		1
	.zero		1


	//----- nvinfo : EIATTR_EXIT_INSTR_OFFSETS
	.align		4
        /*0048*/ 	.byte	0x04, 0x1c
        /*004a*/ 	.short	(.L_286 - .L_285)


	//   ....[0]....
.L_285:
        /*004c*/ 	.word	0x000004d0


	//----- nvinfo : EIATTR_CRS_STACK_SIZE
	.align		4
.L_286:
        /*0050*/ 	.byte	0x04, 0x1e
        /*0052*/ 	.short	(.L_288 - .L_287)
.L_287:
        /*0054*/ 	.word	0x00000000


	//----- nvinfo : EIATTR_CBANK_PARAM_SIZE
	.align		4
.L_288:
        /*0058*/ 	.byte	0x03, 0x19
        /*005a*/ 	.short	0x0018


	//----- nvinfo : EIATTR_PARAM_CBANK
	.align		4
        /*005c*/ 	.byte	0x04, 0x0a
        /*005e*/ 	.short	(.L_290 - .L_289)
	.align		4
.L_289:
        /*0060*/ 	.word	index@(.nv.constant0._Z10fast_shiftPdS_d)
        /*0064*/ 	.short	0x0380
        /*0066*/ 	.short	0x0018


	//----- nvinfo : EIATTR_SW_WAR
	.align		4
.L_290:
        /*0068*/ 	.byte	0x04, 0x36
        /*006a*/ 	.short	(.L_292 - .L_291)
.L_291:
        /*006c*/ 	.word	0x00000008
.L_292:


//--------------------- .nv.info._Z13spot_init_gpuddddiPdS_S_ --------------------------
	.section	.nv.info._Z13spot_init_gpuddddiPdS_S_,"",@"SHT_CUDA_INFO"
	.sectionflags	@""
	.align	4


	//----- nvinfo : EIATTR_CUDA_API_VERSION
	.align		4
        /*0000*/ 	.byte	0x04, 0x37
        /*0002*/ 	.short	(.L_294 - .L_293)
.L_293:
        /*0004*/ 	.word	0x00000082


	//----- nvinfo : EIATTR_KPARAM_INFO
	.align		4
.L_294:
        /*0008*/ 	.byte	0x04, 0x17
        /*000a*/ 	.short	(.L_296 - .L_295)
.L_295:
        /*000c*/ 	.word	0x00000000
        /*0010*/ 	.short	0x0007
        /*0012*/ 	.short	0x0038
        /*0014*/ 	.byte	0x00, 0xf5, 0x21, 0x00


	//----- nvinfo : EIATTR_KPARAM_INFO
	.align		4
.L_296:
        /*0018*/ 	.byte	0x04, 0x17
        /*001a*/ 	.short	(.L_298 - .L_297)
.L_297:
        /*001c*/ 	.word	0x00000000
        /*0020*/ 	.short	0x0006
        /*0022*/ 	.short	0x0030
        /*0024*/ 	.byte	0x00, 0xf5, 0x21, 0x00


	//----- nvinfo : EIATTR_KPARAM_INFO
	.align		4
.L_298:
        /*0028*/ 	.byte	0x04, 0x17
        /*002a*/ 	.short	(.L_300 - .L_299)
.L_299:
        /*002c*/ 	.word	0x00000000
        /*0030*/ 	.short	0x0005
        /*0032*/ 	.short	0x0028
        /*0034*/ 	.byte	0x00, 0xf5, 0x21, 0x00


	//----- nvinfo : EIATTR_KPARAM_INFO
	.align		4
.L_300:
        /*0038*/ 	.byte	0x04, 0x17
        /*003a*/ 	.short	(.L_302 - .L_301)
.L_301:
        /*003c*/ 	.word	0x00000000
        /*0040*/ 	.short	0x0004
        /*0042*/ 	.short	0x0020
        /*0044*/ 	.byte	0x00, 0xf0, 0x11, 0x00


	//----- nvinfo : EIATTR_KPARAM_INFO
	.align		4
.L_302:
        /*0048*/ 	.byte	0x04, 0x17
        /*004a*/ 	.short	(.L_304 - .L_303)
.L_303:
        /*004c*/ 	.word	0x00000000
        /*0050*/ 	.short	0x0003
        /*0052*/ 	.short	0x0018
        /*0054*/ 	.byte	0x00, 0xf0, 0x21, 0x00


	//----- nvinfo : EIATTR_KPARAM_INFO
	.align		4
.L_304:
        /*0058*/ 	.byte	0x04, 0x17
        /*005a*/ 	.short	(.L_306 - .L_305)
.L_305:
        /*005c*/ 	.word	0x00000000
        /*0060*/ 	.short	0x0002
        /*0062*/ 	.short	0x0010
        /*0064*/ 	.byte	0x00, 0xf0, 0x21, 0x00


	//----- nvinfo : EIATTR_KPARAM_INFO
	.align		4
.L_306:
        /*0068*/ 	.byte	0x04, 0x17
        /*006a*/ 	.short	(.L_308 - .L_307)
.L_307:
        /*006c*/ 	.word	0x00000000
        /*0070*/ 	.short	0x0001
        /*0072*/ 	.short	0x0008
        /*0074*/ 	.byte	0x00, 0xf0, 0x21, 0x00


	//----- nvinfo : EIATTR_KPARAM_INFO
	.align		4
.L_308:
        /*0078*/ 	.byte	0x04, 0x17
        /*007a*/ 	.short	(.L_310 - .L_309)
.L_309:
        /*007c*/ 	.word	0x00000000
        /*0080*/ 	.short	0x0000
        /*0082*/ 	.short	0x0000
        /*0084*/ 	.byte	0x00, 0xf0, 0x21, 0x00


	//----- nvinfo : EIATTR_SPARSE_MMA_MASK
	.align		4
.L_310:
        /*0088*/ 	.byte	0x03, 0x50
        /*008a*/ 	.short	0x0000


	//----- nvinfo : EIATTR_MAXREG_COUNT
	.align		4
        /*008c*/ 	.byte	0x03, 0x1b
        /*008e*/ 	.short	0x00ff


	//----- nvinfo : EIATTR_NUM_BARRIERS
	.align		4
        /*0090*/ 	.byte	0x02, 0x4c
        /*0092*/ 	.byte	0x01
	.zero		1


	//----- nvinfo : EIATTR_MERCURY_ISA_VERSION
	.align		4
        /*0094*/ 	.byte	0x03, 0x5f
        /*0096*/ 	.short	0x0101


	//----- nvinfo : EIATTR_VRC_CTA_INIT_COUNT
	.align		4
        /*0098*/ 	.byte	0x02, 0x4a
	.zero		1
	.zero		1


	//----- nvinfo : EIATTR_EXIT_INSTR_OFFSETS
	.align		4
        /*009c*/ 	.byte	0x04, 0x1c
        /*009e*/ 	.short	(.L_312 - .L_311)


	//   ....[0]....
.L_311:
        /*00a0*/ 	.word	0x000024b0


	//----- nvinfo : EIATTR_CRS_STACK_SIZE
	.align		4
.L_312:
        /*00a4*/ 	.byte	0x04, 0x1e
        /*00a6*/ 	.short	(.L_314 - .L_313)
.L_313:
        /*00a8*/ 	.word	0x00000000


	//----- nvinfo : EIATTR_CBANK_PARAM_SIZE
	.align		4
.L_314:
        /*00ac*/ 	.byte	0x03, 0x19
        /*00ae*/ 	.short	0x0040


	//----- nvinfo : EIATTR_PARAM_CBANK
	.align		4
        /*00b0*/ 	.byte	0x04, 0x0a
        /*00b2*/ 	.short	(.L_316 - .L_315)
	.align		4
.L_315:
        /*00b4*/ 	.word	index@(.nv.constant0._Z13spot_init_gpuddddiPdS_S_)
        /*00b8*/ 	.short	0x0380
        /*00ba*/ 	.short	0x0040


	//----- nvinfo : EIATTR_SW_WAR
	.align		4
.L_316:
        /*00bc*/ 	.byte	0x04, 0x36
        /*00be*/ 	.short	(.L_318 - .L_317)
.L_317:
        /*00c0*/ 	.word	0x00000008
.L_318:


//--------------------- .nv.info._Z9spot_areaPdiiPiS0_S0_S_S_ --------------------------
	.section	.nv.info._Z9spot_areaPdiiPiS0_S0_S_S_,"",@"SHT_CUDA_INFO"
	.sectionflags	@""
	.align	4


	//----- nvinfo : EIATTR_CUDA_API_VERSION
	.align		4
        /*0000*/ 	.byte	0x04, 0x37
        /*0002*/ 	.short	(.L_320 - .L_319)
.L_319:
        /*0004*/ 	.word	0x00000082


	//----- nvinfo : EIATTR_KPARAM_INFO
	.align		4
.L_320:
        /*0008*/ 	.byte	0x04, 0x17
        /*000a*/ 	.short	(.L_322 - .L_321)
.L_321:
        /*000c*/ 	.word	0x00000000
        /*0010*/ 	.short	0x0007
        /*0012*/ 	.short	0x0030
        /*0014*/ 	.byte	0x00, 0xf5, 0x21, 0x00


	//----- nvinfo : EIATTR_KPARAM_INFO
	.align		4
.L_322:
        /*0018*/ 	.byte	0x04, 0x17
        /*001a*/ 	.short	(.L_324 - .L_323)
.L_323:
        /*001c*/ 	.word	0x00000000
        /*0020*/ 	.short	0x0006
        /*0022*/ 	.short	0x0028
        /*0024*/ 	.byte	0x00, 0xf5, 0x21, 0x00


	//----- nvinfo : EIATTR_KPARAM_INFO
	.align		4
.L_324:
        /*0028*/ 	.byte	0x04, 0x17
        /*002a*/ 	.short	(.L_326 - .L_325)
.L_325:
        /*002c*/ 	.word	0x00000000
        /*0030*/ 	.short	0x0005
        /*0032*/ 	.short	0x0020
        /*0034*/ 	.byte	0x00, 0xf5, 0x21, 0x00


	//----- nvinfo : EIATTR_KPARAM_INFO
	.align		4
.L_326:
        /*0038*/ 	.byte	0x04, 0x17
        /*003a*/ 	.short	(.L_328 - .L_327)
.L_327:
        /*003c*/ 	.word	0x00000000
        /*0040*/ 	.short	0x0004
        /*0042*/ 	.short	0x0018
        /*0044*/ 	.byte	0x00, 0xf5, 0x21, 0x00


	//----- nvinfo : EIATTR_KPARAM_INFO
	.align		4
.L_328:
        /*0048*/ 	.byte	0x04, 0x17
        /*004a*/ 	.short	(.L_330 - .L_329)
.L_329:
        /*004c*/ 	.word	0x00000000
        /*0050*/ 	.short	0x0003
        /*0052*/ 	.short	0x0010
        /*0054*/ 	.byte	0x00, 0xf5, 0x21, 0x00


	//----- nvinfo : EIATTR_KPARAM_INFO
	.align		4
.L_330:
        /*0058*/ 	.byte	0x04, 0x17
        /*005a*/ 	.short	(.L_332 - .L_331)
.L_331:
        /*005c*/ 	.word	0x00000000
        /*0060*/ 	.short	0x0002
        /*0062*/ 	.short	0x000c
        /*0064*/ 	.byte	0x00, 0xf0, 0x11, 0x00


	//----- nvinfo : EIATTR_KPARAM_INFO
	.align		4
.L_332:
        /*0068*/ 	.byte	0x04, 0x17
        /*006a*/ 	.short	(.L_334 - .L_333)
.L_333:
        /*006c*/ 	.word	0x00000000
        /*0070*/ 	.short	0x0001
        /*0072*/ 	.short	0x0008
        /*0074*/ 	.byte	0x00, 0xf0, 0x11, 0x00


	//----- nvinfo : EIATTR_KPARAM_INFO
	.align		4
.L_334:
        /*0078*/ 	.byte	0x04, 0x17
        /*007a*/ 	.short	(.L_336 - .L_335)
.L_335:
        /*007c*/ 	.word	0x00000000
        /*0080*/ 	.short	0x0000
        /*0082*/ 	.short	0x0000
        /*0084*/ 	.byte	0x00, 0xf5, 0x21, 0x00


	//----- nvinfo : EIATTR_SPARSE_MMA_MASK
	.align		4
.L_336:
        /*0088*/ 	.byte	0x03, 0x50
        /*008a*/ 	.short	0x0000


	//----- nvinfo : EIATTR_MAXREG_COUNT
	.align		4
        /*008c*/ 	.byte	0x03, 0x1b
        /*008e*/ 	.short	0x00ff


	//----- nvinfo : EIATTR_NUM_BARRIERS
	.align		4
        /*0090*/ 	.byte	0x02, 0x4c
        /*0092*/ 	.byte	0x01
	.zero		1


	//----- nvinfo : EIATTR_MERCURY_ISA_VERSION
	.align		4
        /*0094*/ 	.byte	0x03, 0x5f
        /*0096*/ 	.short	0x0101


	//----- nvinfo : EIATTR_VRC_CTA_INIT_COUNT
	.align		4
        /*0098*/ 	.byte	0x02, 0x4a
	.zero		1
	.zero		1


	//----- nvinfo : EIATTR_EXIT_INSTR_OFFSETS
	.align		4
        /*009c*/ 	.byte	0x04, 0x1c
        /*009e*/ 	.short	(.L_338 - .L_337)


	//   ....[0]....
.L_337:
        /*00a0*/ 	.word	0x000016f0


	//----- nvinfo : EIATTR_CRS_STACK_SIZE
	.align		4
.L_338:
        /*00a4*/ 	.byte	0x04, 0x1e
        /*00a6*/ 	.short	(.L_340 - .L_339)
.L_339:
        /*00a8*/ 	.word	0x00000000


	//----- nvinfo : EIATTR_CBANK_PARAM_SIZE
	.align		4
.L_340:
        /*00ac*/ 	.byte	0x03, 0x19
        /*00ae*/ 	.short	0x0038


	//----- nvinfo : EIATTR_PARAM_CBANK
	.align		4
        /*00b0*/ 	.byte	0x04, 0x0a
        /*00b2*/ 	.short	(.L_342 - .L_341)
	.align		4
.L_341:
        /*00b4*/ 	.word	index@(.nv.constant0._Z9spot_areaPdiiPiS0_S0_S_S_)
        /*00b8*/ 	.short	0x0380
        /*00ba*/ 	.short	0x0038


	//----- nvinfo : EIATTR_SW_WAR
	.align		4
.L_342:
        /*00bc*/ 	.byte	0x04, 0x36
        /*00be*/ 	.short	(.L_344 - .L_343)
.L_343:
        /*00c0*/ 	.word	0x00000008
.L_344:


//--------------------- .nv.info._Z14spot_phase_gpuPddidS_ --------------------------
	.section	.nv.info._Z14spot_phase_gpuPddidS_,"",@"SHT_CUDA_INFO"
	.sectionflags	@""
	.align	4


	//----- nvinfo : EIATTR_CUDA_API_VERSION
	.align		4
        /*0000*/ 	.byte	0x04, 0x37
        /*0002*/ 	.short	(.L_346 - .L_345)
.L_345:
        /*0004*/ 	.word	0x00000082


	//----- nvinfo : EIATTR_KPARAM_INFO
	.align		4
.L_346:
        /*0008*/ 	.byte	0x04, 0x17
        /*000a*/ 	.short	(.L_348 - .L_347)
.L_347:
        /*000c*/ 	.word	0x00000000
        /*0010*/ 	.short	0x0004
        /*0012*/ 	.short	0x0020
        /*0014*/ 	.byte	0x00, 0xf5, 0x21, 0x00


	//----- nvinfo : EIATTR_KPARAM_INFO
	.align		4
.L_348:
        /*0018*/ 	.byte	0x04, 0x17
        /*001a*/ 	.short	(.L_350 - .L_349)
.L_349:
        /*001c*/ 	.word	0x00000000
        /*0020*/ 	.short	0x0003
        /*0022*/ 	.short	0x0018
        /*0024*/ 	.byte	0x00, 0xf0, 0x21, 0x00


	//----- nvinfo : EIATTR_KPARAM_INFO
	.align		4
.L_350:
        /*0028*/ 	.byte	0x04, 0x17
        /*002a*/ 	.short	(.L_352 - .L_351)
.L_351:
        /*002c*/ 	.word	0x00000000
        /*0030*/ 	.short	0x0002
        /*0032*/ 	.short	0x0010
        /*0034*/ 	.byte	0x00, 0xf0, 0x11, 0x00


	//----- nvinfo : EIATTR_KPARAM_INFO
	.align		4
.L_352:
        /*0038*/ 	.byte	0x04, 0x17
        /*003a*/ 	.short	(.L_354 - .L_353)
.L_353:
        /*003c*/ 	.word	0x00000000
        /*0040*/ 	.short	0x0001
        /*0042*/ 	.short	0x0008
        /*0044*/ 	.byte	0x00, 0xf0, 0x21, 0x00


	//----- nvinfo : EIATTR_KPARAM_INFO
	.align		4
.L_354:
        /*0048*/ 	.byte	0x04, 0x17
        /*004a*/ 	.short	(.L_356 - .L_355)
.L_355:
        /*004c*/ 	.word	0x00000000
        /*0050*/ 	.short	0x0000
        /*0052*/ 	.short	0x0000
        /*0054*/ 	.byte	0x00, 0xf5, 0x21, 0x00


	//----- nvinfo : EIATTR_SPARSE_MMA_MASK
	.align		4
.L_356:
        /*0058*/ 	.byte	0x03, 0x50
        /*005a*/ 	.short	0x0000


	//----- nvinfo : EIATTR_MAXREG_COUNT
	.align		4
        /*005c*/ 	.byte	0x03, 0x1b
        /*005e*/ 	.short	0x00ff


	//----- nvinfo : EIATTR_NUM_BARRIERS
	.align		4
        /*0060*/ 	.byte	0x02, 0x4c
        /*0062*/ 	.byte	0x01
	.zero		1


	//----- nvinfo : EIATTR_MERCURY_ISA_VERSION
	.align		4
        /*0064*/ 	.byte	0x03, 0x5f
        /*0066*/ 	.short	0x0101


	//----- nvinfo : EIATTR_VRC_CTA_INIT_COUNT
	.align		4
        /*0068*/ 	.byte	0x02, 0x4a
	.zero		1
	.zero		1


	//----- nvinfo : EIATTR_EXIT_INSTR_OFFSETS
	.align		4
        /*006c*/ 	.byte	0x04, 0x1c
        /*006e*/ 	.short	(.L_358 - .L_357)


	//   ....[0]....
.L_357:
        /*0070*/ 	.word	0x000012c0


	//----- nvinfo : EIATTR_CRS_STACK_SIZE
	.align		4
.L_358:
        /*0074*/ 	.byte	0x04, 0x1e
        /*0076*/ 	.short	(.L_360 - .L_359)
.L_359:
        /*0078*/ 	.word	0x00000000


	//----- nvinfo : EIATTR_CBANK_PARAM_SIZE
	.align		4
.L_360:
        /*007c*/ 	.byte	0x03, 0x19
        /*007e*/ 	.short	0x0028


	//----- nvinfo : EIATTR_PARAM_CBANK
	.align		4
        /*0080*/ 	.byte	0x04, 0x0a
        /*0082*/ 	.short	(.L_362 - .L_361)
	.align		4
.L_361:
        /*0084*/ 	.word	index@(.nv.constant0._Z14spot_phase_gpuPddidS_)
        /*0088*/ 	.short	0x0380
        /*008a*/ 	.short	0x0028


	//----- nvinfo : EIATTR_SW_WAR
	.align		4
.L_362:
        /*008c*/ 	.byte	0x04, 0x36
        /*008e*/ 	.short	(.L_364 - .L_363)
.L_363:
        /*0090*/ 	.word	0x00000008
.L_364:


//--------------------- .nv.callgraph             --------------------------
	.section	.nv.callgraph,"",@"SHT_CUDA_CALLGRAPH"
	.align	4
	.sectionentsize	8
	.align		4
        /*0000*/ 	.word	0x00000000
	.align		4
        /*0004*/ 	.word	0xffffffff
	.align		4
        /*0008*/ 	.word	0x00000000
	.align		4
        /*000c*/ 	.word	0xfffffffe
	.align		4
        /*0010*/ 	.word	0x00000000
	.align		4
        /*0014*/ 	.word	0xfffffffd
	.align		4
        /*0018*/ 	.word	0x00000000
	.align		4
        /*001c*/ 	.word	0xfffffffc


//--------------------- .nv.constant4             --------------------------
	.section	.nv.constant4,"a",@progbits
	.align	8
	.align		8
.nv.constant4:
        /*0000*/ 	.dword	_ZN34_INTERNAL_ff016fdc_4_k_cu_224779094cuda3std3__45__cpo5beginE
	.align		8
        /*0008*/ 	.dword	_ZN34_INTERNAL_ff016fdc_4_k_cu_224779094cuda3std3__45__cpo3endE
	.align		8
        /*0010*/ 	.dword	_ZN34_INTERNAL_ff016fdc_4_k_cu_224779094cuda3std3__45__cpo6cbeginE
	.align		8
        /*0018*/ 	.dword	_ZN34_INTERNAL_ff016fdc_4_k_cu_224779094cuda3std3__45__cpo4cendE
	.align		8
        /*0020*/ 	.dword	_ZN34_INTERNAL_ff016fdc_4_k_cu_224779094cuda3std3__45__cpo6rbeginE
	.align		8
        /*0028*/ 	.dword	_ZN34_INTERNAL_ff016fdc_4_k_cu_224779094cuda3std3__45__cpo4rendE
	.align		8
        /*0030*/ 	.dword	_ZN34_INTERNAL_ff016fdc_4_k_cu_224779094cuda3std3__45__cpo7crbeginE
	.align		8
        /*0038*/ 	.dword	_ZN34_INTERNAL_ff016fdc_4_k_cu_224779094cuda3std3__45__cpo5crendE
	.align		8
        /*0040*/ 	.dword	_ZN34_INTERNAL_ff016fdc_4_k_cu_224779094cuda3std3__436_GLOBAL__N__ff016fdc_4_k_cu_224779096ignoreE
	.align		8
        /*0048*/ 	.dword	_ZN34_INTERNAL_ff016fdc_4_k_cu_224779094cuda3std3__419piecewise_constructE
	.align		8
        /*0050*/ 	.dword	_ZN34_INTERNAL_ff016fdc_4_k_cu_224779094cuda3std3__48in_placeE
	.align		8
        /*0058*/ 	.dword	_ZN34_INTERNAL_ff016fdc_4_k_cu_224779094cuda3std3__420unreachable_sentinelE
	.align		8
        /*0060*/ 	.dword	_ZN34_INTERNAL_ff016fdc_4_k_cu_224779094cuda3std3__47nulloptE
	.align		8
        /*0068*/ 	.dword	_ZN34_INTERNAL_ff016fdc_4_k_cu_224779094cuda3std3__48unexpectE
	.align		8
        /*0070*/ 	.dword	_ZN34_INTERNAL_ff016fdc_4_k_cu_224779094cuda3std6ranges3__45__cpo4swapE
	.align		8
        /*0078*/ 	.dword	_ZN34_INTERNAL_ff016fdc_4_k_cu_224779094cuda3std6ranges3__45__cpo9iter_moveE
	.align		8
        /*0080*/ 	.dword	_ZN34_INTERNAL_ff016fdc_4_k_cu_224779094cuda3std6ranges3__45__cpo5beginE
	.align		8
        /*0088*/ 	.dword	_ZN34_INTERNAL_ff016fdc_4_k_cu_224779094cuda3std6ranges3__45__cpo3endE
	.align		8
        /*0090*/ 	.dword	_ZN34_INTERNAL_ff016fdc_4_k_cu_224779094cuda3std6ranges3__45__cpo6cbeginE
	.align		8
        /*0098*/ 	.dword	_ZN34_INTERNAL_ff016fdc_4_k_cu_224779094cuda3std6ranges3__45__cpo4cendE
	.align		8
        /*00a0*/ 	.dword	_ZN34_INTERNAL_ff016fdc_4_k_cu_224779094cuda3std6ranges3__45__cpo7advanceE
	.align		8
        /*00a8*/ 	.dword	_ZN34_INTERNAL_ff016fdc_4_k_cu_224779094cuda3std6ranges3__45__cpo9iter_swapE
	.align		8
        /*00b0*/ 	.dword	_ZN34_INTERNAL_ff016fdc_4_k_cu_224779094cuda3std6ranges3__45__cpo4nextE
	.align		8
        /*00b8*/ 	.dword	_ZN34_INTERNAL_ff016fdc_4_k_cu_224779094cuda3std6ranges3__45__cpo4prevE
	.align		8
        /*00c0*/ 	.dword	_ZN34_INTERNAL_ff016fdc_4_k_cu_224779094cuda3std6ranges3__45__cpo4dataE
	.align		8
        /*00c8*/ 	.dword	_ZN34_INTERNAL_ff016fdc_4_k_cu_224779094cuda3std6ranges3__45__cpo5cdataE
	.align		8
        /*00d0*/ 	.dword	_ZN34_INTERNAL_ff016fdc_4_k_cu_224779094cuda3std6ranges3__45__cpo4sizeE
	.align		8
        /*00d8*/ 	.dword	_ZN34_INTERNAL_ff016fdc_4_k_cu_224779094cuda3std6ranges3__45__cpo5ssizeE
	.align		8
        /*00e0*/ 	.dword	_ZN34_INTERNAL_ff016fdc_4_k_cu_224779094cuda3std6ranges3__45__cpo8distanceE
	.align		8
        /*00e8*/ 	.dword	_ZN34_INTERNAL_ff016fdc_4_k_cu_224779096thrust24THRUST_300001_SM_1000_NS8cuda_cub3parE
	.align		8
        /*00f0*/ 	.dword	_ZN34_INTERNAL_ff016fdc_4_k_cu_224779096thrust24THRUST_300001_SM_1000_NS8cuda_cub10par_nosyncE
	.align		8
        /*00f8*/ 	.dword	_ZN34_INTERNAL_ff016fdc_4_k_cu_224779096thrust24THRUST_300001_SM_1000_NS6system6detail10sequential3seqE
	.align		8
        /*0100*/ 	.dword	_ZN34_INTERNAL_ff016fdc_4_k_cu_224779096thrust24THRUST_300001_SM_1000_NS6system3cpp3parE
	.align		8
        /*0108*/ 	.dword	_ZN34_INTERNAL_ff016fdc_4_k_cu_224779096thrust24THRUST_300001_SM_1000_NS12placeholders2_1E
	.align		8
        /*0110*/ 	.dword	_ZN34_INTERNAL_ff016fdc_4_k_cu_224779096thrust24THRUST_300001_SM_1000_NS12placeholders2_2E
	.align		8
        /*0118*/ 	.dword	_ZN34_INTERNAL_ff016fdc_4_k_cu_224779096thrust24THRUST_300001_SM_1000_NS12placeholders2_3E
	.align		8
        /*0120*/ 	.dword	_ZN34_INTERNAL_ff016fdc_4_k_cu_224779096thrust24THRUST_300001_SM_1000_NS12placeholders2_4E
	.align		8
        /*0128*/ 	.dword	_ZN34_INTERNAL_ff016fdc_4_k_cu_224779096thrust24THRUST_300001_SM_1000_NS12placeholders2_5E
	.align		8
        /*0130*/ 	.dword	_ZN34_INTERNAL_ff016fdc_4_k_cu_224779096thrust24THRUST_300001_SM_1000_NS12placeholders2_6E
	.align		8
        /*0138*/ 	.dword	_ZN34_INTERNAL_ff016fdc_4_k_cu_224779096thrust24THRUST_300001_SM_1000_NS12placeholders2_7E
	.align		8
        /*0140*/ 	.dword	_ZN34_INTERNAL_ff016fdc_4_k_cu_224779096thrust24THRUST_300001_SM_1000_NS12placeholders2_8E
	.align		8
        /*0148*/ 	.dword	_ZN34_INTERNAL_ff016fdc_4_k_cu_224779096thrust24THRUST_300001_SM_1000_NS12placeholders2_9E
	.align		8
        /*0150*/ 	.dword	_ZN34_INTERNAL_ff016fdc_4_k_cu_224779096thrust24THRUST_300001_SM_1000_NS12placeholders3_10E
	.align		8
        /*0158*/ 	.dword	_ZN34_INTERNAL_ff016fdc_4_k_cu_224779096thrust24THRUST_300001_SM_1000_NS3seqE
	.align		8
        /*0160*/ 	.dword	_ZN34_INTERNAL_ff016fdc_4_k_cu_224779096thrust24THRUST_300001_SM_1000_NS6deviceE
	.align		8
        /*0168*/ 	.dword	__cudart_i2opi_d
	.align		8
        /*0170*/ 	.dword	__cudart_sin_cos_coeffs


//--------------------- .text._ZN3cub18CUB_300001_SM_10006detail11EmptyKernelIvEEvv --------------------------
	.section	.text._ZN3cub18CUB_300001_SM_10006detail11EmptyKernelIvEEvv,"ax",@progbits
	.align	128
        .global         _ZN3cub18CUB_300001_SM_10006detail11EmptyKernelIvEEvv
        .type           _ZN3cub18CUB_300001_SM_10006detail11EmptyKernelIvEEvv,@function
        .size           _ZN3cub18CUB_300001_SM_10006detail11EmptyKernelIvEEvv,(.L_x_148 - _ZN3cub18CUB_300001_SM_10006detail11EmptyKernelIvEEvv)
        .other          _ZN3cub18CUB_300001_SM_10006detail11EmptyKernelIvEEvv,@"STO_CUDA_ENTRY STV_DEFAULT"
_ZN3cub18CUB_300001_SM_10006detail11EmptyKernelIvEEvv:
.text._ZN3cub18CUB_300001_SM_10006detail11EmptyKernelIvEEvv:
[----:B------:R-:W-:Y:S01]  /*0000*/  LDC R1, c[0x0][0x37c] ;  /* 0x0000df00ff017b82 */ /* 0x000fe20000000800 */
[----:B------:R-:W-:Y:S05]  /*0010*/  EXIT ;  /* 0x000000000000794d */ /* 0x000fea0003800000 */
.L_x_0:
[----:B------:R-:W-:-:S00]  /*0020*/  BRA `(.L_x_0) ;  /* 0xfffffffc00fc7947 */ /* 0x000fc0000383ffff */
[----:B------:R-:W-:-:S00]  /*0030*/  NOP ;  /* 0x0000000000007918 */ /* 0x000fc00000000000 */
        /* <DEDUP_REMOVED lines=12> */
.L_x_148:


//--------------------- .text._Z12spec_grad_2dPdS_i --------------------------
	.section	.text._Z12spec_grad_2dPdS_i,"ax",@progbits
	.align	128
        .global         _Z12spec_grad_2dPdS_i
        .type           _Z12spec_grad_2dPdS_i,@function
        .size           _Z12spec_grad_2dPdS_i,(.L_x_149 - _Z12spec_grad_2dPdS_i)
        .other          _Z12spec_grad_2dPdS_i,@"STO_CUDA_ENTRY STV_DEFAULT"
_Z12spec_grad_2dPdS_i:
.text._Z12spec_grad_2dPdS_i:
[----:B------:R-:W-:Y:S01]  /*0000*/  LDC R1, c[0x0][0x37c] ;  /* 0x0000df00ff017b82 */ /* 0x000fe20000000800 */
[----:B------:R-:W0:Y:S07]  /*0010*/  S2R R3, SR_TID.Y ;  /* 0x0000000000037919 */ /* 0x000e2e0000002200 */
[----:B------:R-:W-:Y:S01]  /*0020*/  S2UR UR4, SR_CTAID.X ;  /* 0x00000000000479c3 */ /* 0x000fe20000002500 */
[----:B------:R-:W1:Y:S01]  /*0030*/  LDCU UR6, c[0x0][0x370] ;  /* 0x00006e00ff0677ac */ /* 0x000e620008000800 */
[----:B------:R-:W2:Y:S01]  /*0040*/  S2R R11, SR_TID.X ;  /* 0x00000000000b7919 */ /* 0x000ea20000002100 */
[----:B------:R-:W2:Y:S05]  /*0050*/  LDCU UR8, c[0x0][0x360] ;  /* 0x00006c00ff0877ac */ /* 0x000eaa0008000800 */
[----:B------:R-:W1:Y:S01]  /*0060*/  S2UR UR5, SR_CTAID.Y ;  /* 0x00000000000579c3 */ /* 0x000e620000002600 */
[----:B------:R-:W3:Y:S07]  /*0070*/  LDCU UR7, c[0x0][0x390] ;  /* 0x00007200ff0777ac */ /* 0x000eee0008000800 */
[----:B------:R-:W0:Y:S01]  /*0080*/  LDC R0, c[0x0][0x364] ;  /* 0x0000d900ff007b82 */ /* 0x000e220000000800 */
[----:B-1----:R-:W-:-:S06]  /*0090*/  UIMAD UR4, UR5, UR6, UR4 ;  /* 0x00000006050472a4 */ /* 0x002fcc000f8e0204 */
[----:B0-----:R-:W-:Y:S01]  /*00a0*/  IMAD R0, R0, UR4, R3 ;  /* 0x0000000400007c24 */ /* 0x001fe2000f8e0203 */
[----:B---3--:R-:W-:-:S03]  /*00b0*/  UIADD3 UR4, UPT, UPT, UR7, -0x1, URZ ;  /* 0xffffffff07047890 */ /* 0x008fc6000fffe0ff */
[----:B--2---:R-:W-:-:S05]  /*00c0*/  IMAD R11, R0, UR8, R11 ;  /* 0x00000008000b7c24 */ /* 0x004fca000f8e020b */
[----:B------:R-:W-:-:S13]  /*00d0*/  ISETP.GE.AND P0, PT, R11, UR4, PT ;  /* 0x000000040b007c0c */ /* 0x000fda000bf06270 */
[----:B------:R-:W-:Y:S05]  /*00e0*/  @P0 EXIT ;  /* 0x000000000000094d */ /* 0x000fea0003800000 */
[----:B------:R-:W0:Y:S01]  /*00f0*/  LDC.64 R2, c[0x0][0x380] ;  /* 0x0000e000ff027b82 */ /* 0x000e220000000a00 */
[----:B------:R-:W1:Y:S07]  /*0100*/  LDCU.64 UR4, c[0x0][0x358] ;  /* 0x00006b00ff0477ac */ /* 0x000e6e0008000a00 */
[----:B------:R-:W2:Y:S01]  /*0110*/  LDC.64 R8, c[0x0][0x388] ;  /* 0x0000e200ff087b82 */ /* 0x000ea20000000a00 */
[----:B0-----:R-:W-:-:S05]  /*0120*/  IMAD.WIDE R2, R11, 0x8, R2 ;  /* 0x000000080b027825 */ /* 0x001fca00078e0202 */
[----:B-1----:R-:W3:Y:S04]  /*0130*/  LDG.E.64 R4, desc[UR4][R2.64+0x8] ;  /* 0x0000080402047981 */ /* 0x002ee8000c1e1b00 */
[----:B------:R-:W3:Y:S02]  /*0140*/  LDG.E.64 R6, desc[UR4][R2.64] ;  /* 0x0000000402067981 */ /* 0x000ee4000c1e1b00 */
[----:B---3--:R-:W-:Y:S01]  /*0150*/  DADD R4, R4, -R6 ;  /* 0x0000000004047229 */ /* 0x008fe20000000806 */
[----:B--2---:R-:W-:-:S06]  /*0160*/  IMAD.WIDE R6, R11, 0x8, R8 ;  /* 0x000000080b067825 */ /* 0x004fcc00078e0208 */
[----:B------:R-:W-:Y:S01]  /*0170*/  STG.E.64 desc[UR4][R6.64], R4 ;  /* 0x0000000406007986 */ /* 0x000fe2000c101b04 */
[----:B------:R-:W-:Y:S05]  /*0180*/  EXIT ;  /* 0x000000000000794d */ /* 0x000fea0003800000 */
.L_x_1:
        /* <DEDUP_REMOVED lines=15> */
.L_x_149:


//--------------------- .text._Z18fast_intensity_facPdddS_S_d --------------------------
	.section	.text._Z18fast_intensity_facPdddS_S_d,"ax",@progbits
	.align	128
        .global         _Z18fast_intensity_facPdddS_S_d
        .type           _Z18fast_intensity_facPdddS_S_d,@function
        .size           _Z18fast_intensity_facPdddS_S_d,(.L_x_150 - _Z18fast_intensity_facPdddS_S_d)
        .other          _Z18fast_intensity_facPdddS_S_d,@"STO_CUDA_ENTRY STV_DEFAULT"
_Z18fast_intensity_facPdddS_S_d:
.text._Z18fast_intensity_facPdddS_S_d:
[----:B------:R-:W-:Y:S01]  /*0000*/  LDC R1, c[0x0][0x37c] ;  /* 0x0000df00ff017b82 */ /* 0x000fe20000000800 */
[----:B------:R-:W0:Y:S07]  /*0010*/  S2R R0, SR_TID.X ;  /* 0x0000000000007919 */ /* 0x000e2e0000002100 */
[----:B------:R-:W0:Y:S01]  /*0020*/  S2UR UR6, SR_CTAID.X ;  /* 0x00000000000679c3 */ /* 0x000e220000002500 */
[----:B------:R-:W1:Y:S07]  /*0030*/  LDCU.64 UR4, c[0x0][0x358] ;  /* 0x00006b00ff0477ac */ /* 0x000e6e0008000a00 */
[----:B------:R-:W0:Y:S08]  /*0040*/  LDC R9, c[0x0][0x360] ;  /* 0x0000d800ff097b82 */ /* 0x000e300000000800 */
[----:B------:R-:W2:Y:S08]  /*0050*/  LDC.64 R4, c[0x0][0x3a0] ;  /* 0x0000e800ff047b82 */ /* 0x000eb00000000a00 */
[----:B------:R-:W3:Y:S01]  /*0060*/  LDC.64 R2, c[0x0][0x3a8] ;  /* 0x0000ea00ff027b82 */ /* 0x000ee20000000a00 */
[----:B0-----:R-:W-:-:S07]  /*0070*/  IMAD R9, R9, UR6, R0 ;  /* 0x0000000609097c24 */ /* 0x001fce000f8e0200 */
[----:B------:R-:W0:Y:S01]  /*0080*/  LDC.64 R6, c[0x0][0x398] ;  /* 0x0000e600ff067b82 */ /* 0x000e220000000a00 */
[----:B--2---:R-:W-:-:S06]  /*0090*/  IMAD.WIDE R4, R9, 0x8, R4 ;  /* 0x0000000809047825 */ /* 0x004fcc00078e0204 */
[----:B-1----:R-:W2:Y:S01]  /*00a0*/  LDG.E.64 R4, desc[UR4][R4.64] ;  /* 0x0000000404047981 */ /* 0x002ea2000c1e1b00 */
[----:B---3--:R-:W-:Y:S01]  /*00b0*/  DADD R2, R2, 1 ;  /* 0x3ff0000002027429 */ /* 0x008fe20000000000 */
[----:B0-----:R-:W-:-:S07]  /*00c0*/  IMAD.WIDE R6, R9, 0x8, R6 ;  /* 0x0000000809067825 */ /* 0x001fce00078e0206 */
[----:B--2---:R-:W-:-:S07]  /*00d0*/  DMUL R2, R2, R4 ;  /* 0x0000000402027228 */ /* 0x004fce0000000000 */
[----:B------:R-:W-:Y:S01]  /*00e0*/  STG.E.64 desc[UR4][R6.64], R2 ;  /* 0x0000000206007986 */ /* 0x000fe2000c101b04 */
[----:B------:R-:W-:Y:S05]  /*00f0*/  EXIT ;  /* 0x000000000000794d */ /* 0x000fea0003800000 */
.L_x_2:
        /* <DEDUP_REMOVED lines=16> */
.L_x_150:


//--------------------- .text._Z14fast_intensityPdddS_S_ --------------------------
	.section	.text._Z14fast_intensityPdddS_S_,"ax",@progbits
	.align	128
        .global         _Z14fast_intensityPdddS_S_
        .type           _Z14fast_intensityPdddS_S_,@function
        .size           _Z14fast_intensityPdddS_S_,(.L_x_137 - _Z14fast_intensityPdddS_S_)
        .other          _Z14fast_intensityPdddS_S_,@"STO_CUDA_ENTRY STV_DEFAULT"
_Z14fast_intensityPdddS_S_:
.text._Z14fast_intensityPdddS_S_:
[----:B------:R-:W-:Y:S01]  /*0000*/  LDC R1, c[0x0][0x37c] ;  /* 0x0000df00ff017b82 */ /* 0x000fe20000000800 */
[----:B------:R-:W0:Y:S07]  /*0010*/  S2R R3, SR_TID.X ;  /* 0x0000000000037919 */ /* 0x000e2e0000002100 */
[----:B------:R-:W0:Y:S01]  /*0020*/  S2UR UR4, SR_CTAID.X ;  /* 0x00000000000479c3 */ /* 0x000e220000002500 */
[----:B------:R-:W1:Y:S07]  /*0030*/  LDCU.64 UR8, c[0x0][0x358] ;  /* 0x00006b00ff0877ac */ /* 0x000e6e0008000a00 */
[----:B------:R-:W0:Y:S08]  /*0040*/  LDC R4, c[0x0][0x360] ;  /* 0x0000d800ff047b82 */ /* 0x000e300000000800 */
[----:B------:R-:W2:Y:S01]  /*0050*/  LDC.64 R8, c[0x0][0x380] ;  /* 0x0000e000ff087b82 */ /* 0x000ea20000000a00 */
[----:B0-----:R-:W-:-:S04]  /*0060*/  IMAD R4, R4, UR4, R3 ;  /* 0x0000000404047c24 */ /* 0x001fc8000f8e0203 */
[----:B--2---:R-:W-:-:S06]  /*0070*/  IMAD.WIDE R8, R4, 0x8, R8 ;  /* 0x0000000804087825 */ /* 0x004fcc00078e0208 */
[----:B-1----:R-:W5:Y:S01]  /*0080*/  LDG.E.64 R8, desc[UR8][R8.64] ;  /* 0x0000000808087981 */ /* 0x002f62000c1e1b00 */
[----:B------:R-:W-:Y:S01]  /*0090*/  BSSY.RECONVERGENT B0, `(.L_x_3) ;  /* 0x0000007000007945 */ /* 0x000fe20003800200 */
[----:B------:R-:W-:Y:S01]  /*00a0*/  IMAD.MOV.U32 R6, RZ, RZ, 0x4a000000 ;  /* 0x4a000000ff067424 */ /* 0x000fe200078e00ff */
[----:B------:R-:W-:Y:S01]  /*00b0*/  MOV R0, 0x100 ;  /* 0x0000010000007802 */ /* 0x000fe20000000f00 */
[----:B------:R-:W-:Y:S01]  /*00c0*/  IMAD.MOV.U32 R5, RZ, RZ, 0x41b1de78 ;  /* 0x41b1de78ff057424 */ /* 0x000fe200078e00ff */
[----:B------:R-:W-:Y:S01]  /*00d0*/  UMOV UR4, URZ ;  /* 0x000000ff00047c82 */ /* 0x000fe20008000000 */
[----:B------:R-:W-:-:S05]  /*00e0*/  UMOV UR5, 0x40000000 ;  /* 0x4000000000057882 */ /* 0x000fca0000000000 */
[----:B-----5:R-:W-:Y:S05]  /*00f0*/  CALL.REL.NOINC `($_Z14fast_intensityPdddS_S_$__internal_accurate_pow) ;  /* 0x0000001c00407944 */ /* 0x020fea0003c00000 */
[----:B------:R-:W-:Y:S05]  /*0100*/  BSYNC.RECONVERGENT B0 ;  /* 0x0000000000007941 */ /* 0x000fea0003800200 */
.L_x_3:
[----:B------:R-:W-:Y:S01]  /*0110*/  UMOV UR6, 0xd9d7bdbb ;  /* 0xd9d7bdbb00067882 */ /* 0x000fe20000000000 */
[----:B------:R-:W-:Y:S01]  /*0120*/  UMOV UR7, 0x3ddb7cdf ;  /* 0x3ddb7cdf00077882 */ /* 0x000fe20000000000 */
[----:B------:R-:W-:Y:S01]  /*0130*/  IMAD.MOV.U32 R12, RZ, RZ, R11 ;  /* 0x000000ffff0c7224 */ /* 0x000fe200078e000b */
[----:B------:R-:W-:Y:S01]  /*0140*/  DMUL R14, R8, UR6 ;  /* 0x00000006080e7c28 */ /* 0x000fe20008000000 */
[----:B------:R-:W-:Y:S01]  /*0150*/  IMAD.MOV.U32 R13, RZ, RZ, R16 ;  /* 0x000000ffff0d7224 */ /* 0x000fe200078e0010 */
[----:B------:R-:W-:Y:S01]  /*0160*/  UMOV UR6, 0x8b13e1da ;  /* 0x8b13e1da00067882 */ /* 0x000fe20000000000 */
[----:B------:R-:W-:Y:S01]  /*0170*/  UMOV UR7, 0x391b860b ;  /* 0x391b860b00077882 */ /* 0x000fe20000000000 */
[----:B------:R-:W-:Y:S01]  /*0180*/  BSSY.RECONVERGENT B0, `(.L_x_4) ;  /* 0x0000008000007945 */ /* 0x000fe20003800200 */
[----:B------:R-:W-:Y:S01]  /*0190*/  MOV R0, 0x200 ;  /* 0x0000020000007802 */ /* 0x000fe20000000f00 */
[----:B------:R-:W-:Y:S01]  /*01a0*/  UMOV UR5, 0x40140000 ;  /* 0x4014000000057882 */ /* 0x000fe20000000000 */
[----:B------:R-:W-:-:S02]  /*01b0*/  DMUL R12, R12, UR6 ;  /* 0x000000060c0c7c28 */ /* 0x000fc40008000000 */
[----:B------:R-:W-:-:S10]  /*01c0*/  DADD R2, -RZ, |R14| ;  /* 0x00000000ff027229 */ /* 0x000fd4000000050e */
[----:B------:R-:W-:Y:S02]  /*01d0*/  IMAD.MOV.U32 R6, RZ, RZ, R2 ;  /* 0x000000ffff067224 */ /* 0x000fe400078e0002 */
[----:B------:R-:W-:-:S07]  /*01e0*/  IMAD.MOV.U32 R5, RZ, RZ, R3 ;  /* 0x000000ffff057224 */ /* 0x000fce00078e0003 */
[----:B------:R-:W-:Y:S05]  /*01f0*/  CALL.REL.NOINC `($_Z14fast_intensityPdddS_S_$__internal_accurate_pow) ;  /* 0x0000001c00007944 */ /* 0x000fea0003c00000 */
[----:B------:R-:W-:Y:S05]  /*0200*/  BSYNC.RECONVERGENT B0 ;  /* 0x0000000000007941 */ /* 0x000fea0003800200 */
.L_x_4:
[C---:B------:R-:W-:Y:S01]  /*0210*/  DADD R2, R14.reuse, 5 ;  /* 0x401400000e027429 */ /* 0x040fe20000000000 */
[----:B------:R-:W-:Y:S01]  /*0220*/  MOV R6, R11 ;  /* 0x0000000b00067202 */ /* 0x000fe20000000f00 */
[----:B------:R-:W-:Y:S01]  /*0230*/  IMAD.MOV.U32 R7, RZ, RZ, R16 ;  /* 0x000000ffff077224 */ /* 0x000fe200078e0010 */
[----:B------:R-:W-:Y:S01]  /*0240*/  DSETP.NEU.AND P1, PT, R14, RZ, PT ;  /* 0x000000ff0e00722a */ /* 0x000fe20003f2d000 */
[----:B------:R-:W-:Y:S01]  /*0250*/  ISETP.GE.AND P0, PT, R15, RZ, PT ;  /* 0x000000ff0f00720c */ /* 0x000fe20003f06270 */
[----:B------:R-:W-:Y:S03]  /*0260*/  BSSY.RECONVERGENT B0, `(.L_x_5) ;  /* 0x0000012000007945 */ /* 0x000fe60003800200 */
[----:B------:R-:W-:Y:S02]  /*0270*/  DADD R6, -RZ, -R6 ;  /* 0x00000000ff067229 */ /* 0x000fe40000000906 */
[----:B------:R-:W-:-:S04]  /*0280*/  LOP3.LUT R5, R3, 0x7ff00000, RZ, 0xc0, !PT ;  /* 0x7ff0000003057812 */ /* 0x000fc800078ec0ff */
[----:B------:R-:W-:-:S04]  /*0290*/  ISETP.NE.AND P2, PT, R5, 0x7ff00000, PT ;  /* 0x7ff000000500780c */ /* 0x000fc80003f45270 */
[----:B------:R-:W-:Y:S02]  /*02a0*/  FSEL R10, R6, R11, !P0 ;  /* 0x0000000b060a7208 */ /* 0x000fe40004000000 */
[----:B------:R-:W-:-:S03]  /*02b0*/  FSEL R11, R7, R16, !P0 ;  /* 0x00000010070b7208 */ /* 0x000fc60004000000 */
[----:B------:R-:W-:Y:S02]  /*02c0*/  IMAD.MOV.U32 R2, RZ, RZ, R10 ;  /* 0x000000ffff027224 */ /* 0x000fe400078e000a */
[----:B------:R-:W-:Y:S02]  /*02d0*/  IMAD.MOV.U32 R3, RZ, RZ, R11 ;  /* 0x000000ffff037224 */ /* 0x000fe400078e000b */
[----:B------:R-:W-:Y:S02]  /*02e0*/  @!P1 IMAD.MOV.U32 R2, RZ, RZ, RZ ;  /* 0x000000ffff029224 */ /* 0x000fe400078e00ff */
[----:B------:R-:W-:Y:S01]  /*02f0*/  @!P1 IMAD.MOV.U32 R3, RZ, RZ, R15 ;  /* 0x000000ffff039224 */ /* 0x000fe200078e000f */
[----:B------:R-:W-:Y:S06]  /*0300*/  @P2 BRA `(.L_x_6) ;  /* 0x00000000001c2947 */ /* 0x000fec0003800000 */
[----:B------:R-:W-:-:S14]  /*0310*/  DSETP.NAN.AND P1, PT, R14, R14, PT ;  /* 0x0000000e0e00722a */ /* 0x000fdc0003f28000 */
[----:B------:R-:W-:Y:S01]  /*0320*/  @P1 DADD R2, R14, 5 ;  /* 0x401400000e021429 */ /* 0x000fe20000000000 */
[----:B------:R-:W-:Y:S10]  /*0330*/  @P1 BRA `(.L_x_6) ;  /* 0x0000000000101947 */ /* 0x000ff40003800000 */
[----:B------:R-:W-:-:S14]  /*0340*/  DSETP.NEU.AND P1, PT, |R14|, +INF , PT ;  /* 0x7ff000000e00742a */ /* 0x000fdc0003f2d200 */
[----:B------:R-:W-:Y:S01]  /*0350*/  @!P1 MOV R0, 0xfff00000 ;  /* 0xfff0000000009802 */ /* 0x000fe20000000f00 */
[----:B------:R-:W-:-:S03]  /*0360*/  @!P1 IMAD.MOV.U32 R2, RZ, RZ, RZ ;  /* 0x000000ffff029224 */ /* 0x000fc600078e00ff */
[----:B------:R-:W-:-:S07]  /*0370*/  @!P1 SEL R3, R0, 0x7ff00000, !P0 ;  /* 0x7ff0000000039807 */ /* 0x000fce0004000000 */
.L_x_6:
[----:B------:R-:W-:Y:S05]  /*0380*/  BSYNC.RECONVERGENT B0 ;  /* 0x0000000000007941 */ /* 0x000fea0003800200 */
.L_x_5:
[----:B------:R-:W0:Y:S01]  /*0390*/  LDCU.64 UR6, c[0x0][0x388] ;  /* 0x00007100ff0677ac */ /* 0x000e220008000a00 */
[----:B------:R-:W-:Y:S01]  /*03a0*/  IMAD.MOV.U32 R6, RZ, RZ, 0x1 ;  /* 0x00000001ff067424 */ /* 0x000fe200078e00ff */
[----:B------:R-:W-:Y:S01]  /*03b0*/  DSETP.NEU.AND P0, PT, R14, 1, PT ;  /* 0x3ff000000e00742a */ /* 0x000fe20003f0d000 */
[----:B------:R-:W-:Y:S01]  /*03c0*/  BSSY.RECONVERGENT B0, `(.L_x_7) ;  /* 0x0000020000007945 */ /* 0x000fe20003800200 */
[----:B------:R-:W-:Y:S01]  /*03d0*/  UMOV UR4, 0xa487c7d7 ;  /* 0xa487c7d700047882 */ /* 0x000fe20000000000 */
[----:B------:R-:W-:Y:S02]  /*03e0*/  UMOV UR5, 0x3b30aee4 ;  /* 0x3b30aee400057882 */ /* 0x000fe40000000000 */
[----:B------:R-:W-:Y:S01]  /*03f0*/  DMUL R8, R8, UR4 ;  /* 0x0000000408087c28 */ /* 0x000fe20008000000 */
[----:B------:R-:W-:Y:S01]  /*0400*/  UMOV UR4, 0xd9d7bdbb ;  /* 0xd9d7bdbb00047882 */ /* 0x000fe20000000000 */
[----:B------:R-:W-:Y:S01]  /*0410*/  UMOV UR5, 0x3ddb7cdf ;  /* 0x3ddb7cdf00057882 */ /* 0x000fe20000000000 */
[----:B------:R-:W-:-:S02]  /*0420*/  FSEL R2, R2, RZ, P0 ;  /* 0x000000ff02027208 */ /* 0x000fc40000000000 */
[----:B------:R-:W-:-:S03]  /*0430*/  FSEL R3, R3, 1.875, P0 ;  /* 0x3ff0000003037808 */ /* 0x000fc60000000000 */
[----:B0-----:R-:W-:-:S08]  /*0440*/  DMUL R16, R8, UR6 ;  /* 0x0000000608107c28 */ /* 0x001fd00008000000 */
[----:B------:R-:W-:Y:S01]  /*0450*/  DMUL R16, R16, UR4 ;  /* 0x0000000410107c28 */ /* 0x000fe20008000000 */
[----:B------:R-:W-:Y:S01]  /*0460*/  UMOV UR4, 0x10915c4e ;  /* 0x10915c4e00047882 */ /* 0x000fe20000000000 */
[----:B------:R-:W-:-:S04]  /*0470*/  UMOV UR5, 0x3acebd1f ;  /* 0x3acebd1f00057882 */ /* 0x000fc80000000000 */
[----:B------:R-:W0:Y:S02]  /*0480*/  MUFU.RCP64H R7, R17 ;  /* 0x0000001100077308 */ /* 0x000e240000001800 */
[----:B0-----:R-:W-:-:S08]  /*0490*/  DFMA R18, -R16, R6, 1 ;  /* 0x3ff000001012742b */ /* 0x001fd00000000106 */
[----:B------:R-:W-:-:S08]  /*04a0*/  DFMA R18, R18, R18, R18 ;  /* 0x000000121212722b */ /* 0x000fd00000000012 */
[----:B------:R-:W-:-:S08]  /*04b0*/  DFMA R18, R6, R18, R6 ;  /* 0x000000120612722b */ /* 0x000fd00000000006 */
[----:B------:R-:W-:-:S08]  /*04c0*/  DFMA R6, -R16, R18, 1 ;  /* 0x3ff000001006742b */ /* 0x000fd00000000112 */
[----:B------:R-:W-:-:S08]  /*04d0*/  DFMA R6, R18, R6, R18 ;  /* 0x000000061206722b */ /* 0x000fd00000000012 */
[----:B------:R-:W-:-:S08]  /*04e0*/  DMUL R18, R6, UR4 ;  /* 0x0000000406127c28 */ /* 0x000fd00008000000 */
[----:B------:R-:W-:-:S08]  /*04f0*/  DFMA R20, -R16, R18, UR4 ;  /* 0x0000000410147e2b */ /* 0x000fd00008000112 */
[----:B------:R-:W-:-:S10]  /*0500*/  DFMA R6, R6, R20, R18 ;  /* 0x000000140606722b */ /* 0x000fd40000000012 */
[----:B------:R-:W-:-:S05]  /*0510*/  FFMA R0, RZ, R17, R7 ;  /* 0x00000011ff007223 */ /* 0x000fca0000000007 */
[----:B------:R-:W-:-:S13]  /*0520*/  FSETP.GT.AND P1, PT, |R0|, 1.469367938527859385e-39, PT ;  /* 0x001000000000780b */ /* 0x000fda0003f24200 */
[----:B------:R-:W-:Y:S05]  /*0530*/  @P1 BRA `(.L_x_8) ;  /* 0x0000000000201947 */ /* 0x000fea0003800000 */
[----:B------:R-:W-:Y:S01]  /*0540*/  IMAD.MOV.U32 R6, RZ, RZ, R16 ;  /* 0x000000ffff067224 */ /* 0x000fe200078e0010 */
[----:B------:R-:W-:Y:S01]  /*0550*/  MOV R23, 0x3acebd1f ;  /* 0x3acebd1f00177802 */ /* 0x000fe20000000f00 */
[----:B------:R-:W-:Y:S01]  /*0560*/  IMAD.MOV.U32 R7, RZ, RZ, R17 ;  /* 0x000000ffff077224 */ /* 0x000fe200078e0011 */
[----:B------:R-:W-:Y:S01]  /*0570*/  MOV R0, 0x5a0 ;  /* 0x000005a000007802 */ /* 0x000fe20000000f00 */
[----:B------:R-:W-:-:S07]  /*0580*/  IMAD.MOV.U32 R22, RZ, RZ, 0x10915c4e ;  /* 0x10915c4eff167424 */ /* 0x000fce00078e00ff */
[----:B------:R-:W-:Y:S05]  /*0590*/  CALL.REL.NOINC `($__internal_0_$__cuda_sm20_div_rn_f64_full) ;  /* 0x00000010009c7944 */ /* 0x000fea0003c00000 */
[----:B------:R-:W-:Y:S02]  /*05a0*/  IMAD.MOV.U32 R6, RZ, RZ, R18 ;  /* 0x000000ffff067224 */ /* 0x000fe400078e0012 */
[----:B------:R-:W-:-:S07]  /*05b0*/  IMAD.MOV.U32 R7, RZ, RZ, R19 ;  /* 0x000000ffff077224 */ /* 0x000fce00078e0013 */
.L_x_8:
[----:B------:R-:W-:Y:S05]  /*05c0*/  BSYNC.RECONVERGENT B0 ;  /* 0x0000000000007941 */ /* 0x000fea0003800200 */
.L_x_7:
[----:B------:R-:W-:Y:S01]  /*05d0*/  IMAD.MOV.U32 R16, RZ, RZ, 0x652b82fe ;  /* 0x652b82feff107424 */ /* 0x000fe200078e00ff */
[----:B------:R-:W-:Y:S01]  /*05e0*/  UMOV UR4, 0xfefa39ef ;  /* 0xfefa39ef00047882 */ /* 0x000fe20000000000 */
[----:B------:R-:W-:Y:S01]  /*05f0*/  IMAD.MOV.U32 R17, RZ, RZ, 0x3ff71547 ;  /* 0x3ff71547ff117424 */ /* 0x000fe200078e00ff */
[----:B------:R-:W-:Y:S01]  /*0600*/  UMOV UR5, 0x3fe62e42 ;  /* 0x3fe62e4200057882 */ /* 0x000fe20000000000 */
[----:B------:R-:W0:Y:S01]  /*0610*/  MUFU.RCP64H R23, R3 ;  /* 0x0000000300177308 */ /* 0x000e220000001800 */
[----:B------:R-:W-:Y:S01]  /*0620*/  IMAD.MOV.U32 R22, RZ, RZ, 0x1 ;  /* 0x00000001ff167424 */ /* 0x000fe200078e00ff */
[----:B------:R-:W-:Y:S01]  /*0630*/  FSETP.GEU.AND P3, PT, |R7|, 4.1917929649353027344, PT ;  /* 0x4086232b0700780b */ /* 0x000fe20003f6e200 */
[----:B------:R-:W-:Y:S01]  /*0640*/  BSSY.RECONVERGENT B0, `(.L_x_9) ;  /* 0x0000042000007945 */ /* 0x000fe20003800200 */
[----:B------:R-:W-:Y:S01]  /*0650*/  DFMA R16, R6, R16, 6.75539944105574400000e+15 ;  /* 0x433800000610742b */ /* 0x000fe20000000010 */
[----:B------:R-:W-:Y:S01]  /*0660*/  FSETP.GEU.AND P2, PT, |R13|, 6.5827683646048100446e-37, PT ;  /* 0x036000000d00780b */ /* 0x000fe20003f4e200 */
[----:B------:R-:W-:-:S06]  /*0670*/  DSETP.NEU.AND P1, PT, R14, RZ, PT ;  /* 0x000000ff0e00722a */ /* 0x000fcc0003f2d000 */
[----:B------:R-:W-:Y:S02]  /*0680*/  DADD R20, R16, -6.75539944105574400000e+15 ;  /* 0xc338000010147429 */ /* 0x000fe40000000000 */
[----:B0-----:R-:W-:-:S06]  /*0690*/  DFMA R24, -R2, R22, 1 ;  /* 0x3ff000000218742b */ /* 0x001fcc0000000116 */
[----:B------:R-:W-:Y:S01]  /*06a0*/  DFMA R18, R20, -UR4, R6 ;  /* 0x8000000414127c2b */ /* 0x000fe20008000006 */
[----:B------:R-:W-:Y:S01]  /*06b0*/  UMOV UR4, 0x3b39803f ;  /* 0x3b39803f00047882 */ /* 0x000fe20000000000 */
[----:B------:R-:W-:Y:S01]  /*06c0*/  UMOV UR5, 0x3c7abc9e ;  /* 0x3c7abc9e00057882 */ /* 0x000fe20000000000 */
[----:B------:R-:W-:-:S05]  /*06d0*/  DFMA R24, R24, R24, R24 ;  /* 0x000000181818722b */ /* 0x000fca0000000018 */
[----:B------:R-:W-:Y:S01]  /*06e0*/  DFMA R20, R20, -UR4, R18 ;  /* 0x8000000414147c2b */ /* 0x000fe20008000012 */
[----:B------:R-:W-:Y:S01]  /*06f0*/  UMOV UR4, 0x69ce2bdf ;  /* 0x69ce2bdf00047882 */ /* 0x000fe20000000000 */
[----:B------:R-:W-:Y:S01]  /*0700*/  IMAD.MOV.U32 R18, RZ, RZ, -0x35dec16 ;  /* 0xfca213eaff127424 */ /* 0x000fe200078e00ff */
[----:B------:R-:W-:Y:S01]  /*0710*/  MOV R19, 0x3e928af3 ;  /* 0x3e928af300137802 */ /* 0x000fe20000000f00 */
[----:B------:R-:W-:Y:S01]  /*0720*/  UMOV UR5, 0x3e5ade15 ;  /* 0x3e5ade1500057882 */ /* 0x000fe20000000000 */
[----:B------:R-:W-:-:S04]  /*0730*/  DFMA R24, R22, R24, R22 ;  /* 0x000000181618722b */ /* 0x000fc80000000016 */
[----:B------:R-:W-:Y:S01]  /*0740*/  DFMA R18, R20, UR4, R18 ;  /* 0x0000000414127c2b */ /* 0x000fe20008000012 */
[----:B------:R-:W-:Y:S01]  /*0750*/  UMOV UR4, 0x62401315 ;  /* 0x6240131500047882 */ /* 0x000fe20000000000 */
[----:B------:R-:W-:Y:S02]  /*0760*/  UMOV UR5, 0x3ec71dee ;  /* 0x3ec71dee00057882 */ /* 0x000fe40000000000 */
[----:B------:R-:W-:-:S04]  /*0770*/  DFMA R22, -R2, R24, 1 ;  /* 0x3ff000000216742b */ /* 0x000fc80000000118 */
[----:B------:R-:W-:Y:S01]  /*0780*/  DFMA R18, R20, R18, UR4 ;  /* 0x0000000414127e2b */ /* 0x000fe20008000012 */
[----:B------:R-:W-:Y:S01]  /*0790*/  UMOV UR4, 0x7c89eb71 ;  /* 0x7c89eb7100047882 */ /* 0x000fe20000000000 */
[----:B------:R-:W-:Y:S02]  /*07a0*/  UMOV UR5, 0x3efa0199 ;  /* 0x3efa019900057882 */ /* 0x000fe40000000000 */
[----:B------:R-:W-:-:S04]  /*07b0*/  DFMA R24, R24, R22, R24 ;  /* 0x000000161818722b */ /* 0x000fc80000000018 */
[----:B------:R-:W-:Y:S01]  /*07c0*/  DFMA R18, R20, R18, UR4 ;  /* 0x0000000414127e2b */ /* 0x000fe20008000012 */
[----:B------:R-:W-:Y:S01]  /*07d0*/  UMOV UR4, 0x14761f65 ;  /* 0x14761f6500047882 */ /* 0x000fe20000000000 */
[----:B------:R-:W-:Y:S02]  /*07e0*/  UMOV UR5, 0x3f2a01a0 ;  /* 0x3f2a01a000057882 */ /* 0x000fe40000000000 */
[----:B------:R-:W-:-:S04]  /*07f0*/  DMUL R26, R12, R24 ;  /* 0x000000180c1a7228 */ /* 0x000fc80000000000 */
[----:B------:R-:W-:Y:S01]  /*0800*/  DFMA R18, R20, R18, UR4 ;  /* 0x0000000414127e2b */ /* 0x000fe20008000012 */
[----:B------:R-:W-:Y:S01]  /*0810*/  UMOV UR4, 0x1852b7af ;  /* 0x1852b7af00047882 */ /* 0x000fe20000000000 */
[----:B------:R-:W-:Y:S02]  /*0820*/  UMOV UR5, 0x3f56c16c ;  /* 0x3f56c16c00057882 */ /* 0x000fe40000000000 */
[----:B------:R-:W-:-:S04]  /*0830*/  DFMA R28, -R2, R26, R12 ;  /* 0x0000001a021c722b */ /* 0x000fc8000000010c */
[----:B------:R-:W-:Y:S01]  /*0840*/  DFMA R18, R20, R18, UR4 ;  /* 0x0000000414127e2b */ /* 0x000fe20008000012 */
[----:B------:R-:W-:Y:S01]  /*0850*/  UMOV UR4, 0x11122322 ;  /* 0x1112232200047882 */ /* 0x000fe20000000000 */
[----:B------:R-:W-:-:S06]  /*0860*/  UMOV UR5, 0x3f811111 ;  /* 0x3f81111100057882 */ /* 0x000fcc0000000000 */
        /* <DEDUP_REMOVED lines=9> */
[----:B------:R-:W-:Y:S02]  /*0900*/  DFMA R22, R20, R18, UR4 ;  /* 0x0000000414167e2b */ /* 0x000fe40008000012 */
[----:B------:R-:W-:-:S06]  /*0910*/  DFMA R18, R24, R28, R26 ;  /* 0x0000001c1812722b */ /* 0x000fcc000000001a */
[----:B------:R-:W-:-:S04]  /*0920*/  DFMA R22, R20, R22, 1 ;  /* 0x3ff000001416742b */ /* 0x000fc80000000016 */
[----:B------:R-:W-:-:S04]  /*0930*/  FFMA R0, RZ, R3, R19 ;  /* 0x00000003ff007223 */ /* 0x000fc80000000013 */
[----:B------:R-:W-:Y:S01]  /*0940*/  DFMA R22, R20, R22, 1 ;  /* 0x3ff000001416742b */ /* 0x000fe20000000016 */
[----:B------:R-:W-:-:S09]  /*0950*/  FSETP.GT.AND P0, PT, |R0|, 1.469367938527859385e-39, PT ;  /* 0x001000000000780b */ /* 0x000fd20003f04200 */
[----:B------:R-:W-:Y:S02]  /*0960*/  IMAD R21, R16, 0x100000, R23 ;  /* 0x0010000010157824 */ /* 0x000fe400078e0217 */
[----:B------:R-:W-:Y:S01]  /*0970*/  IMAD.MOV.U32 R20, RZ, RZ, R22 ;  /* 0x000000ffff147224 */ /* 0x000fe200078e0016 */
[----:B------:R-:W-:Y:S06]  /*0980*/  @!P3 BRA `(.L_x_10) ;  /* 0x000000000034b947 */ /* 0x000fec0003800000 */
[----:B------:R-:W-:Y:S01]  /*0990*/  FSETP.GEU.AND P4, PT, |R7|, 4.2275390625, PT ;  /* 0x408748000700780b */ /* 0x000fe20003f8e200 */
[C---:B------:R-:W-:Y:S02]  /*09a0*/  DADD R20, R6.reuse, +INF ;  /* 0x7ff0000006147429 */ /* 0x040fe40000000000 */
[----:B------:R-:W-:-:S08]  /*09b0*/  DSETP.GEU.AND P3, PT, R6, RZ, PT ;  /* 0x000000ff0600722a */ /* 0x000fd00003f6e000 */
[----:B------:R-:W-:Y:S02]  /*09c0*/  FSEL R20, R20, RZ, P3 ;  /* 0x000000ff14147208 */ /* 0x000fe40001800000 */
[----:B------:R-:W-:Y:S02]  /*09d0*/  @!P4 LEA.HI R0, R16, R16, RZ, 0x1 ;  /* 0x000000101000c211 */ /* 0x000fe400078f08ff */
[----:B------:R-:W-:Y:S02]  /*09e0*/  @!P4 MOV R6, R22 ;  /* 0x000000160006c202 */ /* 0x000fe40000000f00 */
[----:B------:R-:W-:Y:S02]  /*09f0*/  @!P4 SHF.R.S32.HI R7, RZ, 0x1, R0 ;  /* 0x00000001ff07c819 */ /* 0x000fe40000011400 */
[----:B------:R-:W-:-:S03]  /*0a00*/  FSEL R21, R21, RZ, P3 ;  /* 0x000000ff15157208 */ /* 0x000fc60001800000 */
[----:B------:R-:W-:Y:S02]  /*0a10*/  @!P4 IMAD.IADD R16, R16, 0x1, -R7 ;  /* 0x000000011010c824 */ /* 0x000fe400078e0a07 */
[----:B------:R-:W-:-:S03]  /*0a20*/  @!P4 IMAD R7, R7, 0x100000, R23 ;  /* 0x001000000707c824 */ /* 0x000fc600078e0217 */
[----:B------:R-:W-:Y:S01]  /*0a30*/  @!P4 LEA R17, R16, 0x3ff00000, 0x14 ;  /* 0x3ff000001011c811 */ /* 0x000fe200078ea0ff */
[----:B------:R-:W-:-:S06]  /*0a40*/  @!P4 IMAD.MOV.U32 R16, RZ, RZ, RZ ;  /* 0x000000ffff10c224 */ /* 0x000fcc00078e00ff */
[----:B------:R-:W-:-:S11]  /*0a50*/  @!P4 DMUL R20, R6, R16 ;  /* 0x000000100614c228 */ /* 0x000fd60000000000 */
.L_x_10:
[----:B------:R-:W-:Y:S05]  /*0a60*/  BSYNC.RECONVERGENT B0 ;  /* 0x0000000000007941 */ /* 0x000fea0003800200 */
.L_x_9:
[----:B------:R-:W-:Y:S01]  /*0a70*/  BSSY.RECONVERGENT B0, `(.L_x_11) ;  /* 0x0000009000007945 */ /* 0x000fe20003800200 */
[----:B------:R-:W-:-:S03]  /*0a80*/  DADD R16, R20, -1 ;  /* 0xbff0000014107429 */ /* 0x000fc60000000000 */
[----:B------:R-:W-:Y:S08]  /*0a90*/  @P0 BRA P2, `(.L_x_12) ;  /* 0x0000000000180947 */ /* 0x000ff00001000000 */
[----:B------:R-:W-:Y:S01]  /*0aa0*/  IMAD.MOV.U32 R6, RZ, RZ, R2 ;  /* 0x000000ffff067224 */ /* 0x000fe200078e0002 */
[----:B------:R-:W-:Y:S01]  /*0ab0*/  MOV R0, 0xb00 ;  /* 0x00000b0000007802 */ /* 0x000fe20000000f00 */
[----:B------:R-:W-:Y:S02]  /*0ac0*/  IMAD.MOV.U32 R7, RZ, RZ, R3 ;  /* 0x000000ffff077224 */ /* 0x000fe400078e0003 */
[----:B------:R-:W-:Y:S02]  /*0ad0*/  IMAD.MOV.U32 R22, RZ, RZ, R12 ;  /* 0x000000ffff167224 */ /* 0x000fe400078e000c */
[----:B------:R-:W-:-:S07]  /*0ae0*/  IMAD.MOV.U32 R23, RZ, RZ, R13 ;  /* 0x000000ffff177224 */ /* 0x000fce00078e000d */
[----:B------:R-:W-:Y:S05]  /*0af0*/  CALL.REL.NOINC `($__internal_0_$__cuda_sm20_div_rn_f64_full) ;  /* 0x0000000c00447944 */ /* 0x000fea0003c00000 */
.L_x_12:
[----:B------:R-:W-:Y:S05]  /*0b00*/  BSYNC.RECONVERGENT B0 ;  /* 0x0000000000007941 */ /* 0x000fea0003800200 */
.L_x_11:
[----:B------:R-:W0:Y:S01]  /*0b10*/  MUFU.RCP64H R3, R17 ;  /* 0x0000001100037308 */ /* 0x000e220000001800 */
[----:B------:R-:W-:Y:S01]  /*0b20*/  MOV R2, 0x1 ;  /* 0x0000000100027802 */ /* 0x000fe20000000f00 */
[----:B------:R-:W-:Y:S01]  /*0b30*/  BSSY.RECONVERGENT B0, `(.L_x_13) ;  /* 0x0000015000007945 */ /* 0x000fe20003800200 */
[----:B------:R-:W-:-:S04]  /*0b40*/  FSETP.GEU.AND P2, PT, |R19|, 6.5827683646048100446e-37, PT ;  /* 0x036000001300780b */ /* 0x000fc80003f4e200 */
[----:B0-----:R-:W-:-:S08]  /*0b50*/  DFMA R6, -R16, R2, 1 ;  /* 0x3ff000001006742b */ /* 0x001fd00000000102 */
[----:B------:R-:W-:-:S08]  /*0b60*/  DFMA R6, R6, R6, R6 ;  /* 0x000000060606722b */ /* 0x000fd00000000006 */
[----:B------:R-:W-:-:S08]  /*0b70*/  DFMA R6, R2, R6, R2 ;  /* 0x000000060206722b */ /* 0x000fd00000000002 */
[----:B------:R-:W-:-:S08]  /*0b80*/  DFMA R2, -R16, R6, 1 ;  /* 0x3ff000001002742b */ /* 0x000fd00000000106 */
[----:B------:R-:W-:-:S08]  /*0b90*/  DFMA R2, R6, R2, R6 ;  /* 0x000000020602722b */ /* 0x000fd00000000006 */
[----:B------:R-:W-:-:S08]  /*0ba0*/  DMUL R6, R2, R18 ;  /* 0x0000001202067228 */ /* 0x000fd00000000000 */
[----:B------:R-:W-:-:S08]  /*0bb0*/  DFMA R20, -R16, R6, R18 ;  /* 0x000000061014722b */ /* 0x000fd00000000112 */
[----:B------:R-:W-:-:S10]  /*0bc0*/  DFMA R2, R2, R20, R6 ;  /* 0x000000140202722b */ /* 0x000fd40000000006 */
[----:B------:R-:W-:-:S05]  /*0bd0*/  FFMA R0, RZ, R17, R3 ;  /* 0x00000011ff007223 */ /* 0x000fca0000000003 */
[----:B------:R-:W-:-:S13]  /*0be0*/  FSETP.GT.AND P0, PT, |R0|, 1.469367938527859385e-39, PT ;  /* 0x001000000000780b */ /* 0x000fda0003f04200 */
[----:B------:R-:W-:Y:S05]  /*0bf0*/  @P0 BRA P2, `(.L_x_14) ;  /* 0x0000000000200947 */ /* 0x000fea0001000000 */
[----:B------:R-:W-:Y:S01]  /*0c00*/  IMAD.MOV.U32 R22, RZ, RZ, R18 ;  /* 0x000000ffff167224 */ /* 0x000fe200078e0012 */
[----:B------:R-:W-:Y:S01]  /*0c10*/  MOV R0, 0xc60 ;  /* 0x00000c6000007802 */ /* 0x000fe20000000f00 */
[----:B------:R-:W-:Y:S02]  /*0c20*/  IMAD.MOV.U32 R23, RZ, RZ, R19 ;  /* 0x000000ffff177224 */ /* 0x000fe400078e0013 */
[----:B------:R-:W-:Y:S02]  /*0c30*/  IMAD.MOV.U32 R6, RZ, RZ, R16 ;  /* 0x000000ffff067224 */ /* 0x000fe400078e0010 */
[----:B------:R-:W-:-:S07]  /*0c40*/  IMAD.MOV.U32 R7, RZ, RZ, R17 ;  /* 0x000000ffff077224 */ /* 0x000fce00078e0011 */
[----:B------:R-:W-:Y:S05]  /*0c50*/  CALL.REL.NOINC `($__internal_0_$__cuda_sm20_div_rn_f64_full) ;  /* 0x0000000800ec7944 */ /* 0x000fea0003c00000 */
[----:B------:R-:W-:Y:S01]  /*0c60*/  IMAD.MOV.U32 R2, RZ, RZ, R18 ;  /* 0x000000ffff027224 */ /* 0x000fe200078e0012 */
[----:B------:R-:W-:-:S07]  /*0c70*/  MOV R3, R19 ;  /* 0x0000001300037202 */ /* 0x000fce0000000f00 */
.L_x_14:
[----:B------:R-:W-:Y:S05]  /*0c80*/  BSYNC.RECONVERGENT B0 ;  /* 0x0000000000007941 */ /* 0x000fea0003800200 */
.L_x_13:
[----:B------:R-:W-:Y:S01]  /*0c90*/  ISETP.NE.AND P2, PT, R5, 0x7ff00000, PT ;  /* 0x7ff000000500780c */ /* 0x000fe20003f45270 */
[----:B------:R-:W-:Y:S01]  /*0ca0*/  BSSY.RECONVERGENT B0, `(.L_x_15) ;  /* 0x000000d000007945 */ /* 0x000fe20003800200 */
[----:B------:R-:W-:Y:S01]  /*0cb0*/  DSETP.NEU.AND P0, PT, R14, 1, PT ;  /* 0x3ff000000e00742a */ /* 0x000fe20003f0d000 */
[----:B------:R-:W-:Y:S02]  /*0cc0*/  @!P1 IMAD.MOV.U32 R10, RZ, RZ, RZ ;  /* 0x000000ffff0a9224 */ /* 0x000fe400078e00ff */
[----:B------:R-:W-:-:S08]  /*0cd0*/  @!P1 IMAD.MOV.U32 R11, RZ, RZ, R15 ;  /* 0x000000ffff0b9224 */ /* 0x000fd000078e000f */
[----:B------:R-:W-:Y:S05]  /*0ce0*/  @P2 BRA `(.L_x_16) ;  /* 0x0000000000202947 */ /* 0x000fea0003800000 */
[----:B------:R-:W-:-:S14]  /*0cf0*/  DSETP.NAN.AND P1, PT, R14, R14, PT ;  /* 0x0000000e0e00722a */ /* 0x000fdc0003f28000 */
[----:B------:R-:W-:Y:S01]  /*0d00*/  @P1 DADD R10, R14, 5 ;  /* 0x401400000e0a1429 */ /* 0x000fe20000000000 */
[----:B------:R-:W-:Y:S10]  /*0d10*/  @P1 BRA `(.L_x_16) ;  /* 0x0000000000141947 */ /* 0x000ff40003800000 */
[----:B------:R-:W-:-:S14]  /*0d20*/  DSETP.NEU.AND P1, PT, |R14|, +INF , PT ;  /* 0x7ff000000e00742a */ /* 0x000fdc0003f2d200 */
[----:B------:R-:W-:Y:S01]  /*0d30*/  @!P1 IMAD.MOV.U32 R0, RZ, RZ, -0x100000 ;  /* 0xfff00000ff009424 */ /* 0x000fe200078e00ff */
[----:B------:R-:W-:Y:S01]  /*0d40*/  @!P1 ISETP.GE.AND P2, PT, R15, RZ, PT ;  /* 0x000000ff0f00920c */ /* 0x000fe20003f46270 */
[----:B------:R-:W-:-:S03]  /*0d50*/  @!P1 IMAD.MOV.U32 R10, RZ, RZ, RZ ;  /* 0x000000ffff0a9224 */ /* 0x000fc600078e00ff */
[----:B------:R-:W-:-:S09]  /*0d60*/  @!P1 SEL R11, R0, 0x7ff00000, !P2 ;  /* 0x7ff00000000b9807 */ /* 0x000fd20005000000 */
.L_x_16:
[----:B------:R-:W-:Y:S05]  /*0d70*/  BSYNC.RECONVERGENT B0 ;  /* 0x0000000000007941 */ /* 0x000fea0003800200 */
.L_x_15:
[----:B------:R-:W-:Y:S01]  /*0d80*/  FSEL R7, R11, 1.875, P0 ;  /* 0x3ff000000b077808 */ /* 0x000fe20000000000 */
[----:B------:R-:W-:Y:S01]  /*0d90*/  BSSY.RECONVERGENT B0, `(.L_x_17) ;  /* 0x0000016000007945 */ /* 0x000fe20003800200 */
[----:B------:R-:W-:Y:S01]  /*0da0*/  FSEL R6, R10, RZ, P0 ;  /* 0x000000ff0a067208 */ /* 0x000fe20000000000 */
[----:B------:R-:W-:Y:S01]  /*0db0*/  IMAD.MOV.U32 R10, RZ, RZ, 0x1 ;  /* 0x00000001ff0a7424 */ /* 0x000fe200078e00ff */
[----:B------:R-:W0:Y:S01]  /*0dc0*/  MUFU.RCP64H R11, R7 ;  /* 0x00000007000b7308 */ /* 0x000e220000001800 */
        /* <DEDUP_REMOVED lines=12> */
[----:B------:R-:W-:Y:S01]  /*0e90*/  MOV R22, R12 ;  /* 0x0000000c00167202 */ /* 0x000fe20000000f00 */
[----:B------:R-:W-:Y:S01]  /*0ea0*/  IMAD.MOV.U32 R23, RZ, RZ, R13 ;  /* 0x000000ffff177224 */ /* 0x000fe200078e000d */
[----:B------:R-:W-:-:S07]  /*0eb0*/  MOV R0, 0xed0 ;  /* 0x00000ed000007802 */ /* 0x000fce0000000f00 */
[----:B------:R-:W-:Y:S05]  /*0ec0*/  CALL.REL.NOINC `($__internal_0_$__cuda_sm20_div_rn_f64_full) ;  /* 0x0000000800507944 */ /* 0x000fea0003c00000 */
[----:B------:R-:W-:Y:S02]  /*0ed0*/  IMAD.MOV.U32 R10, RZ, RZ, R18 ;  /* 0x000000ffff0a7224 */ /* 0x000fe400078e0012 */
[----:B------:R-:W-:-:S07]  /*0ee0*/  IMAD.MOV.U32 R11, RZ, RZ, R19 ;  /* 0x000000ffff0b7224 */ /* 0x000fce00078e0013 */
.L_x_18:
[----:B------:R-:W-:Y:S05]  /*0ef0*/  BSYNC.RECONVERGENT B0 ;  /* 0x0000000000007941 */ /* 0x000fea0003800200 */
.L_x_17:
[----:B------:R-:W0:Y:S01]  /*0f00*/  LDCU.64 UR4, c[0x0][0x390] ;  /* 0x00007200ff0477ac */ /* 0x000e220008000a00 */
[----:B------:R-:W-:Y:S01]  /*0f10*/  IMAD.MOV.U32 R6, RZ, RZ, 0x1 ;  /* 0x00000001ff067424 */ /* 0x000fe200078e00ff */
[----:B------:R-:W-:Y:S01]  /*0f20*/  BSSY.RECONVERGENT B0, `(.L_x_19) ;  /* 0x000001b000007945 */ /* 0x000fe20003800200 */
[----:B0-----:R-:W-:Y:S01]  /*0f30*/  DMUL R8, R8, UR4 ;  /* 0x0000000408087c28 */ /* 0x001fe20008000000 */
[----:B------:R-:W-:Y:S01]  /*0f40*/  UMOV UR4, 0xd9d7bdbb ;  /* 0xd9d7bdbb00047882 */ /* 0x000fe20000000000 */
[----:B------:R-:W-:-:S06]  /*0f50*/  UMOV UR5, 0x3ddb7cdf ;  /* 0x3ddb7cdf00057882 */ /* 0x000fcc0000000000 */
        /* <DEDUP_REMOVED lines=16> */
[----:B------:R-:W-:Y:S01]  /*1060*/  MOV R7, R9 ;  /* 0x0000000900077202 */ /* 0x000fe20000000f00 */
[----:B------:R-:W-:Y:S01]  /*1070*/  IMAD.MOV.U32 R22, RZ, RZ, 0x10915c4e ;  /* 0x10915c4eff167424 */ /* 0x000fe200078e00ff */
[----:B------:R-:W-:Y:S01]  /*1080*/  MOV R0, 0x10b0 ;  /* 0x000010b000007802 */ /* 0x000fe20000000f00 */
[----:B------:R-:W-:-:S07]  /*1090*/  IMAD.MOV.U32 R23, RZ, RZ, 0x3acebd1f ;  /* 0x3acebd1fff177424 */ /* 0x000fce00078e00ff */
[----:B------:R-:W-:Y:S05]  /*10a0*/  CALL.REL.NOINC `($__internal_0_$__cuda_sm20_div_rn_f64_full) ;  /* 0x0000000400d87944 */ /* 0x000fea0003c00000 */
[----:B------:R-:W-:Y:S02]  /*10b0*/  IMAD.MOV.U32 R6, RZ, RZ, R18 ;  /* 0x000000ffff067224 */ /* 0x000fe400078e0012 */
[----:B------:R-:W-:-:S07]  /*10c0*/  IMAD.MOV.U32 R7, RZ, RZ, R19 ;  /* 0x000000ffff077224 */ /* 0x000fce00078e0013 */
.L_x_20:
[----:B------:R-:W-:Y:S05]  /*10d0*/  BSYNC.RECONVERGENT B0 ;  /* 0x0000000000007941 */ /* 0x000fea0003800200 */
.L_x_19:
[----:B------:R-:W-:Y:S01]  /*10e0*/  IMAD.MOV.U32 R8, RZ, RZ, 0x652b82fe ;  /* 0x652b82feff087424 */ /* 0x000fe200078e00ff */
[----:B------:R-:W-:Y:S01]  /*10f0*/  MOV R9, 0x3ff71547 ;  /* 0x3ff7154700097802 */ /* 0x000fe20000000f00 */
[----:B------:R-:W-:Y:S01]  /*1100*/  UMOV UR4, 0xfefa39ef ;  /* 0xfefa39ef00047882 */ /* 0x000fe20000000000 */
[----:B------:R-:W-:Y:S01]  /*1110*/  UMOV UR5, 0x3fe62e42 ;  /* 0x3fe62e4200057882 */ /* 0x000fe20000000000 */
[----:B------:R-:W-:Y:S01]  /*1120*/  FSETP.GEU.AND P0, PT, |R7|, 4.1917929649353027344, PT ;  /* 0x4086232b0700780b */ /* 0x000fe20003f0e200 */
[----:B------:R-:W-:Y:S02]  /*1130*/  BSSY.RECONVERGENT B0, `(.L_x_21) ;  /* 0x0000036000007945 */ /* 0x000fe40003800200 */
[----:B------:R-:W-:-:S08]  /*1140*/  DFMA R8, R6, R8, 6.75539944105574400000e+15 ;  /* 0x433800000608742b */ /* 0x000fd00000000008 */
[----:B------:R-:W-:-:S08]  /*1150*/  DADD R12, R8, -6.75539944105574400000e+15 ;  /* 0xc3380000080c7429 */ /* 0x000fd00000000000 */
[----:B------:R-:W-:Y:S01]  /*1160*/  DFMA R14, R12, -UR4, R6 ;  /* 0x800000040c0e7c2b */ /* 0x000fe20008000006 */
[----:B------:R-:W-:Y:S01]  /*1170*/  UMOV UR4, 0x3b39803f ;  /* 0x3b39803f00047882 */ /* 0x000fe20000000000 */
[----:B------:R-:W-:-:S06]  /*1180*/  UMOV UR5, 0x3c7abc9e ;  /* 0x3c7abc9e00057882 */ /* 0x000fcc0000000000 */
[----:B------:R-:W-:Y:S01]  /*1190*/  DFMA R14, R12, -UR4, R14 ;  /* 0x800000040c0e7c2b */ /* 0x000fe2000800000e */
[----:B------:R-:W-:Y:S01]  /*11a0*/  UMOV UR4, 0x69ce2bdf ;  /* 0x69ce2bdf00047882 */ /* 0x000fe20000000000 */
[----:B------:R-:W-:Y:S01]  /*11b0*/  IMAD.MOV.U32 R12, RZ, RZ, -0x35dec16 ;  /* 0xfca213eaff0c7424 */ /* 0x000fe200078e00ff */
[----:B------:R-:W-:Y:S01]  /*11c0*/  UMOV UR5, 0x3e5ade15 ;  /* 0x3e5ade1500057882 */ /* 0x000fe20000000000 */
[----:B------:R-:W-:-:S06]  /*11d0*/  IMAD.MOV.U32 R13, RZ, RZ, 0x3e928af3 ;  /* 0x3e928af3ff0d7424 */ /* 0x000fcc00078e00ff */
[----:B------:R-:W-:Y:S01]  /*11e0*/  DFMA R12, R14, UR4, R12 ;  /* 0x000000040e0c7c2b */ /* 0x000fe2000800000c */
        /* <DEDUP_REMOVED lines=23> */
[----:B------:R-:W-:-:S08]  /*1360*/  DFMA R12, R14, R12, UR4 ;  /* 0x000000040e0c7e2b */ /* 0x000fd0000800000c */
[----:B------:R-:W-:-:S08]  /*1370*/  DFMA R12, R14, R12, 1 ;  /* 0x3ff000000e0c742b */ /* 0x000fd0000000000c */
[----:B------:R-:W-:-:S10]  /*1380*/  DFMA R14, R14, R12, 1 ;  /* 0x3ff000000e0e742b */ /* 0x000fd4000000000c */
[----:B------:R-:W-:Y:S02]  /*1390*/  IMAD R13, R8, 0x100000, R15 ;  /* 0x00100000080d7824 */ /* 0x000fe400078e020f */
[----:B------:R-:W-:Y:S01]  /*13a0*/  IMAD.MOV.U32 R12, RZ, RZ, R14 ;  /* 0x000000ffff0c7224 */ /* 0x000fe200078e000e */
[----:B------:R-:W-:Y:S06]  /*13b0*/  @!P0 BRA `(.L_x_22) ;  /* 0x0000000000348947 */ /* 0x000fec0003800000 */
[----:B------:R-:W-:Y:S01]  /*13c0*/  FSETP.GEU.AND P1, PT, |R7|, 4.2275390625, PT ;  /* 0x408748000700780b */ /* 0x000fe20003f2e200 */
[C---:B------:R-:W-:Y:S02]  /*13d0*/  DADD R12, R6.reuse, +INF ;  /* 0x7ff00000060c7429 */ /* 0x040fe40000000000 */
[----:B------:R-:W-:-:S08]  /*13e0*/  DSETP.GEU.AND P0, PT, R6, RZ, PT ;  /* 0x000000ff0600722a */ /* 0x000fd00003f0e000 */
[----:B------:R-:W-:Y:S02]  /*13f0*/  FSEL R12, R12, RZ, P0 ;  /* 0x000000ff0c0c7208 */ /* 0x000fe40000000000 */
[----:B------:R-:W-:Y:S01]  /*1400*/  @!P1 LEA.HI R0, R8, R8, RZ, 0x1 ;  /* 0x0000000808009211 */ /* 0x000fe200078f08ff */
[----:B------:R-:W-:Y:S01]  /*1410*/  @!P1 IMAD.MOV.U32 R6, RZ, RZ, R14 ;  /* 0x000000ffff069224 */ /* 0x000fe200078e000e */
[----:B------:R-:W-:Y:S02]  /*1420*/  FSEL R13, R13, RZ, P0 ;  /* 0x000000ff0d0d7208 */ /* 0x000fe40000000000 */
[----:B------:R-:W-:-:S05]  /*1430*/  @!P1 SHF.R.S32.HI R7, RZ, 0x1, R0 ;  /* 0x00000001ff079819 */ /* 0x000fca0000011400 */
[----:B------:R-:W-:Y:S01]  /*1440*/  @!P1 IMAD.IADD R8, R8, 0x1, -R7 ;  /* 0x0000000108089824 */ /* 0x000fe200078e0a07 */
[----:B------:R-:W-:-:S04]  /*1450*/  @!P1 LEA R7, R7, R15, 0x14 ;  /* 0x0000000f07079211 */ /* 0x000fc800078ea0ff */
[----:B------:R-:W-:Y:S01]  /*1460*/  @!P1 LEA R9, R8, 0x3ff00000, 0x14 ;  /* 0x3ff0000008099811 */ /* 0x000fe200078ea0ff */
[----:B------:R-:W-:-:S06]  /*1470*/  @!P1 IMAD.MOV.U32 R8, RZ, RZ, RZ ;  /* 0x000000ffff089224 */ /* 0x000fcc00078e00ff */
[----:B------:R-:W-:-:S11]  /*1480*/  @!P1 DMUL R12, R6, R8 ;  /* 0x00000008060c9228 */ /* 0x000fd60000000000 */
.L_x_22:
[----:B------:R-:W-:Y:S05]  /*1490*/  BSYNC.RECONVERGENT B0 ;  /* 0x0000000000007941 */ /* 0x000fea0003800200 */
.L_x_21:
[----:B------:R-:W-:Y:S01]  /*14a0*/  DADD R14, R12, -1 ;  /* 0xbff000000c0e7429 */ /* 0x000fe20000000000 */
[----:B------:R-:W-:Y:S01]  /*14b0*/  IMAD.MOV.U32 R6, RZ, RZ, 0x1 ;  /* 0x00000001ff067424 */ /* 0x000fe200078e00ff */
[----:B------:R-:W-:Y:S01]  /*14c0*/  FSETP.GEU.AND P1, PT, |R11|, 6.5827683646048100446e-37, PT ;  /* 0x036000000b00780b */ /* 0x000fe20003f2e200 */
[----:B------:R-:W-:Y:S03]  /*14d0*/  BSSY.RECONVERGENT B0, `(.L_x_23) ;  /* 0x0000015000007945 */ /* 0x000fe60003800200 */
[----:B------:R-:W0:Y:S02]  /*14e0*/  MUFU.RCP64H R7, R15 ;  /* 0x0000000f00077308 */ /* 0x000e240000001800 */
        /* <DEDUP_REMOVED lines=12> */
[----:B------:R-:W-:Y:S01]  /*15b0*/  MOV R6, R14 ;  /* 0x0000000e00067202 */ /* 0x000fe20000000f00 */
[----:B------:R-:W-:Y:S01]  /*15c0*/  IMAD.MOV.U32 R23, RZ, RZ, R11 ;  /* 0x000000ffff177224 */ /* 0x000fe200078e000b */
[----:B------:R-:W-:Y:S01]  /*15d0*/  MOV R0, 0x1600 ;  /* 0x0000160000007802 */ /* 0x000fe20000000f00 */
[----:B------:R-:W-:-:S07]  /*15e0*/  IMAD.MOV.U32 R7, RZ, RZ, R15 ;  /* 0x000000ffff077224 */ /* 0x000fce00078e000f */
[----:B------:R-:W-:Y:S05]  /*15f0*/  CALL.REL.NOINC `($__internal_0_$__cuda_sm20_div_rn_f64_full) ;  /* 0x0000000000847944 */ /* 0x000fea0003c00000 */
[----:B------:R-:W-:Y:S02]  /*1600*/  IMAD.MOV.U32 R6, RZ, RZ, R18 ;  /* 0x000000ffff067224 */ /* 0x000fe400078e0012 */
[----:B------:R-:W-:-:S07]  /*1610*/  IMAD.MOV.U32 R7, RZ, RZ, R19 ;  /* 0x000000ffff077224 */ /* 0x000fce00078e0013 */
.L_x_24:
[----:B------:R-:W-:Y:S05]  /*1620*/  BSYNC.RECONVERGENT B0 ;  /* 0x0000000000007941 */ /* 0x000fea0003800200 */
.L_x_23:
[----:B------:R-:W0:Y:S01]  /*1630*/  MUFU.RCP64H R9, R7 ;  /* 0x0000000700097308 */ /* 0x000e220000001800 */
[----:B------:R-:W-:Y:S01]  /*1640*/  IMAD.MOV.U32 R8, RZ, RZ, 0x1 ;  /* 0x00000001ff087424 */ /* 0x000fe200078e00ff */
[----:B------:R-:W-:Y:S01]  /*1650*/  FSETP.GEU.AND P1, PT, |R3|, 6.5827683646048100446e-37, PT ;  /* 0x036000000300780b */ /* 0x000fe20003f2e200 */
[----:B------:R-:W-:Y:S04]  /*1660*/  BSSY.RECONVERGENT B0, `(.L_x_25) ;  /* 0x0000012000007945 */ /* 0x000fe80003800200 */
[----:B0-----:R-:W-:-:S08]  /*1670*/  DFMA R10, R8, -R6, 1 ;  /* 0x3ff00000080a742b */ /* 0x001fd00000000806 */
[----:B------:R-:W-:-:S08]  /*1680*/  DFMA R10, R10, R10, R10 ;  /* 0x0000000a0a0a722b */ /* 0x000fd0000000000a */
[----:B------:R-:W-:-:S08]  /*1690*/  DFMA R10, R8, R10, R8 ;  /* 0x0000000a080a722b */ /* 0x000fd00000000008 */
[----:B------:R-:W-:-:S08]  /*16a0*/  DFMA R8, R10, -R6, 1 ;  /* 0x3ff000000a08742b */ /* 0x000fd00000000806 */
[----:B------:R-:W-:-:S08]  /*16b0*/  DFMA R8, R10, R8, R10 ;  /* 0x000000080a08722b */ /* 0x000fd0000000000a */
[----:B------:R-:W-:-:S08]  /*16c0*/  DMUL R10, R8, R2 ;  /* 0x00000002080a7228 */ /* 0x000fd00000000000 */
[----:B------:R-:W-:-:S08]  /*16d0*/  DFMA R12, R10, -R6, R2 ;  /* 0x800000060a0c722b */ /* 0x000fd00000000002 */
[----:B------:R-:W-:-:S10]  /*16e0*/  DFMA R8, R8, R12, R10 ;  /* 0x0000000c0808722b */ /* 0x000fd4000000000a */
[----:B------:R-:W-:-:S05]  /*16f0*/  FFMA R0, RZ, R7, R9 ;  /* 0x00000007ff007223 */ /* 0x000fca0000000009 */
[----:B------:R-:W-:-:S13]  /*1700*/  FSETP.GT.AND P0, PT, |R0|, 1.469367938527859385e-39, PT ;  /* 0x001000000000780b */ /* 0x000fda0003f04200 */
[----:B------:R-:W-:Y:S05]  /*1710*/  @P0 BRA P1, `(.L_x_26) ;  /* 0x0000000000180947 */ /* 0x000fea0000800000 */
[----:B------:R-:W-:Y:S01]  /*1720*/  IMAD.MOV.U32 R22, RZ, RZ, R2 ;  /* 0x000000ffff167224 */ /* 0x000fe200078e0002 */
[----:B------:R-:W-:Y:S02]  /*1730*/  MOV R23, R3 ;  /* 0x0000000300177202 */ /* 0x000fe40000000f00 */
[----:B------:R-:W-:-:S07]  /*1740*/  MOV R0, 0x1760 ;  /* 0x0000176000007802 */ /* 0x000fce0000000f00 */
[----:B------:R-:W-:Y:S05]  /*1750*/  CALL.REL.NOINC `($__internal_0_$__cuda_sm20_div_rn_f64_full) ;  /* 0x00000000002c7944 */ /* 0x000fea0003c00000 */
[----:B------:R-:W-:Y:S02]  /*1760*/  IMAD.MOV.U32 R8, RZ, RZ, R18 ;  /* 0x000000ffff087224 */ /* 0x000fe400078e0012 */
[----:B------:R-:W-:-:S07]  /*1770*/  IMAD.MOV.U32 R9, RZ, RZ, R19 ;  /* 0x000000ffff097224 */ /* 0x000fce00078e0013 */
.L_x_26:
[----:B------:R-:W-:Y:S05]  /*1780*/  BSYNC.RECONVERGENT B0 ;  /* 0x0000000000007941 */ /* 0x000fea0003800200 */
.L_x_25:
[----:B------:R-:W0:Y:S08]  /*1790*/  LDC.64 R2, c[0x0][0x3a0] ;  /* 0x0000e800ff027b82 */ /* 0x000e300000000a00 */
[----:B------:R-:W1:Y:S01]  /*17a0*/  LDC.64 R6, c[0x0][0x398] ;  /* 0x0000e600ff067b82 */ /* 0x000e620000000a00 */
[----:B0-----:R-:W-:-:S06]  /*17b0*/  IMAD.WIDE R2, R4, 0x8, R2 ;  /* 0x0000000804027825 */ /* 0x001fcc00078e0202 */
[----:B------:R-:W2:Y:S01]  /*17c0*/  LDG.E.64 R2, desc[UR8][R2.64] ;  /* 0x0000000802027981 */ /* 0x000ea2000c1e1b00 */
[----:B-1----:R-:W-:Y:S01]  /*17d0*/  IMAD.WIDE R4, R4, 0x8, R6 ;  /* 0x0000000804047825 */ /* 0x002fe200078e0206 */
[----:B--2---:R-:W-:-:S07]  /*17e0*/  DMUL R8, R2, R8 ;  /* 0x0000000802087228 */ /* 0x004fce0000000000 */
[----:B------:R-:W-:Y:S01]  /*17f0*/  STG.E.64 desc[UR8][R4.64], R8 ;  /* 0x0000000804007986 */ /* 0x000fe2000c101b08 */
[----:B------:R-:W-:Y:S05]  /*1800*/  EXIT ;  /* 0x000000000000794d */ /* 0x000fea0003800000 */
        .weak           $__internal_0_$__cuda_sm20_div_rn_f64_full
        .type           $__internal_0_$__cuda_sm20_div_rn_f64_full,@function
        .size           $__internal_0_$__cuda_sm20_div_rn_f64_full,($_Z14fast_intensityPdddS_S_$__internal_accurate_pow - $__internal_0_$__cuda_sm20_div_rn_f64_full)
$__internal_0_$__cuda_sm20_div_rn_f64_full:
[C---:B------:R-:W-:Y:S01]  /*1810*/  FSETP.GEU.AND P0, PT, |R7|.reuse, 1.469367938527859385e-39, PT ;  /* 0x001000000700780b */ /* 0x040fe20003f0e200 */
[--C-:B------:R-:W-:Y:S01]  /*1820*/  IMAD.MOV.U32 R20, RZ, RZ, R6.reuse ;  /* 0x000000ffff147224 */ /* 0x100fe200078e0006 */
[----:B------:R-:W-:Y:S01]  /*1830*/  LOP3.LUT R18, R7, 0x800fffff, RZ, 0xc0, !PT ;  /* 0x800fffff07127812 */ /* 0x000fe200078ec0ff */
[----:B------:R-:W-:Y:S01]  /*1840*/  IMAD.MOV.U32 R21, RZ, RZ, R7 ;  /* 0x000000ffff157224 */ /* 0x000fe200078e0007 */
[C---:B------:R-:W-:Y:S01]  /*1850*/  FSETP.GEU.AND P3, PT, |R23|.reuse, 1.469367938527859385e-39, PT ;  /* 0x001000001700780b */ /* 0x040fe20003f6e200 */
[----:B------:R-:W-:Y:S01]  /*1860*/  BSSY.RECONVERGENT B1, `(.L_x_27) ;  /* 0x0000054000017945 */ /* 0x000fe20003800200 */
[----:B------:R-:W-:Y:S01]  /*1870*/  LOP3.LUT R19, R18, 0x3ff00000, RZ, 0xfc, !PT ;  /* 0x3ff0000012137812 */ /* 0x000fe200078efcff */
[----:B------:R-:W-:Y:S01]  /*1880*/  IMAD.MOV.U32 R18, RZ, RZ, R6 ;  /* 0x000000ffff127224 */ /* 0x000fe200078e0006 */
[----:B------:R-:W-:Y:S01]  /*1890*/  MOV R24, 0x1 ;  /* 0x0000000100187802 */ /* 0x000fe20000000f00 */
[----:B------:R-:W-:Y:S01]  /*18a0*/  IMAD.MOV.U32 R6, RZ, RZ, 0x1ca00000 ;  /* 0x1ca00000ff067424 */ /* 0x000fe200078e00ff */
[----:B------:R-:W-:-:S02]  /*18b0*/  LOP3.LUT R32, R23, 0x7ff00000, RZ, 0xc0, !PT ;  /* 0x7ff0000017207812 */ /* 0x000fc400078ec0ff */
[----:B------:R-:W-:Y:S01]  /*18c0*/  LOP3.LUT R7, R7, 0x7ff00000, RZ, 0xc0, !PT ;  /* 0x7ff0000007077812 */ /* 0x000fe200078ec0ff */
[----:B------:R-:W-:-:S03]  /*18d0*/  @!P0 DMUL R18, R20, 8.98846567431157953865e+307 ;  /* 0x7fe0000014128828 */ /* 0x000fc60000000000 */
[C---:B------:R-:W-:Y:S02]  /*18e0*/  ISETP.GE.U32.AND P2, PT, R32.reuse, R7, PT ;  /* 0x000000072000720c */ /* 0x040fe40003f46070 */
[----:B------:R-:W-:Y:S01]  /*18f0*/  @!P3 LOP3.LUT R29, R21, 0x7ff00000, RZ, 0xc0, !PT ;  /* 0x7ff00000151db812 */ /* 0x000fe200078ec0ff */
[----:B------:R-:W0:Y:S03]  /*1900*/  MUFU.RCP64H R25, R19 ;  /* 0x0000001300197308 */ /* 0x000e260000001800 */
[----:B------:R-:W-:Y:S02]  /*1910*/  @!P3 ISETP.GE.U32.AND P4, PT, R32, R29, PT ;  /* 0x0000001d2000b20c */ /* 0x000fe40003f86070 */
[----:B------:R-:W-:Y:S02]  /*1920*/  @!P0 LOP3.LUT R7, R19, 0x7ff00000, RZ, 0xc0, !PT ;  /* 0x7ff0000013078812 */ /* 0x000fe400078ec0ff */
[----:B------:R-:W-:-:S04]  /*1930*/  @!P3 SEL R29, R6, 0x63400000, !P4 ;  /* 0x63400000061db807 */ /* 0x000fc80006000000 */
[----:B------:R-:W-:-:S04]  /*1940*/  @!P3 LOP3.LUT R30, R29, 0x80000000, R23, 0xf8, !PT ;  /* 0x800000001d1eb812 */ /* 0x000fc800078ef817 */
[----:B------:R-:W-:Y:S01]  /*1950*/  @!P3 LOP3.LUT R31, R30, 0x100000, RZ, 0xfc, !PT ;  /* 0x001000001e1fb812 */ /* 0x000fe200078efcff */
[----:B------:R-:W-:Y:S01]  /*1960*/  @!P3 IMAD.MOV.U32 R30, RZ, RZ, RZ ;  /* 0x000000ffff1eb224 */ /* 0x000fe200078e00ff */
[----:B0-----:R-:W-:-:S08]  /*1970*/  DFMA R26, R24, -R18, 1 ;  /* 0x3ff00000181a742b */ /* 0x001fd00000000812 */
[----:B------:R-:W-:-:S08]  /*1980*/  DFMA R26, R26, R26, R26 ;  /* 0x0000001a1a1a722b */ /* 0x000fd0000000001a */
[----:B------:R-:W-:Y:S01]  /*1990*/  DFMA R26, R24, R26, R24 ;  /* 0x0000001a181a722b */ /* 0x000fe20000000018 */
[----:B------:R-:W-:Y:S01]  /*19a0*/  SEL R25, R6, 0x63400000, !P2 ;  /* 0x6340000006197807 */ /* 0x000fe20005000000 */
[----:B------:R-:W-:-:S03]  /*19b0*/  IMAD.MOV.U32 R24, RZ, RZ, R22 ;  /* 0x000000ffff187224 */ /* 0x000fc600078e0016 */
[----:B------:R-:W-:-:S03]  /*19c0*/  LOP3.LUT R25, R25, 0x800fffff, R23, 0xf8, !PT ;  /* 0x800fffff19197812 */ /* 0x000fc600078ef817 */
[----:B------:R-:W-:-:S03]  /*19d0*/  DFMA R28, R26, -R18, 1 ;  /* 0x3ff000001a1c742b */ /* 0x000fc60000000812 */
[----:B------:R-:W-:-:S05]  /*19e0*/  @!P3 DFMA R24, R24, 2, -R30 ;  /* 0x400000001818b82b */ /* 0x000fca000000081e */
[----:B------:R-:W-:-:S05]  /*19f0*/  DFMA R28, R26, R28, R26 ;  /* 0x0000001c1a1c722b */ /* 0x000fca000000001a */
[----:B------:R-:W-:-:S03]  /*1a00*/  @!P3 LOP3.LUT R32, R25, 0x7ff00000, RZ, 0xc0, !PT ;  /* 0x7ff000001920b812 */ /* 0x000fc600078ec0ff */
[----:B------:R-:W-:Y:S02]  /*1a10*/  DMUL R26, R28, R24 ;  /* 0x000000181c1a7228 */ /* 0x000fe40000000000 */
[----:B------:R-:W-:-:S05]  /*1a20*/  VIADD R33, R32, 0xffffffff ;  /* 0xffffffff20217836 */ /* 0x000fca0000000000 */
[----:B------:R-:W-:Y:S01]  /*1a30*/  ISETP.GT.U32.AND P0, PT, R33, 0x7feffffe, PT ;  /* 0x7feffffe2100780c */ /* 0x000fe20003f04070 */
[----:B------:R-:W-:Y:S01]  /*1a40*/  VIADD R33, R7, 0xffffffff ;  /* 0xffffffff07217836 */ /* 0x000fe20000000000 */
[----:B------:R-:W-:-:S04]  /*1a50*/  DFMA R30, R26, -R18, R24 ;  /* 0x800000121a1e722b */ /* 0x000fc80000000018 */
[----:B------:R-:W-:-:S04]  /*1a60*/  ISETP.GT.U32.OR P0, PT, R33, 0x7feffffe, P0 ;  /* 0x7feffffe2100780c */ /* 0x000fc80000704470 */
[----:B------:R-:W-:-:S09]  /*1a70*/  DFMA R30, R28, R30, R26 ;  /* 0x0000001e1c1e722b */ /* 0x000fd2000000001a */
[----:B------:R-:W-:Y:S05]  /*1a80*/  @P0 BRA `(.L_x_28) ;  /* 0x0000000000700947 */ /* 0x000fea0003800000 */
[----:B------:R-:W-:Y:S02]  /*1a90*/  LOP3.LUT R23, R23, 0x7ff00000, RZ, 0xc0, !PT ;  /* 0x7ff0000017177812 */ /* 0x000fe400078ec0ff */
[----:B------:R-:W-:-:S04]  /*1aa0*/  LOP3.LUT R22, R21, 0x7ff00000, RZ, 0xc0, !PT ;  /* 0x7ff0000015167812 */ /* 0x000fc800078ec0ff */
[CC--:B------:R-:W-:Y:S02]  /*1ab0*/  VIADDMNMX R7, R23.reuse, -R22.reuse, 0xb9600000, !PT ;  /* 0xb960000017077446 */ /* 0x0c0fe40007800916 */
[----:B------:R-:W-:Y:S02]  /*1ac0*/  ISETP.GE.U32.AND P0, PT, R23, R22, PT ;  /* 0x000000161700720c */ /* 0x000fe40003f06070 */
[----:B------:R-:W-:Y:S02]  /*1ad0*/  VIMNMX R7, PT, PT, R7, 0x46a00000, PT ;  /* 0x46a0000007077848 */ /* 0x000fe40003fe0100 */
[----:B------:R-:W-:Y:S01]  /*1ae0*/  SEL R22, R6, 0x63400000, !P0 ;  /* 0x6340000006167807 */ /* 0x000fe20004000000 */
[----:B------:R-:W-:-:S03]  /*1af0*/  IMAD.MOV.U32 R6, RZ, RZ, RZ ;  /* 0x000000ffff067224 */ /* 0x000fc600078e00ff */
[----:B------:R-:W-:-:S05]  /*1b00*/  IADD3 R22, PT, PT, -R22, R7, RZ ;  /* 0x0000000716167210 */ /* 0x000fca0007ffe1ff */
[----:B------:R-:W-:-:S06]  /*1b10*/  VIADD R7, R22, 0x7fe00000 ;  /* 0x7fe0000016077836 */ /* 0x000fcc0000000000 */
[----:B------:R-:W-:-:S10]  /*1b20*/  DMUL R26, R30, R6 ;  /* 0x000000061e1a7228 */ /* 0x000fd40000000000 */
[----:B------:R-:W-:-:S13]  /*1b30*/  FSETP.GTU.AND P0, PT, |R27|, 1.469367938527859385e-39, PT ;  /* 0x001000001b00780b */ /* 0x000fda0003f0c200 */
[----:B------:R-:W-:Y:S05]  /*1b40*/  @P0 BRA `(.L_x_29) ;  /* 0x0000000000940947 */ /* 0x000fea0003800000 */
[----:B------:R-:W-:-:S06]  /*1b50*/  DFMA R18, R30, -R18, R24 ;  /* 0x800000121e12722b */ /* 0x000fcc0000000018 */
[----:B------:R-:W-:-:S04]  /*1b60*/  IMAD.MOV.U32 R18, RZ, RZ, RZ ;  /* 0x000000ffff127224 */ /* 0x000fc800078e00ff */
[C---:B------:R-:W-:Y:S02]  /*1b70*/  FSETP.NEU.AND P0, PT, R19.reuse, RZ, PT ;  /* 0x000000ff1300720b */ /* 0x040fe40003f0d000 */
[----:B------:R-:W-:-:S04]  /*1b80*/  LOP3.LUT R21, R19, 0x80000000, R21, 0x48, !PT ;  /* 0x8000000013157812 */ /* 0x000fc800078e4815 */
[----:B------:R-:W-:-:S07]  /*1b90*/  LOP3.LUT R19, R21, R7, RZ, 0xfc, !PT ;  /* 0x0000000715137212 */ /* 0x000fce00078efcff */
[----:B------:R-:W-:Y:S05]  /*1ba0*/  @!P0 BRA `(.L_x_29) ;  /* 0x00000000007c8947 */ /* 0x000fea0003800000 */
[----:B------:R-:W-:Y:S01]  /*1bb0*/  IMAD.MOV R7, RZ, RZ, -R22 ;  /* 0x000000ffff077224 */ /* 0x000fe200078e0a16 */
[----:B------:R-:W-:Y:S01]  /*1bc0*/  DMUL.RP R18, R30, R18 ;  /* 0x000000121e127228 */ /* 0x000fe20000008000 */
[----:B------:R-:W-:-:S06]  /*1bd0*/  IMAD.MOV.U32 R6, RZ, RZ, RZ ;  /* 0x000000ffff067224 */ /* 0x000fcc00078e00ff */
[----:B------:R-:W-:-:S03]  /*1be0*/  DFMA R6, R26, -R6, R30 ;  /* 0x800000061a06722b */ /* 0x000fc6000000001e */
[----:B------:R-:W-:-:S03]  /*1bf0*/  LOP3.LUT R21, R19, R21, RZ, 0x3c, !PT ;  /* 0x0000001513157212 */ /* 0x000fc600078e3cff */
[----:B------:R-:W-:-:S04]  /*1c00*/  IADD3 R6, PT, PT, -R22, -0x43300000, RZ ;  /* 0xbcd0000016067810 */ /* 0x000fc80007ffe1ff */
[----:B------:R-:W-:-:S04]  /*1c10*/  FSETP.NEU.AND P0, PT, |R7|, R6, PT ;  /* 0x000000060700720b */ /* 0x000fc80003f0d200 */
[----:B------:R-:W-:Y:S02]  /*1c20*/  FSEL R26, R18, R26, !P0 ;  /* 0x0000001a121a7208 */ /* 0x000fe40004000000 */
[----:B------:R-:W-:Y:S01]  /*1c30*/  FSEL R27, R21, R27, !P0 ;  /* 0x0000001b151b7208 */ /* 0x000fe20004000000 */
[----:B------:R-:W-:Y:S06]  /*1c40*/  BRA `(.L_x_29) ;  /* 0x0000000000547947 */ /* 0x000fec0003800000 */
.L_x_28:
[----:B------:R-:W-:-:S14]  /*1c50*/  DSETP.NAN.AND P0, PT, R22, R22, PT ;  /* 0x000000161600722a */ /* 0x000fdc0003f08000 */
[----:B------:R-:W-:Y:S05]  /*1c60*/  @P0 BRA `(.L_x_30) ;  /* 0x0000000000440947 */ /* 0x000fea0003800000 */
[----:B------:R-:W-:-:S14]  /*1c70*/  DSETP.NAN.AND P0, PT, R20, R20, PT ;  /* 0x000000141400722a */ /* 0x000fdc0003f08000 */
[----:B------:R-:W-:Y:S05]  /*1c80*/  @P0 BRA `(.L_x_31) ;  /* 0x0000000000300947 */ /* 0x000fea0003800000 */
[----:B------:R-:W-:Y:S01]  /*1c90*/  ISETP.NE.AND P0, PT, R32, R7, PT ;  /* 0x000000072000720c */ /* 0x000fe20003f05270 */
[----:B------:R-:W-:Y:S01]  /*1ca0*/  IMAD.MOV.U32 R27, RZ, RZ, -0x80000 ;  /* 0xfff80000ff1b7424 */ /* 0x000fe200078e00ff */
[----:B------:R-:W-:-:S11]  /*1cb0*/  MOV R26, 0x0 ;  /* 0x00000000001a7802 */ /* 0x000fd60000000f00 */
[----:B------:R-:W-:Y:S05]  /*1cc0*/  @!P0 BRA `(.L_x_29) ;  /* 0x0000000000348947 */ /* 0x000fea0003800000 */
[----:B------:R-:W-:Y:S02]  /*1cd0*/  ISETP.NE.AND P0, PT, R32, 0x7ff00000, PT ;  /* 0x7ff000002000780c */ /* 0x000fe40003f05270 */
[----:B------:R-:W-:Y:S02]  /*1ce0*/  LOP3.LUT R27, R23, 0x80000000, R21, 0x48, !PT ;  /* 0x80000000171b7812 */ /* 0x000fe400078e4815 */
[----:B------:R-:W-:-:S13]  /*1cf0*/  ISETP.EQ.OR P0, PT, R7, RZ, !P0 ;  /* 0x000000ff0700720c */ /* 0x000fda0004702670 */
[----:B------:R-:W-:Y:S01]  /*1d00*/  @P0 LOP3.LUT R6, R27, 0x7ff00000, RZ, 0xfc, !PT ;  /* 0x7ff000001b060812 */ /* 0x000fe200078efcff */
[----:B------:R-:W-:Y:S02]  /*1d10*/  @!P0 IMAD.MOV.U32 R26, RZ, RZ, RZ ;  /* 0x000000ffff1a8224 */ /* 0x000fe400078e00ff */
[----:B------:R-:W-:Y:S02]  /*1d20*/  @P0 IMAD.MOV.U32 R26, RZ, RZ, RZ ;  /* 0x000000ffff1a0224 */ /* 0x000fe400078e00ff */
[----:B------:R-:W-:Y:S01]  /*1d30*/  @P0 IMAD.MOV.U32 R27, RZ, RZ, R6 ;  /* 0x000000ffff1b0224 */ /* 0x000fe200078e0006 */
[----:B------:R-:W-:Y:S06]  /*1d40*/  BRA `(.L_x_29) ;  /* 0x0000000000147947 */ /* 0x000fec0003800000 */
.L_x_31:
[----:B------:R-:W-:Y:S01]  /*1d50*/  LOP3.LUT R27, R21, 0x80000, RZ, 0xfc, !PT ;  /* 0x00080000151b7812 */ /* 0x000fe200078efcff */
[----:B------:R-:W-:Y:S01]  /*1d60*/  IMAD.MOV.U32 R26, RZ, RZ, R20 ;  /* 0x000000ffff1a7224 */ /* 0x000fe200078e0014 */
[----:B------:R-:W-:Y:S06]  /*1d70*/  BRA `(.L_x_29) ;  /* 0x0000000000087947 */ /* 0x000fec0003800000 */
.L_x_30:
[----:B------:R-:W-:Y:S02]  /*1d80*/  LOP3.LUT R27, R23, 0x80000, RZ, 0xfc, !PT ;  /* 0x00080000171b7812 */ /* 0x000fe400078efcff */
[----:B------:R-:W-:-:S07]  /*1d90*/  MOV R26, R22 ;  /* 0x00000016001a7202 */ /* 0x000fce0000000f00 */
.L_x_29:
[----:B------:R-:W-:Y:S05]  /*1da0*/  BSYNC.RECONVERGENT B1 ;  /* 0x0000000000017941 */ /* 0x000fea0003800200 */
.L_x_27:
[----:B------:R-:W-:Y:S02]  /*1db0*/  IMAD.MOV.U32 R6, RZ, RZ, R0 ;  /* 0x000000ffff067224 */ /* 0x000fe400078e0000 */
[----:B------:R-:W-:Y:S02]  /*1dc0*/  IMAD.MOV.U32 R7, RZ, RZ, 0x0 ;  /* 0x00000000ff077424 */ /* 0x000fe400078e00ff */
[----:B------:R-:W-:Y:S02]  /*1dd0*/  IMAD.MOV.U32 R18, RZ, RZ, R26 ;  /* 0x000000ffff127224 */ /* 0x000fe400078e001a */
[----:B------:R-:W-:Y:S01]  /*1de0*/  IMAD.MOV.U32 R19, RZ, RZ, R27 ;  /* 0x000000ffff137224 */ /* 0x000fe200078e001b */
[----:B------:R-:W-:Y:S06]  /*1df0*/  RET.REL.NODEC R6 `(_Z14fast_intensityPdddS_S_) ;  /* 0xffffffe006807950 */ /* 0x000fec0003c3ffff */
        .type           $_Z14fast_intensityPdddS_S_$__internal_accurate_pow,@function
        .size           $_Z14fast_intensityPdddS_S_$__internal_accurate_pow,(.L_x_137 - $_Z14fast_intensityPdddS_S_$__internal_accurate_pow)
$_Z14fast_intensityPdddS_S_$__internal_accurate_pow:
[----:B------:R-:W-:Y:S01]  /*1e00*/  ISETP.GT.U32.AND P0, PT, R5, 0xfffff, PT ;  /* 0x000fffff0500780c */ /* 0x000fe20003f04070 */
[----:B------:R-:W-:Y:S01]  /*1e10*/  IMAD.MOV.U32 R2, RZ, RZ, R6 ;  /* 0x000000ffff027224 */ /* 0x000fe200078e0006 */
[----:B------:R-:W-:Y:S01]  /*1e20*/  MOV R3, R5 ;  /* 0x0000000500037202 */ /* 0x000fe20000000f00 */
[----:B------:R-:W-:Y:S01]  /*1e30*/  IMAD.MOV.U32 R20, RZ, RZ, 0x41ad3b5a ;  /* 0x41ad3b5aff147424 */ /* 0x000fe200078e00ff */
[----:B------:R-:W-:Y:S01]  /*1e40*/  MOV R10, RZ ;  /* 0x000000ff000a7202 */ /* 0x000fe20000000f00 */
[----:B------:R-:W-:Y:S01]  /*1e50*/  IMAD.MOV.U32 R21, RZ, RZ, 0x3ed0f5d2 ;  /* 0x3ed0f5d2ff157424 */ /* 0x000fe200078e00ff */
[----:B------:R-:W-:Y:S01]  /*1e60*/  UMOV UR6, 0x7d2cafe2 ;  /* 0x7d2cafe200067882 */ /* 0x000fe20000000000 */
[----:B------:R-:W-:Y:S01]  /*1e70*/  UMOV UR7, 0x3eb0f5ff ;  /* 0x3eb0f5ff00077882 */ /* 0x000fe20000000000 */
[----:B------:R-:W-:Y:S01]  /*1e80*/  UMOV UR10, 0xfefa39ef ;  /* 0xfefa39ef000a7882 */ /* 0x000fe20000000000 */
[----:B------:R-:W-:-:S04]  /*1e90*/  UMOV UR11, 0x3fe62e42 ;  /* 0x3fe62e42000b7882 */ /* 0x000fc80000000000 */
[----:B------:R-:W-:Y:S01]  /*1ea0*/  @!P0 DMUL R24, R2, 1.80143985094819840000e+16 ;  /* 0x4350000002188828 */ /* 0x000fe20000000000 */
[--C-:B------:R-:W-:Y:S01]  /*1eb0*/  IMAD.MOV.U32 R2, RZ, RZ, R5.reuse ;  /* 0x000000ffff027224 */ /* 0x100fe200078e0005 */
[----:B------:R-:W-:-:S08]  /*1ec0*/  SHF.R.U32.HI R5, RZ, 0x14, R5 ;  /* 0x00000014ff057819 */ /* 0x000fd00000011605 */
[----:B------:R-:W-:Y:S01]  /*1ed0*/  @!P0 IMAD.MOV.U32 R2, RZ, RZ, R25 ;  /* 0x000000ffff028224 */ /* 0x000fe200078e0019 */
[----:B------:R-:W-:Y:S01]  /*1ee0*/  @!P0 LEA.HI R5, R25, 0xffffffca, RZ, 0xc ;  /* 0xffffffca19058811 */ /* 0x000fe200078f60ff */
[----:B------:R-:W-:-:S03]  /*1ef0*/  @!P0 IMAD.MOV.U32 R6, RZ, RZ, R24 ;  /* 0x000000ffff068224 */ /* 0x000fc600078e0018 */
[----:B------:R-:W-:-:S04]  /*1f00*/  LOP3.LUT R2, R2, 0x800fffff, RZ, 0xc0, !PT ;  /* 0x800fffff02027812 */ /* 0x000fc800078ec0ff */
[----:B------:R-:W-:-:S04]  /*1f10*/  LOP3.LUT R7, R2, 0x3ff00000, RZ, 0xfc, !PT ;  /* 0x3ff0000002077812 */ /* 0x000fc800078efcff */
[----:B------:R-:W-:-:S13]  /*1f20*/  ISETP.GE.U32.AND P1, PT, R7, 0x3ff6a09f, PT ;  /* 0x3ff6a09f0700780c */ /* 0x000fda0003f26070 */
[----:B------:R-:W-:-:S04]  /*1f30*/  @P1 VIADD R3, R7, 0xfff00000 ;  /* 0xfff0000007031836 */ /* 0x000fc80000000000 */
[----:B------:R-:W-:-:S06]  /*1f40*/  @P1 IMAD.MOV.U32 R7, RZ, RZ, R3 ;  /* 0x000000ffff071224 */ /* 0x000fcc00078e0003 */
[C---:B------:R-:W-:Y:S02]  /*1f50*/  DADD R18, R6.reuse, 1 ;  /* 0x3ff0000006127429 */ /* 0x040fe40000000000 */
[----:B------:R-:W-:-:S04]  /*1f60*/  DADD R6, R6, -1 ;  /* 0xbff0000006067429 */ /* 0x000fc80000000000 */
[----:B------:R-:W0:Y:S02]  /*1f70*/  MUFU.RCP64H R11, R19 ;  /* 0x00000013000b7308 */ /* 0x000e240000001800 */
[----:B0-----:R-:W-:-:S08]  /*1f80*/  DFMA R2, -R18, R10, 1 ;  /* 0x3ff000001202742b */ /* 0x001fd0000000010a */
[----:B------:R-:W-:-:S08]  /*1f90*/  DFMA R2, R2, R2, R2 ;  /* 0x000000020202722b */ /* 0x000fd00000000002 */
[----:B------:R-:W-:-:S08]  /*1fa0*/  DFMA R10, R10, R2, R10 ;  /* 0x000000020a0a722b */ /* 0x000fd0000000000a */
[----:B------:R-:W-:-:S08]  /*1fb0*/  DMUL R2, R6, R10 ;  /* 0x0000000a06027228 */ /* 0x000fd00000000000 */
[----:B------:R-:W-:-:S08]  /*1fc0*/  DFMA R2, R6, R10, R2 ;  /* 0x0000000a0602722b */ /* 0x000fd00000000002 */
[----:B------:R-:W-:-:S08]  /*1fd0*/  DMUL R16, R2, R2 ;  /* 0x0000000202107228 */ /* 0x000fd00000000000 */
[----:B------:R-:W-:Y:S01]  /*1fe0*/  DFMA R18, R16, UR6, R20 ;  /* 0x0000000610127c2b */ /* 0x000fe20008000014 */
[----:B------:R-:W-:Y:S01]  /*1ff0*/  UMOV UR6, 0x75488a3f ;  /* 0x75488a3f00067882 */ /* 0x000fe20000000000 */
[----:B------:R-:W-:Y:S01]  /*2000*/  UMOV UR7, 0x3ef3b20a ;  /* 0x3ef3b20a00077882 */ /* 0x000fe20000000000 */
[----:B------:R-:W-:-:S05]  /*2010*/  DADD R20, R6, -R2 ;  /* 0x0000000006147229 */ /* 0x000fca0000000802 */
[----:B------:R-:W-:Y:S01]  /*2020*/  DFMA R18, R16, R18, UR6 ;  /* 0x0000000610127e2b */ /* 0x000fe20008000012 */
[----:B------:R-:W-:Y:S01]  /*2030*/  UMOV UR6, 0xe4faecd5 ;  /* 0xe4faecd500067882 */ /* 0x000fe20000000000 */
[----:B------:R-:W-:Y:S01]  /*2040*/  UMOV UR7, 0x3f1745cd ;  /* 0x3f1745cd00077882 */ /* 0x000fe20000000000 */
[----:B------:R-:W-:Y:S02]  /*2050*/  DADD R26, R20, R20 ;  /* 0x00000000141a7229 */ /* 0x000fe40000000014 */
[----:B------:R-:W-:-:S03]  /*2060*/  DMUL R20, R2, R2 ;  /* 0x0000000202147228 */ /* 0x000fc60000000000 */
[----:B------:R-:W-:Y:S01]  /*2070*/  DFMA R18, R16, R18, UR6 ;  /* 0x0000000610127e2b */ /* 0x000fe20008000012 */
[----:B------:R-:W-:Y:S01]  /*2080*/  UMOV UR6, 0x258a578b ;  /* 0x258a578b00067882 */ /* 0x000fe20000000000 */
[----:B------:R-:W-:Y:S01]  /*2090*/  UMOV UR7, 0x3f3c71c7 ;  /* 0x3f3c71c700077882 */ /* 0x000fe20000000000 */
[----:B------:R-:W-:Y:S02]  /*20a0*/  DFMA R26, R6, -R2, R26 ;  /* 0x80000002061a722b */ /* 0x000fe4000000001a */
[----:B------:R-:W-:-:S03]  /*20b0*/  DMUL R6, R2, R20 ;  /* 0x0000001402067228 */ /* 0x000fc60000000000 */
[----:B------:R-:W-:Y:S01]  /*20c0*/  DFMA R18, R16, R18, UR6 ;  /* 0x0000000610127e2b */ /* 0x000fe20008000012 */
[----:B------:R-:W-:Y:S01]  /*20d0*/  UMOV UR6, 0x9242b910 ;  /* 0x9242b91000067882 */ /* 0x000fe20000000000 */
[----:B------:R-:W-:Y:S01]  /*20e0*/  UMOV UR7, 0x3f624924 ;  /* 0x3f62492400077882 */ /* 0x000fe20000000000 */
[----:B------:R-:W-:Y:S02]  /*20f0*/  DMUL R10, R10, R26 ;  /* 0x0000001a0a0a7228 */ /* 0x000fe40000000000 */
[C---:B------:R-:W-:Y:S02]  /*2100*/  DFMA R30, R2.reuse, R20, -R6 ;  /* 0x00000014021e722b */ /* 0x040fe40000000806 */
[----:B------:R-:W-:Y:S02]  /*2110*/  DFMA R26, R2, R2, -R20 ;  /* 0x00000002021a722b */ /* 0x000fe40000000814 */
[----:B------:R-:W-:Y:S01]  /*2120*/  DFMA R18, R16, R18, UR6 ;  /* 0x0000000610127e2b */ /* 0x000fe20008000012 */
[----:B------:R-:W-:Y:S01]  /*2130*/  UMOV UR6, 0x99999dfb ;  /* 0x99999dfb00067882 */ /* 0x000fe20000000000 */
[----:B------:R-:W-:-:S02]  /*2140*/  UMOV UR7, 0x3f899999 ;  /* 0x3f89999900077882 */ /* 0x000fc40000000000 */
[----:B------:R-:W-:-:S04]  /*2150*/  DFMA R30, R10, R20, R30 ;  /* 0x000000140a1e722b */ /* 0x000fc8000000001e */
[----:B------:R-:W-:Y:S01]  /*2160*/  DFMA R22, R16, R18, UR6 ;  /* 0x0000000610167e2b */ /* 0x000fe20008000012 */
[----:B------:R-:W-:Y:S01]  /*2170*/  UMOV UR6, 0x55555555 ;  /* 0x5555555500067882 */ /* 0x000fe20000000000 */
[----:B------:R-:W-:-:S06]  /*2180*/  UMOV UR7, 0x3fb55555 ;  /* 0x3fb5555500077882 */ /* 0x000fcc0000000000 */
[----:B------:R-:W-:-:S08]  /*2190*/  DFMA R18, R16, R22, UR6 ;  /* 0x0000000610127e2b */ /* 0x000fd00008000016 */
[----:B------:R-:W-:Y:S01]  /*21a0*/  DADD R28, -R18, UR6 ;  /* 0x00000006121c7e29 */ /* 0x000fe20008000100 */
[----:B------:R-:W-:Y:S01]  /*21b0*/  UMOV UR6, 0xb9e7b0 ;  /* 0x00b9e7b000067882 */ /* 0x000fe20000000000 */
[----:B------:R-:W-:-:S06]  /*21c0*/  UMOV UR7, 0x3c46a4cb ;  /* 0x3c46a4cb00077882 */ /* 0x000fcc0000000000 */
[----:B------:R-:W-:Y:S01]  /*21d0*/  DFMA R22, R16, R22, R28 ;  /* 0x000000161016722b */ /* 0x000fe2000000001c */
[----:B------:R-:W-:Y:S02]  /*21e0*/  VIADD R29, R11, 0x100000 ;  /* 0x001000000b1d7836 */ /* 0x000fe40000000000 */
[----:B------:R-:W-:-:S05]  /*21f0*/  IMAD.MOV.U32 R28, RZ, RZ, R10 ;  /* 0x000000ffff1c7224 */ /* 0x000fca00078e000a */
[----:B------:R-:W-:Y:S01]  /*2200*/  DADD R22, R22, -UR6 ;  /* 0x8000000616167e29 */ /* 0x000fe20008000000 */
[----:B------:R-:W-:Y:S01]  /*2210*/  UMOV UR6, 0x80000000 ;  /* 0x8000000000067882 */ /* 0x000fe20000000000 */
[----:B------:R-:W-:Y:S01]  /*2220*/  DFMA R26, R2, R28, R26 ;  /* 0x0000001c021a722b */ /* 0x000fe2000000001a */
[----:B------:R-:W-:-:S05]  /*2230*/  UMOV UR7, 0x43300000 ;  /* 0x4330000000077882 */ /* 0x000fca0000000000 */
[----:B------:R-:W-:Y:S02]  /*2240*/  DADD R16, R18, R22 ;  /* 0x0000000012107229 */ /* 0x000fe40000000016 */
[----:B------:R-:W-:-:S06]  /*2250*/  DFMA R26, R2, R26, R30 ;  /* 0x0000001a021a722b */ /* 0x000fcc000000001e */
[----:B------:R-:W-:Y:S02]  /*2260*/  DMUL R20, R16, R6 ;  /* 0x0000000610147228 */ /* 0x000fe40000000000 */
[----:B------:R-:W-:-:S06]  /*2270*/  DADD R18, R18, -R16 ;  /* 0x0000000012127229 */ /* 0x000fcc0000000810 */
[----:B------:R-:W-:Y:S02]  /*2280*/  DFMA R28, R16, R6, -R20 ;  /* 0x00000006101c722b */ /* 0x000fe40000000814 */
[----:B------:R-:W-:-:S06]  /*2290*/  DADD R18, R22, R18 ;  /* 0x0000000016127229 */ /* 0x000fcc0000000012 */
[----:B------:R-:W-:-:S08]  /*22a0*/  DFMA R26, R16, R26, R28 ;  /* 0x0000001a101a722b */ /* 0x000fd0000000001c */
[----:B------:R-:W-:-:S08]  /*22b0*/  DFMA R18, R18, R6, R26 ;  /* 0x000000061212722b */ /* 0x000fd0000000001a */
[----:B------:R-:W-:-:S08]  /*22c0*/  DADD R16, R20, R18 ;  /* 0x0000000014107229 */ /* 0x000fd00000000012 */
[--C-:B------:R-:W-:Y:S02]  /*22d0*/  DADD R6, R2, R16.reuse ;  /* 0x0000000002067229 */ /* 0x100fe40000000010 */
[----:B------:R-:W-:-:S06]  /*22e0*/  DADD R20, R20, -R16 ;  /* 0x0000000014147229 */ /* 0x000fcc0000000810 */
[----:B------:R-:W-:Y:S02]  /*22f0*/  DADD R2, R2, -R6 ;  /* 0x0000000002027229 */ /* 0x000fe40000000806 */
[----:B------:R-:W-:-:S06]  /*2300*/  DADD R20, R18, R20 ;  /* 0x0000000012147229 */ /* 0x000fcc0000000014 */
[----:B------:R-:W-:Y:S01]  /*2310*/  DADD R2, R16, R2 ;  /* 0x0000000010027229 */ /* 0x000fe20000000002 */
[C---:B------:R-:W-:Y:S01]  /*2320*/  VIADD R16, R5.reuse, 0xfffffc01 ;  /* 0xfffffc0105107836 */ /* 0x040fe20000000000 */
[----:B------:R-:W-:-:S06]  /*2330*/  @P1 IADD3 R16, PT, PT, R5, -0x3fe, RZ ;  /* 0xfffffc0205101810 */ /* 0x000fcc0007ffe0ff */
[----:B------:R-:W-:-:S08]  /*2340*/  DADD R2, R20, R2 ;  /* 0x0000000014027229 */ /* 0x000fd00000000002 */
[----:B------:R-:W-:Y:S01]  /*2350*/  DADD R2, R10, R2 ;  /* 0x000000000a027229 */ /* 0x000fe20000000002 */
[----:B------:R-:W-:Y:S01]  /*2360*/  LOP3.LUT R10, R16, 0x80000000, RZ, 0x3c, !PT ;  /* 0x80000000100a7812 */ /* 0x000fe200078e3cff */
[----:B------:R-:W-:-:S06]  /*2370*/  IMAD.MOV.U32 R11, RZ, RZ, 0x43300000 ;  /* 0x43300000ff0b7424 */ /* 0x000fcc00078e00ff */
[----:B------:R-:W-:Y:S01]  /*2380*/  DADD R16, R10, -UR6 ;  /* 0x800000060a107e29 */ /* 0x000fe20008000000 */
[----:B------:R-:W-:Y:S01]  /*2390*/  UMOV UR6, 0xfefa39ef ;  /* 0xfefa39ef00067882 */ /* 0x000fe20000000000 */
[----:B------:R-:W-:Y:S01]  /*23a0*/  DADD R10, R6, R2 ;  /* 0x00000000060a7229 */ /* 0x000fe20000000002 */
[----:B------:R-:W-:-:S07]  /*23b0*/  UMOV UR7, 0x3fe62e42 ;  /* 0x3fe62e4200077882 */ /* 0x000fce0000000000 */
[--C-:B------:R-:W-:Y:S01]  /*23c0*/  DFMA R18, R16, UR6, R10.reuse ;  /* 0x0000000610127c2b */ /* 0x100fe2000800000a */
[----:B------:R-:W-:Y:S01]  /*23d0*/  UMOV UR6, 0x3b39803f ;  /* 0x3b39803f00067882 */ /* 0x000fe20000000000 */
[----:B------:R-:W-:Y:S01]  /*23e0*/  DADD R6, R6, -R10 ;  /* 0x0000000006067229 */ /* 0x000fe2000000080a */
[----:B------:R-:W-:-:S05]  /*23f0*/  UMOV UR7, 0x3c7abc9e ;  /* 0x3c7abc9e00077882 */ /* 0x000fca0000000000 */
[----:B------:R-:W-:Y:S02]  /*2400*/  DFMA R20, R16, -UR10, R18 ;  /* 0x8000000a10147c2b */ /* 0x000fe40008000012 */
[----:B------:R-:W-:-:S06]  /*2410*/  DADD R6, R2, R6 ;  /* 0x0000000002067229 */ /* 0x000fcc0000000006 */
[----:B------:R-:W-:-:S08]  /*2420*/  DADD R20, -R10, R20 ;  /* 0x000000000a147229 */ /* 0x000fd00000000114 */
[----:B------:R-:W-:-:S08]  /*2430*/  DADD R6, R6, -R20 ;  /* 0x0000000006067229 */ /* 0x000fd00000000814 */
[----:B------:R-:W-:Y:S01]  /*2440*/  DFMA R6, R16, UR6, R6 ;  /* 0x0000000610067c2b */ /* 0x000fe20008000006 */
[----:B------:R-:W-:Y:S02]  /*2450*/  USHF.L.U32 UR7, UR5, 0x1, URZ ;  /* 0x0000000105077899 */ /* 0x000fe400080006ff */
[----:B------:R-:W-:Y:S02]  /*2460*/  ULOP3.LUT UR6, UR5, 0xff0fffff, URZ, 0xc0, !UPT ;  /* 0xff0fffff05067892 */ /* 0x000fe4000f8ec0ff */
[----:B------:R-:W-:-:S03]  /*2470*/  UISETP.GT.U32.AND UP0, UPT, UR7, -0x2000001, UPT ;  /* 0xfdffffff0700788c */ /* 0x000fc6000bf04070 */
[----:B------:R-:W-:Y:S01]  /*2480*/  DADD R10, R18, R6 ;  /* 0x00000000120a7229 */ /* 0x000fe20000000006 */
[----:B------:R-:W-:-:S03]  /*2490*/  USEL UR7, UR6, UR5, UP0 ;  /* 0x0000000506077287 */ /* 0x000fc60008000000 */
[----:B------:R-:W-:-:S04]  /*24a0*/  UMOV UR6, UR4 ;  /* 0x0000000400067c82 */ /* 0x000fc80008000000 */
[----:B------:R-:W-:Y:S02]  /*24b0*/  DADD R18, R18, -R10 ;  /* 0x0000000012127229 */ /* 0x000fe4000000080a */
[----:B------:R-:W-:-:S06]  /*24c0*/  DMUL R2, R10, UR6 ;  /* 0x000000060a027c28 */ /* 0x000fcc0008000000 */
[----:B------:R-:W-:Y:S02]  /*24d0*/  DADD R16, R6, R18 ;  /* 0x0000000006107229 */ /* 0x000fe40000000012 */
[----:B------:R-:W-:-:S08]  /*24e0*/  DFMA R10, R10, UR6, -R2 ;  /* 0x000000060a0a7c2b */ /* 0x000fd00008000802 */
[----:B------:R-:W-:Y:S01]  /*24f0*/  DFMA R16, R16, UR6, R10 ;  /* 0x0000000610107c2b */ /* 0x000fe2000800000a */
[----:B------:R-:W-:Y:S01]  /*2500*/  UMOV UR6, 0x3b39803f ;  /* 0x3b39803f00067882 */ /* 0x000fe20000000000 */
[----:B------:R-:W-:Y:S01]  /*2510*/  IMAD.MOV.U32 R10, RZ, RZ, 0x652b82fe ;  /* 0x652b82feff0a7424 */ /* 0x000fe200078e00ff */
[----:B------:R-:W-:Y:S01]  /*2520*/  UMOV UR7, 0x3c7abc9e ;  /* 0x3c7abc9e00077882 */ /* 0x000fe20000000000 */
[----:B------:R-:W-:-:S04]  /*2530*/  IMAD.MOV.U32 R11, RZ, RZ, 0x3ff71547 ;  /* 0x3ff71547ff0b7424 */ /* 0x000fc800078e00ff */
[----:B------:R-:W-:-:S08]  /*2540*/  DADD R6, R2, R16 ;  /* 0x0000000002067229 */ /* 0x000fd00000000010 */
[----:B------:R-:W-:Y:S02]  /*2550*/  DFMA R10, R6, R10, 6.75539944105574400000e+15 ;  /* 0x43380000060a742b */ /* 0x000fe4000000000a */
[----:B------:R-:W-:Y:S01]  /*2560*/  FSETP.GEU.AND P0, PT, |R7|, 4.1917929649353027344, PT ;  /* 0x4086232b0700780b */ /* 0x000fe20003f0e200 */
[----:B------:R-:W-:-:S05]  /*2570*/  DADD R2, R2, -R6 ;  /* 0x0000000002027229 */ /* 0x000fca0000000806 */
[----:B------:R-:W-:-:S03]  /*2580*/  DADD R18, R10, -6.75539944105574400000e+15 ;  /* 0xc33800000a127429 */ /* 0x000fc60000000000 */
[----:B------:R-:W-:-:S05]  /*2590*/  DADD R16, R16, R2 ;  /* 0x0000000010107229 */ /* 0x000fca0000000002 */
[----:B------:R-:W-:-:S08]  /*25a0*/  DFMA R20, R18, -UR10, R6 ;  /* 0x8000000a12147c2b */ /* 0x000fd00008000006 */
[----:B------:R-:W-:Y:S01]  /*25b0*/  DFMA R18, R18, -UR6, R20 ;  /* 0x8000000612127c2b */ /* 0x000fe20008000014 */
[----:B------:R-:W-:Y:S01]  /*25c0*/  UMOV UR6, 0x69ce2bdf ;  /* 0x69ce2bdf00067882 */ /* 0x000fe20000000000 */
[----:B------:R-:W-:Y:S01]  /*25d0*/  IMAD.MOV.U32 R20, RZ, RZ, -0x35dec16 ;  /* 0xfca213eaff147424 */ /* 0x000fe200078e00ff */
[----:B------:R-:W-:Y:S01]  /*25e0*/  MOV R21, 0x3e928af3 ;  /* 0x3e928af300157802 */ /* 0x000fe20000000f00 */
[----:B------:R-:W-:-:S05]  /*25f0*/  UMOV UR7, 0x3e5ade15 ;  /* 0x3e5ade1500077882 */ /* 0x000fca0000000000 */
        /* <DEDUP_REMOVED lines=43> */
.L_x_32:
[----:B------:R-:W-:Y:S02]  /*28b0*/  DFMA R6, R16, R2, R2 ;  /* 0x000000021006722b */ /* 0x000fe40000000002 */
[----:B------:R-:W-:-:S08]  /*28c0*/  DSETP.NEU.AND P0, PT, |R2|, +INF , PT ;  /* 0x7ff000000200742a */ /* 0x000fd00003f0d200 */
[----:B------:R-:W-:Y:S01]  /*28d0*/  FSEL R11, R2, R6, !P0 ;  /* 0x00000006020b7208 */ /* 0x000fe20004000000 */
[----:B------:R-:W-:Y:S01]  /*28e0*/  IMAD.MOV.U32 R2, RZ, RZ, R0 ;  /* 0x000000ffff027224 */ /* 0x000fe200078e0000 */
[----:B------:R-:W-:Y:S01]  /*28f0*/  FSEL R16, R3, R7, !P0 ;  /* 0x0000000703107208 */ /* 0x000fe20004000000 */
[----:B------:R-:W-:-:S04]  /*2900*/  IMAD.MOV.U32 R3, RZ, RZ, 0x0 ;  /* 0x00000000ff037424 */ /* 0x000fc800078e00ff */
[----:B------:R-:W-:Y:S05]  /*2910*/  RET.REL.NODEC R2 `(_Z14fast_intensityPdddS_S_) ;  /* 0xffffffd402b87950 */ /* 0x000fea0003c3ffff */
.L_x_33:
        /* <DEDUP_REMOVED lines=14> */
.L_x_137:


//--------------------- .text._Z8fast_totPdS_S_S_ --------------------------
	.section	.text._Z8fast_totPdS_S_S_,"ax",@progbits
	.align	128
        .global         _Z8fast_totPdS_S_S_
        .type           _Z8fast_totPdS_S_S_,@function
        .size           _Z8fast_totPdS_S_S_,(.L_x_152 - _Z8fast_totPdS_S_S_)
        .other          _Z8fast_totPdS_S_S_,@"STO_CUDA_ENTRY STV_DEFAULT"
_Z8fast_totPdS_S_S_:
.text._Z8fast_totPdS_S_S_:
[----:B------:R-:W-:Y:S01]  /*0000*/  LDC R1, c[0x0][0x37c] ;  /* 0x0000df00ff017b82 */ /* 0x000fe20000000800 */
[----:B------:R-:W0:Y:S07]  /*0010*/  S2R R0, SR_TID.X ;  /* 0x0000000000007919 */ /* 0x000e2e0000002100 */
[----:B------:R-:W0:Y:S01]  /*0020*/  S2UR UR6, SR_CTAID.X ;  /* 0x00000000000679c3 */ /* 0x000e220000002500 */
[----:B------:R-:W1:Y:S07]  /*0030*/  LDCU.64 UR4, c[0x0][0x358] ;  /* 0x00006b00ff0477ac */ /* 0x000e6e0008000a00 */
[----:B------:R-:W0:Y:S08]  /*0040*/  LDC R13, c[0x0][0x360] ;  /* 0x0000d800ff0d7b82 */ /* 0x000e300000000800 */
[----:B------:R-:W2:Y:S08]  /*0050*/  LDC.64 R6, c[0x0][0x380] ;  /* 0x0000e000ff067b82 */ /* 0x000eb00000000a00 */
[----:B------:R-:W3:Y:S08]  /*0060*/  LDC.64 R2, c[0x0][0x390] ;  /* 0x0000e400ff027b82 */ /* 0x000ef00000000a00 */
[----:B------:R-:W4:Y:S01]  /*0070*/  LDC.64 R8, c[0x0][0x388] ;  /* 0x0000e200ff087b82 */ /* 0x000f220000000a00 */
[----:B0-----:R-:W-:-:S07]  /*0080*/  IMAD R13, R13, UR6, R0 ;  /* 0x000000060d0d7c24 */ /* 0x001fce000f8e0200 */
[----:B------:R-:W0:Y:S01]  /*0090*/  LDC.64 R10, c[0x0][0x398] ;  /* 0x0000e600ff0a7b82 */ /* 0x000e220000000a00 */
[----:B--2---:R-:W-:-:S06]  /*00a0*/  IMAD.WIDE R6, R13, 0x8, R6 ;  /* 0x000000080d067825 */ /* 0x004fcc00078e0206 */
[----:B-1----:R-:W2:Y:S01]  /*00b0*/  LDG.E.64 R6, desc[UR4][R6.64] ;  /* 0x0000000406067981 */ /* 0x002ea2000c1e1b00 */
[----:B---3--:R-:W-:-:S05]  /*00c0*/  IMAD.WIDE R2, R13, 0x8, R2 ;  /* 0x000000080d027825 */ /* 0x008fca00078e0202 */
[----:B------:R-:W2:Y:S01]  /*00d0*/  LDG.E.64 R4, desc[UR4][R2.64] ;  /* 0x0000000402047981 */ /* 0x000ea2000c1e1b00 */
[----:B----4-:R-:W-:-:S06]  /*00e0*/  IMAD.WIDE R8, R13, 0x8, R8 ;  /* 0x000000080d087825 */ /* 0x010fcc00078e0208 */
[----:B------:R-:W3:Y:S01]  /*00f0*/  LDG.E.64 R8, desc[UR4][R8.64] ;  /* 0x0000000408087981 */ /* 0x000ee2000c1e1b00 */
[----:B0-----:R-:W-:-:S06]  /*0100*/  IMAD.WIDE R10, R13, 0x8, R10 ;  /* 0x000000080d0a7825 */ /* 0x001fcc00078e020a */
[----:B------:R-:W3:Y:S01]  /*0110*/  LDG.E.64 R10, desc[UR4][R10.64] ;  /* 0x000000040a0a7981 */ /* 0x000ee2000c1e1b00 */
[----:B--2---:R-:W-:-:S08]  /*0120*/  DADD R4, R4, R6 ;  /* 0x0000000004047229 */ /* 0x004fd00000000006 */
[----:B---3--:R-:W-:-:S07]  /*0130*/  DFMA R4, -R8, R10, R4 ;  /* 0x0000000a0804722b */ /* 0x008fce0000000104 */
[----:B------:R-:W-:Y:S01]  /*0140*/  STG.E.64 desc[UR4][R2.64], R4 ;  /* 0x0000000402007986 */ /* 0x000fe2000c101b04 */
[----:B------:R-:W-:Y:S05]  /*0150*/  EXIT ;  /* 0x000000000000794d */ /* 0x000fea0003800000 */
.L_x_34:
        /* <DEDUP_REMOVED lines=10> */
.L_x_152:


//--------------------- .text._Z10fast_bconvPdS_S_ --------------------------
	.section	.text._Z10fast_bconvPdS_S_,"ax",@progbits
	.align	128
        .global         _Z10fast_bconvPdS_S_
        .type           _Z10fast_bconvPdS_S_,@function
        .size           _Z10fast_bconvPdS_S_,(.L_x_153 - _Z10fast_bconvPdS_S_)
        .other          _Z10fast_bconvPdS_S_,@"STO_CUDA_ENTRY STV_DEFAULT"
_Z10fast_bconvPdS_S_:
.text._Z10fast_bconvPdS_S_:
        /* <DEDUP_REMOVED lines=8> */
[----:B0-----:R-:W-:-:S04]  /*0080*/  IMAD R11, R11, UR6, R0 ;  /* 0x000000060b0b7c24 */ /* 0x001fc8000f8e0200 */
[----:B--2---:R-:W-:-:S06]  /*0090*/  IMAD.WIDE R6, R11, 0x8, R6 ;  /* 0x000000080b067825 */ /* 0x004fcc00078e0206 */
[----:B-1----:R-:W2:Y:S01]  /*00a0*/  LDG.E.64 R6, desc[UR4][R6.64] ;  /* 0x0000000406067981 */ /* 0x002ea2000c1e1b00 */
[----:B---3--:R-:W-:-:S05]  /*00b0*/  IMAD.WIDE R2, R11, 0x8, R2 ;  /* 0x000000080b027825 */ /* 0x008fca00078e0202 */
[----:B------:R-:W2:Y:S01]  /*00c0*/  LDG.E.64 R4, desc[UR4][R2.64] ;  /* 0x0000000402047981 */ /* 0x000ea2000c1e1b00 */
[----:B----4-:R-:W-:-:S06]  /*00d0*/  IMAD.WIDE R8, R11, 0x8, R8 ;  /* 0x000000080b087825 */ /* 0x010fcc00078e0208 */
[----:B------:R-:W3:Y:S01]  /*00e0*/  LDG.E.64 R8, desc[UR4][R8.64] ;  /* 0x0000000408087981 */ /* 0x000ee2000c1e1b00 */
[----:B--2---:R-:W-:-:S08]  /*00f0*/  DADD R4, R4, R6 ;  /* 0x0000000004047229 */ /* 0x004fd00000000006 */
[----:B---3--:R-:W-:-:S07]  /*0100*/  DADD R4, R4, -R8 ;  /* 0x0000000004047229 */ /* 0x008fce0000000808 */
[----:B------:R-:W-:Y:S01]  /*0110*/  STG.E.64 desc[UR4][R2.64], R4 ;  /* 0x0000000402007986 */ /* 0x000fe2000c101b04 */
[----:B------:R-:W-:Y:S05]  /*0120*/  EXIT ;  /* 0x000000000000794d */ /* 0x000fea0003800000 */
.L_x_35:
        /* <DEDUP_REMOVED lines=13> */
.L_x_153:


//--------------------- .text._Z9fast_fluxPdS_S_S_ --------------------------
	.section	.text._Z9fast_fluxPdS_S_S_,"ax",@progbits
	.align	128
        .global         _Z9fast_fluxPdS_S_S_
        .type           _Z9fast_fluxPdS_S_S_,@function
        .size           _Z9fast_fluxPdS_S_S_,(.L_x_154 - _Z9fast_fluxPdS_S_S_)
        .other          _Z9fast_fluxPdS_S_S_,@"STO_CUDA_ENTRY STV_DEFAULT"
_Z9fast_fluxPdS_S_S_:
.text._Z9fast_fluxPdS_S_S_:
        /* <DEDUP_REMOVED lines=22> */
.L_x_36:
        /* <DEDUP_REMOVED lines=10> */
.L_x_154:


//--------------------- .text._Z15fast_interp_newPdS_S_S_S_dddi --------------------------
	.section	.text._Z15fast_interp_newPdS_S_S_S_dddi,"ax",@progbits
	.align	128
        .global         _Z15fast_interp_newPdS_S_S_S_dddi
        .type           _Z15fast_interp_newPdS_S_S_S_dddi,@function
        .size           _Z15fast_interp_newPdS_S_S_S_dddi,(.L_x_139 - _Z15fast_interp_newPdS_S_S_S_dddi)
        .other          _Z15fast_interp_newPdS_S_S_S_dddi,@"STO_CUDA_ENTRY STV_DEFAULT"
_Z15fast_interp_newPdS_S_S_S_dddi:
.text._Z15fast_interp_newPdS_S_S_S_dddi:
[----:B------:R-:W-:Y:S08]  /*0000*/  LDC R1, c[0x0][0x37c] ;  /* 0x0000df00ff017b82 */ /* 0x000ff00000000800 */
[----:B------:R-:W0:Y:S01]  /*0010*/  LDC.64 R8, c[0x0][0x380] ;  /* 0x0000e000ff087b82 */ /* 0x000e220000000a00 */
[----:B------:R-:W0:Y:S01]  /*0020*/  LDCU.64 UR4, c[0x0][0x358] ;  /* 0x00006b00ff0477ac */ /* 0x000e220008000a00 */
[----:B------:R-:W1:Y:S01]  /*0030*/  MUFU.RCP64H R3, 299792384 ;  /* 0x41b1de7800037908 */ /* 0x000e620000001800 */
[----:B------:R-:W-:-:S02]  /*0040*/  IMAD.MOV.U32 R6, RZ, RZ, 0x4a000000 ;  /* 0x4a000000ff067424 */ /* 0x000fc400078e00ff */
[----:B------:R-:W-:Y:S02]  /*0050*/  IMAD.MOV.U32 R7, RZ, RZ, 0x41b1de78 ;  /* 0x41b1de78ff077424 */ /* 0x000fe400078e00ff */
[----:B------:R-:W-:Y:S01]  /*0060*/  IMAD.MOV.U32 R2, RZ, RZ, 0x1 ;  /* 0x00000001ff027424 */ /* 0x000fe200078e00ff */
[----:B------:R-:W2:Y:S01]  /*0070*/  LDC.64 R20, c[0x0][0x3a8] ;  /* 0x0000ea00ff147b82 */ /* 0x000ea20000000a00 */
[----:B------:R-:W3:Y:S01]  /*0080*/  S2R R11, SR_TID.X ;  /* 0x00000000000b7919 */ /* 0x000ee20000002100 */
[----:B------:R-:W4:Y:S01]  /*0090*/  LDCU UR7, c[0x0][0x3c0] ;  /* 0x00007800ff0777ac */ /* 0x000f220008000800 */
[----:B0-----:R-:W5:Y:S02]  /*00a0*/  LDG.E.64 R8, desc[UR4][R8.64] ;  /* 0x0000000408087981 */ /* 0x001f64000c1e1b00 */
[----:B-1----:R-:W-:-:S03]  /*00b0*/  DFMA R4, R2, -R6, 1 ;  /* 0x3ff000000204742b */ /* 0x002fc60000000806 */
[----:B------:R-:W3:Y:S01]  /*00c0*/  S2UR UR6, SR_CTAID.X ;  /* 0x00000000000679c3 */ /* 0x000ee20000002500 */
[----:B--2---:R-:W-:-:S04]  /*00d0*/  DMUL R20, R20, 1000 ;  /* 0x408f400014147828 */ /* 0x004fc80000000000 */
[----:B------:R-:W-:-:S03]  /*00e0*/  DFMA R4, R4, R4, R4 ;  /* 0x000000040404722b */ /* 0x000fc60000000004 */
[----:B------:R-:W3:Y:S05]  /*00f0*/  LDC R12, c[0x0][0x360] ;  /* 0x0000d800ff0c7b82 */ /* 0x000eea0000000800 */
[----:B------:R-:W-:Y:S01]  /*0100*/  DFMA R4, R2, R4, R2 ;  /* 0x000000040204722b */ /* 0x000fe20000000002 */
[----:B------:R-:W-:-:S07]  /*0110*/  FSETP.GEU.AND P1, PT, |R21|, 6.5827683646048100446e-37, PT ;  /* 0x036000001500780b */ /* 0x000fce0003f2e200 */
[----:B------:R-:W-:-:S08]  /*0120*/  DFMA R2, R4, -R6, 1 ;  /* 0x3ff000000402742b */ /* 0x000fd00000000806 */
[----:B------:R-:W-:Y:S01]  /*0130*/  DFMA R2, R4, R2, R4 ;  /* 0x000000020402722b */ /* 0x000fe20000000004 */
[----:B---3--:R-:W-:-:S07]  /*0140*/  IMAD R12, R12, UR6, R11 ;  /* 0x000000060c0c7c24 */ /* 0x008fce000f8e020b */
[----:B------:R-:W-:-:S08]  /*0150*/  DMUL R4, R20, R2 ;  /* 0x0000000214047228 */ /* 0x000fd00000000000 */
[----:B------:R-:W-:-:S08]  /*0160*/  DFMA R6, R4, -R6, R20 ;  /* 0x800000060406722b */ /* 0x000fd00000000014 */
[----:B------:R-:W-:Y:S01]  /*0170*/  DFMA R2, R2, R6, R4 ;  /* 0x000000060202722b */ /* 0x000fe20000000004 */
[----:B----4-:R-:W-:-:S09]  /*0180*/  VIADD R7, R12, UR7 ;  /* 0x000000070c077c36 */ /* 0x010fd20008000000 */
[----:B------:R-:W-:-:S05]  /*0190*/  FFMA R0, RZ, 22.2336273193359375, R3 ;  /* 0x41b1de78ff007823 */ /* 0x000fca0000000003 */
[----:B------:R-:W-:-:S13]  /*01a0*/  FSETP.GT.AND P0, PT, |R0|, 1.469367938527859385e-39, PT ;  /* 0x001000000000780b */ /* 0x000fda0003f04200 */
[----:B------:R-:W-:Y:S05]  /*01b0*/  @P0 BRA P1, `(.L_x_37) ;  /* 0x0000000000180947 */ /* 0x000fea0000800000 */
[----:B------:R-:W-:Y:S01]  /*01c0*/  IMAD.MOV.U32 R18, RZ, RZ, 0x4a000000 ;  /* 0x4a000000ff127424 */ /* 0x000fe200078e00ff */
[----:B------:R-:W-:Y:S02]  /*01d0*/  MOV R19, 0x41b1de78 ;  /* 0x41b1de7800137802 */ /* 0x000fe40000000f00 */
[----:B------:R-:W-:-:S07]  /*01e0*/  MOV R0, 0x200 ;  /* 0x0000020000007802 */ /* 0x000fce0000000f00 */
[----:B-----5:R-:W-:Y:S05]  /*01f0*/  CALL.REL.NOINC `($__internal_1_$__cuda_sm20_div_rn_f64_full) ;  /* 0x0000000c00407944 */ /* 0x020fea0003c00000 */
[----:B------:R-:W-:Y:S02]  /*0200*/  IMAD.MOV.U32 R2, RZ, RZ, R4 ;  /* 0x000000ffff027224 */ /* 0x000fe400078e0004 */
[----:B------:R-:W-:-:S07]  /*0210*/  IMAD.MOV.U32 R3, RZ, RZ, R5 ;  /* 0x000000ffff037224 */ /* 0x000fce00078e0005 */
.L_x_37:
[C---:B------:R-:W-:Y:S01]  /*0220*/  DADD R18, -R2.reuse, 1 ;  /* 0x3ff0000002127429 */ /* 0x040fe20000000100 */
[----:B------:R-:W-:Y:S01]  /*0230*/  IMAD.MOV.U32 R4, RZ, RZ, 0x1 ;  /* 0x00000001ff047424 */ /* 0x000fe200078e00ff */
[----:B------:R-:W-:Y:S01]  /*0240*/  DADD R20, R2, 1 ;  /* 0x3ff0000002147429 */ /* 0x000fe20000000000 */
[----:B------:R-:W-:Y:S03]  /*0250*/  BSSY.RECONVERGENT B0, `(.L_x_38) ;  /* 0x0000012000007945 */ /* 0x000fe60003800200 */
[----:B------:R-:W0:Y:S06]  /*0260*/  MUFU.RCP64H R5, R19 ;  /* 0x0000001300057308 */ /* 0x000e2c0000001800 */
[----:B------:R-:W-:Y:S01]  /*0270*/  FSETP.GEU.AND P1, PT, |R21|, 6.5827683646048100446e-37, PT ;  /* 0x036000001500780b */ /* 0x000fe20003f2e200 */
        /* <DEDUP_REMOVED lines=11> */
[----:B------:R-:W-:-:S07]  /*0330*/  MOV R0, 0x350 ;  /* 0x0000035000007802 */ /* 0x000fce0000000f00 */
[----:B-----5:R-:W-:Y:S05]  /*0340*/  CALL.REL.NOINC `($__internal_1_$__cuda_sm20_div_rn_f64_full) ;  /* 0x0000000800ec7944 */ /* 0x020fea0003c00000 */
[----:B------:R-:W-:Y:S01]  /*0350*/  IMAD.MOV.U32 R2, RZ, RZ, R4 ;  /* 0x000000ffff027224 */ /* 0x000fe200078e0004 */
[----:B------:R-:W-:-:S07]  /*0360*/  MOV R3, R5 ;  /* 0x0000000500037202 */ /* 0x000fce0000000f00 */
.L_x_39:
[----:B------:R-:W-:Y:S05]  /*0370*/  BSYNC.RECONVERGENT B0 ;  /* 0x0000000000007941 */ /* 0x000fea0003800200 */
.L_x_38:
[----:B------:R-:W0:Y:S01]  /*0380*/  MUFU.RSQ64H R5, R3 ;  /* 0x0000000300057308 */ /* 0x000e220000001c00 */
[----:B------:R-:W-:Y:S01]  /*0390*/  VIADD R4, R3, 0xfcb00000 ;  /* 0xfcb0000003047836 */ /* 0x000fe20000000000 */
[----:B------:R-:W-:Y:S01]  /*03a0*/  BSSY.RECONVERGENT B0, `(.L_x_40) ;  /* 0x0000011000007945 */ /* 0x000fe20003800200 */
[----:B------:R-:W-:Y:S02]  /*03b0*/  IMAD.MOV.U32 R14, RZ, RZ, 0x0 ;  /* 0x00000000ff0e7424 */ /* 0x000fe400078e00ff */
[----:B------:R-:W-:Y:S01]  /*03c0*/  IMAD.MOV.U32 R15, RZ, RZ, 0x3fd80000 ;  /* 0x3fd80000ff0f7424 */ /* 0x000fe200078e00ff */
[----:B------:R-:W-:Y:S01]  /*03d0*/  ISETP.GE.U32.AND P0, PT, R4, 0x7ca00000, PT ;  /* 0x7ca000000400780c */ /* 0x000fe20003f06070 */
[----:B0-----:R-:W-:-:S08]  /*03e0*/  DMUL R10, R4, R4 ;  /* 0x00000004040a7228 */ /* 0x001fd00000000000 */
[----:B------:R-:W-:-:S08]  /*03f0*/  DFMA R10, -R10, R2, 1 ;  /* 0x3ff000000a0a742b */ /* 0x000fd00000000102 */
[----:B------:R-:W-:Y:S02]  /*0400*/  DFMA R14, R10, R14, 0.5 ;  /* 0x3fe000000a0e742b */ /* 0x000fe4000000000e */
[----:B------:R-:W-:-:S08]  /*0410*/  DMUL R10, R4, R10 ;  /* 0x0000000a040a7228 */ /* 0x000fd00000000000 */
[----:B------:R-:W-:-:S08]  /*0420*/  DFMA R20, R14, R10, R4 ;  /* 0x0000000a0e14722b */ /* 0x000fd00000000004 */
[----:B------:R-:W-:Y:S02]  /*0430*/  DMUL R10, R20, R2 ;  /* 0x00000002140a7228 */ /* 0x000fe40000000000 */
[----:B------:R-:W-:Y:S01]  /*0440*/  VIADD R19, R21, 0xfff00000 ;  /* 0xfff0000015137836 */ /* 0x000fe20000000000 */
[----:B------:R-:W-:-:S05]  /*0450*/  MOV R18, R20 ;  /* 0x0000001400127202 */ /* 0x000fca0000000f00 */
[----:B------:R-:W-:-:S08]  /*0460*/  DFMA R14, R10, -R10, R2 ;  /* 0x8000000a0a0e722b */ /* 0x000fd00000000002 */
[----:B------:R-:W-:Y:S01]  /*0470*/  DFMA R16, R14, R18, R10 ;  /* 0x000000120e10722b */ /* 0x000fe2000000000a */
[----:B------:R-:W-:Y:S10]  /*0480*/  @!P0 BRA `(.L_x_41) ;  /* 0x0000000000088947 */ /* 0x000ff40003800000 */
[----:B------:R-:W-:-:S07]  /*0490*/  MOV R0, 0x4b0 ;  /* 0x000004b000007802 */ /* 0x000fce0000000f00 */
[----:B-----5:R-:W-:Y:S05]  /*04a0*/  CALL.REL.NOINC `($__internal_2_$__cuda_sm20_dsqrt_rn_f64_mediumpath_v1) ;  /* 0x0000001000087944 */ /* 0x020fea0003c00000 */
.L_x_41:
[----:B------:R-:W-:Y:S05]  /*04b0*/  BSYNC.RECONVERGENT B0 ;  /* 0x0000000000007941 */ /* 0x000fea0003800200 */
.L_x_40:
[----:B------:R-:W0:Y:S01]  /*04c0*/  LDCU.64 UR6, c[0x0][0x3a8] ;  /* 0x00007500ff0677ac */ /* 0x000e220008000a00 */
[----:B------:R-:W-:Y:S02]  /*04d0*/  DADD R10, -R16, 1 ;  /* 0x3ff00000100a7429 */ /* 0x000fe40000000100 */
[----:B0-----:R-:W-:-:S14]  /*04e0*/  DSETP.LT.AND P0, PT, RZ, UR6, PT ;  /* 0x00000006ff007e2a */ /* 0x001fdc000bf01000 */
[----:B------:R-:W-:Y:S05]  /*04f0*/  @!P0 BRA `(.L_x_42) ;  /* 0x0000000400188947 */ /* 0x000fea0003800000 */
[----:B------:R-:W0:Y:S01]  /*0500*/  LDCU UR6, c[0x0][0x3bc] ;  /* 0x00007780ff0677ac */ /* 0x000e220008000800 */
[----:B------:R-:W1:Y:S01]  /*0510*/  LDC.64 R14, c[0x0][0x3b8] ;  /* 0x0000ee00ff0e7b82 */ /* 0x000e620000000a00 */
[----:B------:R-:W-:Y:S01]  /*0520*/  IMAD.MOV.U32 R2, RZ, RZ, 0x1 ;  /* 0x00000001ff027424 */ /* 0x000fe200078e00ff */
[----:B-----5:R-:W-:Y:S01]  /*0530*/  DMUL R20, R8, -R10 ;  /* 0x8000000a08147228 */ /* 0x020fe20000000000 */
[----:B------:R-:W-:Y:S01]  /*0540*/  BSSY.RECONVERGENT B0, `(.L_x_43) ;  /* 0x0000017000007945 */ /* 0x000fe20003800200 */
[----:B------:R-:W-:-:S08]  /*0550*/  DADD R10, -R10, 1 ;  /* 0x3ff000000a0a7429 */ /* 0x000fd00000000100 */
[----:B------:R-:W-:Y:S01]  /*0560*/  FSETP.GEU.AND P1, PT, |R21|, 6.5827683646048100446e-37, PT ;  /* 0x036000001500780b */ /* 0x000fe20003f2e200 */
[----:B0-----:R-:W1:Y:S02]  /*0570*/  MUFU.RCP64H R3, UR6 ;  /* 0x0000000600037d08 */ /* 0x001e640008001800 */
[----:B-1----:R-:W-:-:S08]  /*0580*/  DFMA R4, R2, -R14, 1 ;  /* 0x3ff000000204742b */ /* 0x002fd0000000080e */
[----:B------:R-:W-:-:S08]  /*0590*/  DFMA R4, R4, R4, R4 ;  /* 0x000000040404722b */ /* 0x000fd00000000004 */
[----:B------:R-:W-:-:S08]  /*05a0*/  DFMA R4, R2, R4, R2 ;  /* 0x000000040204722b */ /* 0x000fd00000000002 */
[----:B------:R-:W-:-:S08]  /*05b0*/  DFMA R2, R4, -R14, 1 ;  /* 0x3ff000000402742b */ /* 0x000fd0000000080e */
[----:B------:R-:W-:-:S08]  /*05c0*/  DFMA R2, R4, R2, R4 ;  /* 0x000000020402722b */ /* 0x000fd00000000004 */
[----:B------:R-:W-:-:S08]  /*05d0*/  DMUL R4, R20, R2 ;  /* 0x0000000214047228 */ /* 0x000fd00000000000 */
[----:B------:R-:W-:-:S08]  /*05e0*/  DFMA R8, R4, -R14, R20 ;  /* 0x8000000e0408722b */ /* 0x000fd00000000014 */
[----:B------:R-:W-:Y:S02]  /*05f0*/  DFMA R2, R2, R8, R4 ;  /* 0x000000080202722b */ /* 0x000fe40000000004 */
[----:B------:R0:W1:Y:S08]  /*0600*/  I2F.F64 R8, R12 ;  /* 0x0000000c00087312 */ /* 0x0000700000201c00 */
[----:B------:R-:W-:-:S05]  /*0610*/  FFMA R0, RZ, UR6, R3 ;  /* 0x00000006ff007c23 */ /* 0x000fca0008000003 */
[----:B------:R-:W-:-:S13]  /*0620*/  FSETP.GT.AND P0, PT, |R0|, 1.469367938527859385e-39, PT ;  /* 0x001000000000780b */ /* 0x000fda0003f04200 */
[----:B01----:R-:W-:Y:S05]  /*0630*/  @P0 BRA P1, `(.L_x_44) ;  /* 0x00000000001c0947 */ /* 0x003fea0000800000 */
[----:B------:R-:W0:Y:S01]  /*0640*/  LDCU.64 UR6, c[0x0][0x3b8] ;  /* 0x00007700ff0677ac */ /* 0x000e220008000a00 */
[----:B------:R-:W-:Y:S01]  /*0650*/  MOV R0, 0x690 ;  /* 0x0000069000007802 */ /* 0x000fe20000000f00 */
[----:B0-----:R-:W-:Y:S02]  /*0660*/  IMAD.U32 R18, RZ, RZ, UR6 ;  /* 0x00000006ff127e24 */ /* 0x001fe4000f8e00ff */
[----:B------:R-:W-:-:S07]  /*0670*/  IMAD.U32 R19, RZ, RZ, UR7 ;  /* 0x00000007ff137e24 */ /* 0x000fce000f8e00ff */
[----:B------:R-:W-:Y:S05]  /*0680*/  CALL.REL.NOINC `($__internal_1_$__cuda_sm20_div_rn_f64_full) ;  /* 0x00000008001c7944 */ /* 0x000fea0003c00000 */
[----:B------:R-:W-:Y:S01]  /*0690*/  IMAD.MOV.U32 R2, RZ, RZ, R4 ;  /* 0x000000ffff027224 */ /* 0x000fe200078e0004 */
[----:B------:R-:W-:-:S07]  /*06a0*/  MOV R3, R5 ;  /* 0x0000000500037202 */ /* 0x000fce0000000f00 */
.L_x_44:
[----:B------:R-:W-:Y:S05]  /*06b0*/  BSYNC.RECONVERGENT B0 ;  /* 0x0000000000007941 */ /* 0x000fea0003800200 */
.L_x_43:
[----:B------:R-:W0:Y:S08]  /*06c0*/  LDC.64 R4, c[0x0][0x388] ;  /* 0x0000e200ff047b82 */ /* 0x000e300000000a00 */
[----:B------:R-:W1:Y:S08]  /*06d0*/  LDC.64 R20, c[0x0][0x398] ;  /* 0x0000e600ff147b82 */ /* 0x000e700000000a00 */
[----:B------:R-:W2:Y:S01]  /*06e0*/  LDC.64 R14, c[0x0][0x390] ;  /* 0x0000e400ff0e7b82 */ /* 0x000ea20000000a00 */
[----:B0-----:R-:W-:-:S05]  /*06f0*/  IMAD.WIDE R4, R12, 0x8, R4 ;  /* 0x000000080c047825 */ /* 0x001fca00078e0204 */
[----:B------:R-:W3:Y:S04]  /*0700*/  LDG.E.64 R18, desc[UR4][R4.64+0x8] ;  /* 0x0000080404127981 */ /* 0x000ee8000c1e1b00 */
[----:B------:R-:W3:Y:S01]  /*0710*/  LDG.E.64 R12, desc[UR4][R4.64] ;  /* 0x00000004040c7981 */ /* 0x000ee2000c1e1b00 */
[----:B-1----:R-:W-:-:S06]  /*0720*/  IMAD.WIDE R20, R7, 0x8, R20 ;  /* 0x0000000807147825 */ /* 0x002fcc00078e0214 */
[----:B------:R-:W4:Y:S01]  /*0730*/  LDG.E.64 R20, desc[UR4][R20.64] ;  /* 0x0000000414147981 */ /* 0x000f22000c1e1b00 */
[----:B--2---:R-:W-:-:S06]  /*0740*/  IMAD.WIDE R14, R7, 0x8, R14 ;  /* 0x00000008070e7825 */ /* 0x004fcc00078e020e */
[----:B------:R-:W5:Y:S01]  /*0750*/  LDG.E.64 R14, desc[UR4][R14.64] ;  /* 0x000000040e0e7981 */ /* 0x000f62000c1e1b00 */
[----:B------:R-:W-:Y:S01]  /*0760*/  IMAD.MOV.U32 R6, RZ, RZ, 0x1 ;  /* 0x00000001ff067424 */ /* 0x000fe200078e00ff */
[----:B------:R-:W-:Y:S01]  /*0770*/  DFMA R8, R8, R10, R2 ;  /* 0x0000000a0808722b */ /* 0x000fe20000000002 */
[----:B------:R-:W-:Y:S01]  /*0780*/  BSSY.RECONVERGENT B0, `(.L_x_45) ;  /* 0x0000012000007945 */ /* 0x000fe20003800200 */
[----:B---3--:R-:W-:-:S06]  /*0790*/  DADD R18, R18, -R12 ;  /* 0x0000000012127229 */ /* 0x008fcc000000080c */
[----:B------:R-:W0:Y:S01]  /*07a0*/  MUFU.RCP64H R7, R19 ;  /* 0x0000001300077308 */ /* 0x000e220000001800 */
[----:B----4-:R-:W-:Y:S01]  /*07b0*/  FSETP.GEU.AND P1, PT, |R21|, 6.5827683646048100446e-37, PT ;  /* 0x036000001500780b */ /* 0x010fe20003f2e200 */
[----:B0-----:R-:W-:-:S08]  /*07c0*/  DFMA R16, -R18, R6, 1 ;  /* 0x3ff000001210742b */ /* 0x001fd00000000106 */
[----:B------:R-:W-:-:S08]  /*07d0*/  DFMA R16, R16, R16, R16 ;  /* 0x000000101010722b */ /* 0x000fd00000000010 */
[----:B------:R-:W-:-:S08]  /*07e0*/  DFMA R16, R6, R16, R6 ;  /* 0x000000100610722b */ /* 0x000fd00000000006 */
[----:B------:R-:W-:-:S08]  /*07f0*/  DFMA R4, -R18, R16, 1 ;  /* 0x3ff000001204742b */ /* 0x000fd00000000110 */
[----:B------:R-:W-:-:S08]  /*0800*/  DFMA R4, R16, R4, R16 ;  /* 0x000000041004722b */ /* 0x000fd00000000010 */
[----:B------:R-:W-:-:S08]  /*0810*/  DMUL R6, R20, R4 ;  /* 0x0000000414067228 */ /* 0x000fd00000000000 */
[----:B------:R-:W-:-:S08]  /*0820*/  DFMA R16, -R18, R6, R20 ;  /* 0x000000061210722b */ /* 0x000fd00000000114 */
[----:B------:R-:W-:Y:S01]  /*0830*/  DFMA R4, R4, R16, R6 ;  /* 0x000000100404722b */ /* 0x000fe20000000006 */
[----:B------:R0:W1:Y:S09]  /*0840*/  F2I.F64.CEIL R7, R8 ;  /* 0x0000000800077311 */ /* 0x0000720000309100 */
[----:B------:R-:W-:-:S05]  /*0850*/  FFMA R0, RZ, R19, R5 ;  /* 0x00000013ff007223 */ /* 0x000fca0000000005 */
[----:B------:R-:W-:-:S13]  /*0860*/  FSETP.GT.AND P0, PT, |R0|, 1.469367938527859385e-39, PT ;  /* 0x001000000000780b */ /* 0x000fda0003f04200 */
[----:B01----:R-:W-:Y:S05]  /*0870*/  @P0 BRA P1, `(.L_x_46) ;  /* 0x0000000000080947 */ /* 0x003fea0000800000 */
[----:B------:R-:W-:-:S07]  /*0880*/  MOV R0, 0x8a0 ;  /* 0x000008a000007802 */ /* 0x000fce0000000f00 */
[----:B-----5:R-:W-:Y:S05]  /*0890*/  CALL.REL.NOINC `($__internal_1_$__cuda_sm20_div_rn_f64_full) ;  /* 0x0000000400987944 */ /* 0x020fea0003c00000 */
.L_x_46:
[----:B------:R-:W-:Y:S05]  /*08a0*/  BSYNC.RECONVERGENT B0 ;  /* 0x0000000000007941 */ /* 0x000fea0003800200 */
.L_x_45:
[----:B------:R-:W0:Y:S01]  /*08b0*/  LDC.64 R2, c[0x0][0x380] ;  /* 0x0000e000ff027b82 */ /* 0x000e220000000a00 */
[----:B------:R-:W1:Y:S07]  /*08c0*/  LDCU.64 UR6, c[0x0][0x3b0] ;  /* 0x00007600ff0677ac */ /* 0x000e6e0008000a00 */
[----:B------:R-:W2:Y:S01]  /*08d0*/  LDC.64 R8, c[0x0][0x3a0] ;  /* 0x0000e800ff087b82 */ /* 0x000ea20000000a00 */
[----:B0-----:R-:W-:-:S06]  /*08e0*/  IMAD.WIDE R2, R7, 0x8, R2 ;  /* 0x0000000807027825 */ /* 0x001fcc00078e0202 */
[----:B------:R-:W3:Y:S02]  /*08f0*/  LDG.E.64 R2, desc[UR4][R2.64] ;  /* 0x0000000402027981 */ /* 0x000ee4000c1e1b00 */
[----:B---3--:R-:W-:-:S08]  /*0900*/  DADD R12, -R12, R2 ;  /* 0x000000000c0c7229 */ /* 0x008fd00000000102 */
[----:B-----5:R-:W-:Y:S01]  /*0910*/  DFMA R12, R12, R4, R14 ;  /* 0x000000040c0c722b */ /* 0x020fe2000000000e */
[----:B--2---:R-:W-:-:S07]  /*0920*/  IMAD.WIDE R4, R7, 0x8, R8 ;  /* 0x0000000807047825 */ /* 0x004fce00078e0208 */
[----:B-1----:R-:W-:-:S07]  /*0930*/  DMUL R12, R12, UR6 ;  /* 0x000000060c0c7c28 */ /* 0x002fce0008000000 */
[----:B------:R2:W-:Y:S01]  /*0940*/  STG.E.64 desc[UR4][R4.64], R12 ;  /* 0x0000000c04007986 */ /* 0x0005e2000c101b04 */
[----:B------:R-:W-:Y:S05]  /*0950*/  BRA `(.L_x_47) ;  /* 0x0000000400607947 */ /* 0x000fea0003800000 */
.L_x_42:
[----:B------:R-:W-:-:S14]  /*0960*/  DSETP.NEU.AND P0, PT, RZ, UR6, PT ;  /* 0x00000006ff007e2a */ /* 0x000fdc000bf0d000 */
[----:B------:R-:W-:Y:S05]  /*0970*/  @P0 BRA `(.L_x_48) ;  /* 0x0000000000240947 */ /* 0x000fea0003800000 */
[----:B------:R-:W0:Y:S01]  /*0980*/  LDC.64 R2, c[0x0][0x390] ;  /* 0x0000e400ff027b82 */ /* 0x000e220000000a00 */
[----:B------:R-:W1:Y:S01]  /*0990*/  LDCU.64 UR6, c[0x0][0x3b0] ;  /* 0x00007600ff0677ac */ /* 0x000e620008000a00 */
[----:B0-----:R-:W-:-:S06]  /*09a0*/  IMAD.WIDE R4, R7, 0x8, R2 ;  /* 0x0000000807047825 */ /* 0x001fcc00078e0202 */
[----:B------:R-:W0:Y:S01]  /*09b0*/  LDC.64 R6, c[0x0][0x3a0] ;  /* 0x0000e800ff067b82 */ /* 0x000e220000000a00 */
[----:B------:R-:W1:Y:S01]  /*09c0*/  LDG.E.64 R2, desc[UR4][R4.64] ;  /* 0x0000000404027981 */ /* 0x000e62000c1e1b00 */
[----:B0-----:R-:W-:Y:S01]  /*09d0*/  IMAD.WIDE R12, R12, 0x8, R6 ;  /* 0x000000080c0c7825 */ /* 0x001fe200078e0206 */
[----:B-1----:R-:W-:-:S07]  /*09e0*/  DMUL R2, R2, UR6 ;  /* 0x0000000602027c28 */ /* 0x002fce0008000000 */
[----:B------:R1:W-:Y:S01]  /*09f0*/  STG.E.64 desc[UR4][R12.64], R2 ;  /* 0x000000020c007986 */ /* 0x0003e2000c101b04 */
[----:B------:R-:W-:Y:S05]  /*0a00*/  BRA `(.L_x_47) ;  /* 0x0000000400347947 */ /* 0x000fea0003800000 */
.L_x_48:
[----:B------:R-:W-:-:S14]  /*0a10*/  DSETP.LEU.AND P0, PT, RZ, UR6, PT ;  /* 0x00000006ff007e2a */ /* 0x000fdc000bf0b000 */
[----:B------:R-:W-:Y:S05]  /*0a20*/  @P0 BRA `(.L_x_47) ;  /* 0x00000004002c0947 */ /* 0x000fea0003800000 */
[----:B------:R-:W0:Y:S01]  /*0a30*/  LDCU UR6, c[0x0][0x3bc] ;  /* 0x00007780ff0677ac */ /* 0x000e220008000800 */
[----:B------:R-:W1:Y:S01]  /*0a40*/  LDC.64 R4, c[0x0][0x3b8] ;  /* 0x0000ee00ff047b82 */ /* 0x000e620000000a00 */
[----:B------:R-:W-:Y:S01]  /*0a50*/  IMAD.MOV.U32 R2, RZ, RZ, 0x1 ;  /* 0x00000001ff027424 */ /* 0x000fe200078e00ff */
[----:B-----5:R-:W-:Y:S01]  /*0a60*/  DMUL R20, R8, -R10 ;  /* 0x8000000a08147228 */ /* 0x020fe20000000000 */
[----:B------:R-:W-:Y:S01]  /*0a70*/  BSSY.RECONVERGENT B0, `(.L_x_49) ;  /* 0x0000017000007945 */ /* 0x000fe20003800200 */
[----:B------:R2:W3:Y:S01]  /*0a80*/  I2F.F64 R8, R12 ;  /* 0x0000000c00087312 */ /* 0x0004e20000201c00 */
[----:B------:R-:W-:-:S07]  /*0a90*/  DADD R10, -R10, 1 ;  /* 0x3ff000000a0a7429 */ /* 0x000fce0000000100 */
        /* <DEDUP_REMOVED lines=9> */
[----:B------:R-:W-:-:S10]  /*0b30*/  DFMA R2, R14, R4, R2 ;  /* 0x000000040e02722b */ /* 0x000fd40000000002 */
[----:B------:R-:W-:-:S05]  /*0b40*/  FFMA R0, RZ, UR6, R3 ;  /* 0x00000006ff007c23 */ /* 0x000fca0008000003 */
[----:B------:R-:W-:-:S13]  /*0b50*/  FSETP.GT.AND P0, PT, |R0|, 1.469367938527859385e-39, PT ;  /* 0x001000000000780b */ /* 0x000fda0003f04200 */
[----:B--23--:R-:W-:Y:S05]  /*0b60*/  @P0 BRA P1, `(.L_x_50) ;  /* 0x00000000001c0947 */ /* 0x00cfea0000800000 */
[----:B------:R-:W0:Y:S01]  /*0b70*/  LDCU.64 UR6, c[0x0][0x3b8] ;  /* 0x00007700ff0677ac */ /* 0x000e220008000a00 */
[----:B------:R-:W-:Y:S01]  /*0b80*/  MOV R0, 0xbc0 ;  /* 0x00000bc000007802 */ /* 0x000fe20000000f00 */
[----:B0-----:R-:W-:Y:S02]  /*0b90*/  IMAD.U32 R18, RZ, RZ, UR6 ;  /* 0x00000006ff127e24 */ /* 0x001fe4000f8e00ff */
[----:B------:R-:W-:-:S07]  /*0ba0*/  IMAD.U32 R19, RZ, RZ, UR7 ;  /* 0x00000007ff137e24 */ /* 0x000fce000f8e00ff */
[----:B------:R-:W-:Y:S05]  /*0bb0*/  CALL.REL.NOINC `($__internal_1_$__cuda_sm20_div_rn_f64_full) ;  /* 0x0000000000d07944 */ /* 0x000fea0003c00000 */
[----:B------:R-:W-:Y:S01]  /*0bc0*/  MOV R2, R4 ;  /* 0x0000000400027202 */ /* 0x000fe20000000f00 */
[----:B------:R-:W-:-:S07]  /*0bd0*/  IMAD.MOV.U32 R3, RZ, RZ, R5 ;  /* 0x000000ffff037224 */ /* 0x000fce00078e0005 */
.L_x_50:
[----:B------:R-:W-:Y:S05]  /*0be0*/  BSYNC.RECONVERGENT B0 ;  /* 0x0000000000007941 */ /* 0x000fea0003800200 */
.L_x_49:
[----:B------:R-:W-:Y:S01]  /*0bf0*/  DFMA R8, R8, R10, R2 ;  /* 0x0000000a0808722b */ /* 0x000fe20000000002 */
[----:B------:R-:W-:Y:S05]  /*0c00*/  BSSY.RECONVERGENT B0, `(.L_x_47) ;  /* 0x000002d000007945 */ /* 0x000fea0003800200 */
[----:B------:R-:W0:Y:S02]  /*0c10*/  F2I.F64.CEIL R13, R8 ;  /* 0x00000008000d7311 */ /* 0x000e240000309100 */
[----:B0-----:R-:W-:-:S13]  /*0c20*/  ISETP.GE.AND P0, PT, R13, RZ, PT ;  /* 0x000000ff0d00720c */ /* 0x001fda0003f06270 */
[----:B------:R-:W-:Y:S05]  /*0c30*/  @!P0 BRA `(.L_x_51) ;  /* 0x0000000000a48947 */ /* 0x000fea0003800000 */
[----:B------:R-:W0:Y:S02]  /*0c40*/  LDC.64 R2, c[0x0][0x388] ;  /* 0x0000e200ff027b82 */ /* 0x000e240000000a00 */
[----:B0-----:R-:W-:-:S06]  /*0c50*/  IMAD.WIDE R14, R12, 0x8, R2 ;  /* 0x000000080c0e7825 */ /* 0x001fcc00078e0202 */
[----:B------:R-:W0:Y:S01]  /*0c60*/  LDC.64 R2, c[0x0][0x398] ;  /* 0x0000e600ff027b82 */ /* 0x000e220000000a00 */
[----:B------:R-:W2:Y:S04]  /*0c70*/  LDG.E.64 R18, desc[UR4][R14.64+0x8] ;  /* 0x000008040e127981 */ /* 0x000ea8000c1e1b00 */
[----:B------:R-:W2:Y:S01]  /*0c80*/  LDG.E.64 R8, desc[UR4][R14.64] ;  /* 0x000000040e087981 */ /* 0x000ea2000c1e1b00 */
[C---:B0-----:R-:W-:Y:S02]  /*0c90*/  IMAD.WIDE R20, R7.reuse, 0x8, R2 ;  /* 0x0000000807147825 */ /* 0x041fe400078e0202 */
[----:B------:R-:W0:Y:S04]  /*0ca0*/  LDC.64 R2, c[0x0][0x390] ;  /* 0x0000e400ff027b82 */ /* 0x000e280000000a00 */
[----:B------:R-:W3:Y:S01]  /*0cb0*/  LDG.E.64 R20, desc[UR4][R20.64] ;  /* 0x0000000414147981 */ /* 0x000ee2000c1e1b00 */
[----:B0-----:R-:W-:-:S06]  /*0cc0*/  IMAD.WIDE R10, R7, 0x8, R2 ;  /* 0x00000008070a7825 */ /* 0x001fcc00078e0202 */
[----:B------:R-:W5:Y:S01]  /*0cd0*/  LDG.E.64 R10, desc[UR4][R10.64] ;  /* 0x000000040a0a7981 */ /* 0x000f62000c1e1b00 */
[----:B------:R-:W-:Y:S01]  /*0ce0*/  IMAD.MOV.U32 R2, RZ, RZ, 0x1 ;  /* 0x00000001ff027424 */ /* 0x000fe200078e00ff */
[----:B------:R-:W-:Y:S01]  /*0cf0*/  BSSY.RECONVERGENT B1, `(.L_x_52) ;  /* 0x0000013000017945 */ /* 0x000fe20003800200 */
[----:B--2---:R-:W-:-:S06]  /*0d00*/  DADD R18, R18, -R8 ;  /* 0x0000000012127229 */ /* 0x004fcc0000000808 */
[----:B------:R-:W0:Y:S02]  /*0d10*/  MUFU.RCP64H R3, R19 ;  /* 0x0000001300037308 */ /* 0x000e240000001800 */
[----:B0-----:R-:W-:Y:S01]  /*0d20*/  DFMA R4, -R18, R2, 1 ;  /* 0x3ff000001204742b */ /* 0x001fe20000000102 */
[----:B---3--:R-:W-:-:S07]  /*0d30*/  FSETP.GEU.AND P1, PT, |R21|, 6.5827683646048100446e-37, PT ;  /* 0x036000001500780b */ /* 0x008fce0003f2e200 */
        /* <DEDUP_REMOVED lines=12> */
[----:B------:R-:W-:Y:S02]  /*0e00*/  IMAD.MOV.U32 R2, RZ, RZ, R4 ;  /* 0x000000ffff027224 */ /* 0x000fe400078e0004 */
[----:B------:R-:W-:-:S07]  /*0e10*/  IMAD.MOV.U32 R3, RZ, RZ, R5 ;  /* 0x000000ffff037224 */ /* 0x000fce00078e0005 */
.L_x_53:
[----:B------:R-:W-:Y:S05]  /*0e20*/  BSYNC.RECONVERGENT B1 ;  /* 0x0000000000017941 */ /* 0x000fea0003800200 */
.L_x_52:
[----:B------:R-:W0:Y:S01]  /*0e30*/  LDC.64 R4, c[0x0][0x380] ;  /* 0x0000e000ff047b82 */ /* 0x000e220000000a00 */
[----:B------:R-:W1:Y:S07]  /*0e40*/  LDCU.64 UR6, c[0x0][0x3b0] ;  /* 0x00007600ff0677ac */ /* 0x000e6e0008000a00 */
[----:B------:R-:W2:Y:S01]  /*0e50*/  LDC.64 R6, c[0x0][0x3a0] ;  /* 0x0000e800ff067b82 */ /* 0x000ea20000000a00 */
[----:B0-----:R-:W-:-:S06]  /*0e60*/  IMAD.WIDE.U32 R4, R13, 0x8, R4 ;  /* 0x000000080d047825 */ /* 0x001fcc00078e0004 */
[----:B------:R-:W3:Y:S02]  /*0e70*/  LDG.E.64 R4, desc[UR4][R4.64] ;  /* 0x0000000404047981 */ /* 0x000ee4000c1e1b00 */
[----:B---3--:R-:W-:-:S08]  /*0e80*/  DADD R8, -R8, R4 ;  /* 0x0000000008087229 */ /* 0x008fd00000000104 */
[----:B-----5:R-:W-:Y:S01]  /*0e90*/  DFMA R8, R8, R2, R10 ;  /* 0x000000020808722b */ /* 0x020fe2000000000a */
[----:B--2---:R-:W-:-:S07]  /*0ea0*/  IMAD.WIDE.U32 R2, R13, 0x8, R6 ;  /* 0x000000080d027825 */ /* 0x004fce00078e0006 */
[----:B-1----:R-:W-:-:S07]  /*0eb0*/  DMUL R8, R8, UR6 ;  /* 0x0000000608087c28 */ /* 0x002fce0008000000 */
[----:B------:R0:W-:Y:S04]  /*0ec0*/  STG.E.64 desc[UR4][R2.64], R8 ;  /* 0x0000000802007986 */ /* 0x0001e8000c101b04 */
.L_x_51:
[----:B------:R-:W-:Y:S05]  /*0ed0*/  BSYNC.RECONVERGENT B0 ;  /* 0x0000000000007941 */ /* 0x000fea0003800200 */
.L_x_47:
[----:B------:R-:W-:Y:S06]  /*0ee0*/  BAR.SYNC.DEFER_BLOCKING 0x0 ;  /* 0x0000000000007b1d */ /* 0x000fec0000010000 */
[----:B------:R-:W-:Y:S05]  /*0ef0*/  EXIT ;  /* 0x000000000000794d */ /* 0x000fea0003800000 */
        .weak           $__internal_1_$__cuda_sm20_div_rn_f64_full
        .type           $__internal_1_$__cuda_sm20_div_rn_f64_full,@function
        .size           $__internal_1_$__cuda_sm20_div_rn_f64_full,($__internal_2_$__cuda_sm20_dsqrt_rn_f64_mediumpath_v1 - $__internal_1_$__cuda_sm20_div_rn_f64_full)
$__internal_1_$__cuda_sm20_div_rn_f64_full:
[C---:B------:R-:W-:Y:S01]  /*0f00*/  FSETP.GEU.AND P0, PT, |R19|.reuse, 1.469367938527859385e-39, PT ;  /* 0x001000001300780b */ /* 0x040fe20003f0e200 */
[----:B------:R-:W-:Y:S01]  /*0f10*/  IMAD.MOV.U32 R26, RZ, RZ, 0x1 ;  /* 0x00000001ff1a7424 */ /* 0x000fe200078e00ff */
[----:B------:R-:W-:Y:S01]  /*0f20*/  LOP3.LUT R16, R19, 0x800fffff, RZ, 0xc0, !PT ;  /* 0x800fffff13107812 */ /* 0x000fe200078ec0ff */
[----:B------:R-:W-:Y:S01]  /*0f30*/  BSSY.RECONVERGENT B2, `(.L_x_54) ;  /* 0x0000054000027945 */ /* 0x000fe20003800200 */
[C---:B------:R-:W-:Y:S02]  /*0f40*/  FSETP.GEU.AND P2, PT, |R21|.reuse, 1.469367938527859385e-39, PT ;  /* 0x001000001500780b */ /* 0x040fe40003f4e200 */
[----:B------:R-:W-:Y:S02]  /*0f50*/  LOP3.LUT R17, R16, 0x3ff00000, RZ, 0xfc, !PT ;  /* 0x3ff0000010117812 */ /* 0x000fe400078efcff */
[----:B------:R-:W-:Y:S02]  /*0f60*/  MOV R16, R18 ;  /* 0x0000001200107202 */ /* 0x000fe40000000f00 */
[----:B------:R-:W-:-:S02]  /*0f70*/  LOP3.LUT R2, R21, 0x7ff00000, RZ, 0xc0, !PT ;  /* 0x7ff0000015027812 */ /* 0x000fc400078ec0ff */
[----:B------:R-:W-:Y:S01]  /*0f80*/  LOP3.LUT R5, R19, 0x7ff00000, RZ, 0xc0, !PT ;  /* 0x7ff0000013057812 */ /* 0x000fe200078ec0ff */
[----:B------:R-:W-:-:S03]  /*0f90*/  @!P0 DMUL R16, R18, 8.98846567431157953865e+307 ;  /* 0x7fe0000012108828 */ /* 0x000fc60000000000 */
[C---:B------:R-:W-:Y:S01]  /*0fa0*/  ISETP.GE.U32.AND P1, PT, R2.reuse, R5, PT ;  /* 0x000000050200720c */ /* 0x040fe20003f26070 */
[----:B------:R-:W-:Y:S01]  /*0fb0*/  @!P2 IMAD.MOV.U32 R28, RZ, RZ, RZ ;  /* 0x000000ffff1ca224 */ /* 0x000fe200078e00ff */
[----:B------:R-:W-:Y:S01]  /*0fc0*/  @!P2 LOP3.LUT R3, R19, 0x7ff00000, RZ, 0xc0, !PT ;  /* 0x7ff000001303a812 */ /* 0x000fe200078ec0ff */
[----:B------:R-:W0:Y:S03]  /*0fd0*/  MUFU.RCP64H R27, R17 ;  /* 0x00000011001b7308 */ /* 0x000e260000001800 */
[----:B------:R-:W-:Y:S01]  /*0fe0*/  @!P2 ISETP.GE.U32.AND P3, PT, R2, R3, PT ;  /* 0x000000030200a20c */ /* 0x000fe20003f66070 */
[----:B------:R-:W-:Y:S01]  /*0ff0*/  IMAD.MOV.U32 R3, RZ, RZ, 0x1ca00000 ;  /* 0x1ca00000ff037424 */ /* 0x000fe200078e00ff */
[----:B------:R-:W-:-:S04]  /*1000*/  @!P0 LOP3.LUT R5, R17, 0x7ff00000, RZ, 0xc0, !PT ;  /* 0x7ff0000011058812 */ /* 0x000fc800078ec0ff */
[----:B------:R-:W-:-:S04]  /*1010*/  @!P2 SEL R25, R3, 0x63400000, !P3 ;  /* 0x634000000319a807 */ /* 0x000fc80005800000 */
[----:B------:R-:W-:Y:S01]  /*1020*/  @!P2 LOP3.LUT R4, R25, 0x80000000, R21, 0xf8, !PT ;  /* 0x800000001904a812 */ /* 0x000fe200078ef815 */
[----:B0-----:R-:W-:-:S03]  /*1030*/  DFMA R22, R26, -R16, 1 ;  /* 0x3ff000001a16742b */ /* 0x001fc60000000810 */
[----:B------:R-:W-:Y:S02]  /*1040*/  @!P2 LOP3.LUT R29, R4, 0x100000, RZ, 0xfc, !PT ;  /* 0x00100000041da812 */ /* 0x000fe400078efcff */
[----:B------:R-:W-:-:S03]  /*1050*/  MOV R4, R2 ;  /* 0x0000000200047202 */ /* 0x000fc60000000f00 */
        /* <DEDUP_REMOVED lines=17> */
[----:B------:R-:W-:-:S04]  /*1170*/  LOP3.LUT R5, R19, 0x7ff00000, RZ, 0xc0, !PT ;  /* 0x7ff0000013057812 */ /* 0x000fc800078ec0ff */
[CC--:B------:R-:W-:Y:S02]  /*1180*/  VIADDMNMX R4, R2.reuse, -R5.reuse, 0xb9600000, !PT ;  /* 0xb960000002047446 */ /* 0x0c0fe40007800905 */
[----:B------:R-:W-:Y:S02]  /*1190*/  ISETP.GE.U32.AND P0, PT, R2, R5, PT ;  /* 0x000000050200720c */ /* 0x000fe40003f06070 */
[----:B------:R-:W-:Y:S02]  /*11a0*/  VIMNMX R4, PT, PT, R4, 0x46a00000, PT ;  /* 0x46a0000004047848 */ /* 0x000fe40003fe0100 */
[----:B------:R-:W-:-:S05]  /*11b0*/  SEL R3, R3, 0x63400000, !P0 ;  /* 0x6340000003037807 */ /* 0x000fca0004000000 */
[----:B------:R-:W-:Y:S01]  /*11c0*/  IMAD.IADD R3, R4, 0x1, -R3 ;  /* 0x0000000104037824 */ /* 0x000fe200078e0a03 */
[----:B------:R-:W-:-:S03]  /*11d0*/  MOV R4, RZ ;  /* 0x000000ff00047202 */ /* 0x000fc60000000f00 */
        /* <DEDUP_REMOVED lines=11> */
[----:B------:R-:W-:Y:S01]  /*1290*/  IADD3 R3, PT, PT, -R3, -0x43300000, RZ ;  /* 0xbcd0000003037810 */ /* 0x000fe20007ffe1ff */
[----:B------:R-:W-:-:S06]  /*12a0*/  IMAD.MOV.U32 R4, RZ, RZ, RZ ;  /* 0x000000ffff047224 */ /* 0x000fcc00078e00ff */
[----:B------:R-:W-:Y:S02]  /*12b0*/  DFMA R4, R26, -R4, R24 ;  /* 0x800000041a04722b */ /* 0x000fe40000000018 */
[----:B------:R-:W-:-:S08]  /*12c0*/  DMUL.RP R24, R24, R16 ;  /* 0x0000001018187228 */ /* 0x000fd00000008000 */
[----:B------:R-:W-:Y:S02]  /*12d0*/  FSETP.NEU.AND P0, PT, |R5|, R3, PT ;  /* 0x000000030500720b */ /* 0x000fe40003f0d200 */
[----:B------:R-:W-:Y:S02]  /*12e0*/  LOP3.LUT R3, R25, R18, RZ, 0x3c, !PT ;  /* 0x0000001219037212 */ /* 0x000fe400078e3cff */
[----:B------:R-:W-:Y:S02]  /*12f0*/  FSEL R26, R24, R26, !P0 ;  /* 0x0000001a181a7208 */ /* 0x000fe40004000000 */
[----:B------:R-:W-:Y:S01]  /*1300*/  FSEL R27, R3, R27, !P0 ;  /* 0x0000001b031b7208 */ /* 0x000fe20004000000 */
[----:B------:R-:W-:Y:S06]  /*1310*/  BRA `(.L_x_56) ;  /* 0x0000000000547947 */ /* 0x000fec0003800000 */
.L_x_55:
[----:B------:R-:W-:-:S14]  /*1320*/  DSETP.NAN.AND P0, PT, R20, R20, PT ;  /* 0x000000141400722a */ /* 0x000fdc0003f08000 */
[----:B------:R-:W-:Y:S05]  /*1330*/  @P0 BRA `(.L_x_57) ;  /* 0x0000000000440947 */ /* 0x000fea0003800000 */
[----:B------:R-:W-:-:S14]  /*1340*/  DSETP.NAN.AND P0, PT, R18, R18, PT ;  /* 0x000000121200722a */ /* 0x000fdc0003f08000 */
[----:B------:R-:W-:Y:S05]  /*1350*/  @P0 BRA `(.L_x_58) ;  /* 0x0000000000300947 */ /* 0x000fea0003800000 */
[----:B------:R-:W-:Y:S01]  /*1360*/  ISETP.NE.AND P0, PT, R4, R5, PT ;  /* 0x000000050400720c */ /* 0x000fe20003f05270 */
[----:B------:R-:W-:Y:S01]  /*1370*/  IMAD.MOV.U32 R26, RZ, RZ, 0x0 ;  /* 0x00000000ff1a7424 */ /* 0x000fe200078e00ff */
        /* <DEDUP_REMOVED lines=10> */
.L_x_58:
[----:B------:R-:W-:Y:S01]  /*1420*/  LOP3.LUT R27, R19, 0x80000, RZ, 0xfc, !PT ;  /* 0x00080000131b7812 */ /* 0x000fe200078efcff */
[----:B------:R-:W-:Y:S01]  /*1430*/  IMAD.MOV.U32 R26, RZ, RZ, R18 ;  /* 0x000000ffff1a7224 */ /* 0x000fe200078e0012 */
[----:B------:R-:W-:Y:S06]  /*1440*/  BRA `(.L_x_56) ;  /* 0x0000000000087947 */ /* 0x000fec0003800000 */
.L_x_57:
[----:B------:R-:W-:Y:S02]  /*1450*/  LOP3.LUT R27, R21, 0x80000, RZ, 0xfc, !PT ;  /* 0x00080000151b7812 */ /* 0x000fe400078efcff */
[----:B------:R-:W-:-:S07]  /*1460*/  MOV R26, R20 ;  /* 0x00000014001a7202 */ /* 0x000fce0000000f00 */
.L_x_56:
[----:B------:R-:W-:Y:S05]  /*1470*/  BSYNC.RECONVERGENT B2 ;  /* 0x0000000000027941 */ /* 0x000fea0003800200 */
.L_x_54:
[----:B------:R-:W-:Y:S02]  /*1480*/  IMAD.MOV.U32 R2, RZ, RZ, R0 ;  /* 0x000000ffff027224 */ /* 0x000fe400078e0000 */
[----:B------:R-:W-:Y:S02]  /*1490*/  IMAD.MOV.U32 R3, RZ, RZ, 0x0 ;  /* 0x00000000ff037424 */ /* 0x000fe400078e00ff */
[----:B------:R-:W-:Y:S02]  /*14a0*/  IMAD.MOV.U32 R4, RZ, RZ, R26 ;  /* 0x000000ffff047224 */ /* 0x000fe400078e001a */
[----:B------:R-:W-:Y:S01]  /*14b0*/  IMAD.MOV.U32 R5, RZ, RZ, R27 ;  /* 0x000000ffff057224 */ /* 0x000fe200078e001b */
[----:B------:R-:W-:Y:S06]  /*14c0*/  RET.REL.NODEC R2 `(_Z15fast_interp_newPdS_S_S_S_dddi) ;  /* 0xffffffe802cc7950 */ /* 0x000fec0003c3ffff */
        .weak           $__internal_2_$__cuda_sm20_dsqrt_rn_f64_mediumpath_v1
        .type           $__internal_2_$__cuda_sm20_dsqrt_rn_f64_mediumpath_v1,@function
        .size           $__internal_2_$__cuda_sm20_dsqrt_rn_f64_mediumpath_v1,(.L_x_139 - $__internal_2_$__cuda_sm20_dsqrt_rn_f64_mediumpath_v1)
$__internal_2_$__cuda_sm20_dsqrt_rn_f64_mediumpath_v1:
[----:B------:R-:W-:Y:S01]  /*14d0*/  ISETP.GE.U32.AND P0, PT, R4, -0x3400000, PT ;  /* 0xfcc000000400780c */ /* 0x000fe20003f06070 */
[----:B------:R-:W-:Y:S01]  /*14e0*/  BSSY.RECONVERGENT B1, `(.L_x_59) ;  /* 0x0000028000017945 */ /* 0x000fe20003800200 */
[----:B------:R-:W-:Y:S01]  /*14f0*/  IMAD.MOV.U32 R4, RZ, RZ, R2 ;  /* 0x000000ffff047224 */ /* 0x000fe200078e0002 */
[----:B------:R-:W-:Y:S01]  /*1500*/  MOV R18, R20 ;  /* 0x0000001400127202 */ /* 0x000fe20000000f00 */
[----:B------:R-:W-:Y:S02]  /*1510*/  IMAD.MOV.U32 R5, RZ, RZ, R3 ;  /* 0x000000ffff057224 */ /* 0x000fe400078e0003 */
[----:B------:R-:W-:Y:S02]  /*1520*/  IMAD.MOV.U32 R2, RZ, RZ, R14 ;  /* 0x000000ffff027224 */ /* 0x000fe400078e000e */
[----:B------:R-:W-:-:S05]  /*1530*/  IMAD.MOV.U32 R3, RZ, RZ, R15 ;  /* 0x000000ffff037224 */ /* 0x000fca00078e000f */
[----:B------:R-:W-:Y:S05]  /*1540*/  @!P0 BRA `(.L_x_60) ;  /* 0x0000000000208947 */ /* 0x000fea0003800000 */
[----:B------:R-:W-:-:S10]  /*1550*/  DFMA.RM R2, R2, R18, R10 ;  /* 0x000000120202722b */ /* 0x000fd4000000400a */
[----:B------:R-:W-:-:S04]  /*1560*/  IADD3 R10, P0, PT, R2, 0x1, RZ ;  /* 0x00000001020a7810 */ /* 0x000fc80007f1e0ff */
[----:B------:R-:W-:-:S06]  /*1570*/  IADD3.X R11, PT, PT, RZ, R3, RZ, P0, !PT ;  /* 0x00000003ff0b7210 */ /* 0x000fcc00007fe4ff */
[----:B------:R-:W-:-:S08]  /*1580*/  DFMA.RP R4, -R2, R10, R4 ;  /* 0x0000000a0204722b */ /* 0x000fd00000008104 */
[----:B------:R-:W-:-:S06]  /*1590*/  DSETP.GT.AND P0, PT, R4, RZ, PT ;  /* 0x000000ff0400722a */ /* 0x000fcc0003f04000 */
[----:B------:R-:W-:Y:S02]  /*15a0*/  FSEL R2, R10, R2, P0 ;  /* 0x000000020a027208 */ /* 0x000fe40000000000 */
[----:B------:R-:W-:Y:S01]  /*15b0*/  FSEL R3, R11, R3, P0 ;  /* 0x000000030b037208 */ /* 0x000fe20000000000 */
[----:B------:R-:W-:Y:S06]  /*15c0*/  BRA `(.L_x_61) ;  /* 0x0000000000647947 */ /* 0x000fec0003800000 */
.L_x_60:
[----:B------:R-:W-:-:S14]  /*15d0*/  DSETP.NE.AND P0, PT, R4, RZ, PT ;  /* 0x000000ff0400722a */ /* 0x000fdc0003f05000 */
[----:B------:R-:W-:Y:S05]  /*15e0*/  @!P0 BRA `(.L_x_62) ;  /* 0x0000000000588947 */ /* 0x000fea0003800000 */
[----:B------:R-:W-:-:S13]  /*15f0*/  ISETP.GE.AND P0, PT, R5, RZ, PT ;  /* 0x000000ff0500720c */ /* 0x000fda0003f06270 */
[----:B------:R-:W-:Y:S02]  /*1600*/  @!P0 IMAD.MOV.U32 R2, RZ, RZ, 0x0 ;  /* 0x00000000ff028424 */ /* 0x000fe400078e00ff */
[----:B------:R-:W-:Y:S01]  /*1610*/  @!P0 IMAD.MOV.U32 R3, RZ, RZ, -0x80000 ;  /* 0xfff80000ff038424 */ /* 0x000fe200078e00ff */
[----:B------:R-:W-:Y:S06]  /*1620*/  @!P0 BRA `(.L_x_61) ;  /* 0x00000000004c8947 */ /* 0x000fec0003800000 */
[----:B------:R-:W-:-:S13]  /*1630*/  ISETP.GT.AND P0, PT, R5, 0x7fefffff, PT ;  /* 0x7fefffff0500780c */ /* 0x000fda0003f04270 */
[----:B------:R-:W-:Y:S05]  /*1640*/  @P0 BRA `(.L_x_62) ;  /* 0x0000000000400947 */ /* 0x000fea0003800000 */
[----:B------:R-:W-:Y:S01]  /*1650*/  DMUL R2, R4, 8.11296384146066816958e+31 ;  /* 0x4690000004027828 */ /* 0x000fe20000000000 */
[----:B------:R-:W-:Y:S01]  /*1660*/  IMAD.MOV.U32 R14, RZ, RZ, 0x0 ;  /* 0x00000000ff0e7424 */ /* 0x000fe200078e00ff */
[----:B------:R-:W-:Y:S01]  /*1670*/  MOV R15, 0x3fd80000 ;  /* 0x3fd80000000f7802 */ /* 0x000fe20000000f00 */
[----:B------:R-:W-:-:S03]  /*1680*/  IMAD.MOV.U32 R4, RZ, RZ, RZ ;  /* 0x000000ffff047224 */ /* 0x000fc600078e00ff */
[----:B------:R-:W0:Y:S03]  /*1690*/  MUFU.RSQ64H R5, R3 ;  /* 0x0000000300057308 */ /* 0x000e260000001c00 */
[----:B0-----:R-:W-:-:S08]  /*16a0*/  DMUL R10, R4, R4 ;  /* 0x00000004040a7228 */ /* 0x001fd00000000000 */
[----:B------:R-:W-:-:S08]  /*16b0*/  DFMA R10, R2, -R10, 1 ;  /* 0x3ff00000020a742b */ /* 0x000fd0000000080a */
[----:B------:R-:W-:Y:S02]  /*16c0*/  DFMA R14, R10, R14, 0.5 ;  /* 0x3fe000000a0e742b */ /* 0x000fe4000000000e */
[----:B------:R-:W-:-:S08]  /*16d0*/  DMUL R10, R4, R10 ;  /* 0x0000000a040a7228 */ /* 0x000fd00000000000 */
[----:B------:R-:W-:-:S08]  /*16e0*/  DFMA R10, R14, R10, R4 ;  /* 0x0000000a0e0a722b */ /* 0x000fd00000000004 */
[----:B------:R-:W-:Y:S02]  /*16f0*/  DMUL R4, R2, R10 ;  /* 0x0000000a02047228 */ /* 0x000fe40000000000 */
[----:B------:R-:W-:-:S06]  /*1700*/  VIADD R11, R11, 0xfff00000 ;  /* 0xfff000000b0b7836 */ /* 0x000fcc0000000000 */
[----:B------:R-:W-:-:S08]  /*1710*/  DFMA R14, R4, -R4, R2 ;  /* 0x80000004040e722b */ /* 0x000fd00000000002 */
[----:B------:R-:W-:-:S10]  /*1720*/  DFMA R2, R10, R14, R4 ;  /* 0x0000000e0a02722b */ /* 0x000fd40000000004 */
[----:B------:R-:W-:Y:S01]  /*1730*/  VIADD R3, R3, 0xfcb00000 ;  /* 0xfcb0000003037836 */ /* 0x000fe20000000000 */
[----:B------:R-:W-:Y:S06]  /*1740*/  BRA `(.L_x_61) ;  /* 0x0000000000047947 */ /* 0x000fec0003800000 */
.L_x_62:
[----:B------:R-:W-:-:S11]  /*1750*/  DADD R2, R4, R4 ;  /* 0x0000000004027229 */ /* 0x000fd60000000004 */
.L_x_61:
[----:B------:R-:W-:Y:S05]  /*1760*/  BSYNC.RECONVERGENT B1 ;  /* 0x0000000000017941 */ /* 0x000fea0003800200 */
.L_x_59:
[----:B------:R-:W-:Y:S01]  /*1770*/  IMAD.MOV.U32 R16, RZ, RZ, R2 ;  /* 0x000000ffff107224 */ /* 0x000fe200078e0002 */
[----:B------:R-:W-:Y:S01]  /*1780*/  MOV R17, R3 ;  /* 0x0000000300117202 */ /* 0x000fe20000000f00 */
[----:B------:R-:W-:Y:S02]  /*1790*/  IMAD.MOV.U32 R2, RZ, RZ, R0 ;  /* 0x000000ffff027224 */ /* 0x000fe400078e0000 */
[----:B------:R-:W-:-:S04]  /*17a0*/  IMAD.MOV.U32 R3, RZ, RZ, 0x0 ;  /* 0x00000000ff037424 */ /* 0x000fc800078e00ff */
[----:B------:R-:W-:Y:S05]  /*17b0*/  RET.REL.NODEC R2 `(_Z15fast_interp_newPdS_S_S_S_dddi) ;  /* 0xffffffe802107950 */ /* 0x000fea0003c3ffff */
.L_x_63:
        /* <DEDUP_REMOVED lines=12> */
.L_x_139:


//--------------------- .text._Z10fast_shiftPdS_d --------------------------
	.section	.text._Z10fast_shiftPdS_d,"ax",@progbits
	.align	128
        .global         _Z10fast_shiftPdS_d
        .type           _Z10fast_shiftPdS_d,@function
        .size           _Z10fast_shiftPdS_d,(.L_x_141 - _Z10fast_shiftPdS_d)
        .other          _Z10fast_shiftPdS_d,@"STO_CUDA_ENTRY STV_DEFAULT"
_Z10fast_shiftPdS_d:
.text._Z10fast_shiftPdS_d:
[----:B------:R-:W-:Y:S01]  /*0000*/  LDC R1, c[0x0][0x37c] ;  /* 0x0000df00ff017b82 */ /* 0x000fe20000000800 */
[----:B------:R-:W0:Y:S07]  /*0010*/  S2R R3, SR_TID.X ;  /* 0x0000000000037919 */ /* 0x000e2e0000002100 */
[----:B------:R-:W0:Y:S01]  /*0020*/  S2UR UR6, SR_CTAID.X ;  /* 0x00000000000679c3 */ /* 0x000e220000002500 */
[----:B------:R-:W1:Y:S07]  /*0030*/  LDCU.64 UR4, c[0x0][0x358] ;  /* 0x00006b00ff0477ac */ /* 0x000e6e0008000a00 */
[----:B------:R-:W0:Y:S08]  /*0040*/  LDC R0, c[0x0][0x360] ;  /* 0x0000d800ff007b82 */ /* 0x000e300000000800 */
[----:B------:R-:W2:Y:S01]  /*0050*/  LDC.64 R4, c[0x0][0x380] ;  /* 0x0000e000ff047b82 */ /* 0x000ea20000000a00 */
[----:B------:R-:W-:-:S02]  /*0060*/  IMAD.MOV.U32 R12, RZ, RZ, 0x4a000000 ;  /* 0x4a000000ff0c7424 */ /* 0x000fc400078e00ff */
[----:B------:R-:W-:Y:S02]  /*0070*/  IMAD.MOV.U32 R13, RZ, RZ, 0x41b1de78 ;  /* 0x41b1de78ff0d7424 */ /* 0x000fe400078e00ff */
[----:B------:R-:W-:-:S03]  /*0080*/  IMAD.MOV.U32 R2, RZ, RZ, 0x1 ;  /* 0x00000001ff027424 */ /* 0x000fc600078e00ff */
[----:B------:R-:W3:Y:S01]  /*0090*/  LDC.64 R10, c[0x0][0x390] ;  /* 0x0000e400ff0a7b82 */ /* 0x000ee20000000a00 */
[----:B0-----:R-:W-:-:S04]  /*00a0*/  IMAD R0, R0, UR6, R3 ;  /* 0x0000000600007c24 */ /* 0x001fc8000f8e0203 */
[----:B--2---:R-:W-:-:S06]  /*00b0*/  IMAD.WIDE R4, R0, 0x8, R4 ;  /* 0x0000000800047825 */ /* 0x004fcc00078e0204 */
[----:B-1----:R-:W5:Y:S01]  /*00c0*/  LDG.E.64 R4, desc[UR4][R4.64] ;  /* 0x0000000404047981 */ /* 0x002f62000c1e1b00 */
[----:B------:R-:W0:Y:S02]  /*00d0*/  MUFU.RCP64H R3, 299792384 ;  /* 0x41b1de7800037908 */ /* 0x000e240000001800 */
[----:B0-----:R-:W-:-:S08]  /*00e0*/  DFMA R6, R2, -R12, 1 ;  /* 0x3ff000000206742b */ /* 0x001fd0000000080c */
[----:B------:R-:W-:-:S08]  /*00f0*/  DFMA R6, R6, R6, R6 ;  /* 0x000000060606722b */ /* 0x000fd00000000006 */
[----:B------:R-:W-:Y:S02]  /*0100*/  DFMA R2, R2, R6, R2 ;  /* 0x000000060202722b */ /* 0x000fe40000000002 */
[----:B---3--:R-:W-:-:S06]  /*0110*/  DMUL R6, R10, 1000 ;  /* 0x408f40000a067828 */ /* 0x008fcc0000000000 */
[----:B------:R-:W-:-:S04]  /*0120*/  DFMA R8, R2, -R12, 1 ;  /* 0x3ff000000208742b */ /* 0x000fc8000000080c */
[----:B------:R-:W-:-:S04]  /*0130*/  FSETP.GEU.AND P1, PT, |R7|, 6.5827683646048100446e-37, PT ;  /* 0x036000000700780b */ /* 0x000fc80003f2e200 */
[----:B------:R-:W-:-:S08]  /*0140*/  DFMA R2, R2, R8, R2 ;  /* 0x000000080202722b */ /* 0x000fd00000000002 */
[----:B------:R-:W-:-:S08]  /*0150*/  DMUL R8, R6, R2 ;  /* 0x0000000206087228 */ /* 0x000fd00000000000 */
[----:B------:R-:W-:-:S08]  /*0160*/  DFMA R10, R8, -R12, R6 ;  /* 0x8000000c080a722b */ /* 0x000fd00000000006 */
[----:B------:R-:W-:-:S10]  /*0170*/  DFMA R2, R2, R10, R8 ;  /* 0x0000000a0202722b */ /* 0x000fd40000000008 */
[----:B------:R-:W-:-:S05]  /*0180*/  FFMA R8, RZ, 22.2336273193359375, R3 ;  /* 0x41b1de78ff087823 */ /* 0x000fca0000000003 */
[----:B------:R-:W-:-:S13]  /*0190*/  FSETP.GT.AND P0, PT, |R8|, 1.469367938527859385e-39, PT ;  /* 0x001000000800780b */ /* 0x000fda0003f04200 */
[----:B------:R-:W-:Y:S05]  /*01a0*/  @P0 BRA P1, `(.L_x_64) ;  /* 0x0000000000180947 */ /* 0x000fea0000800000 */
[----:B------:R-:W-:Y:S01]  /*01b0*/  IMAD.MOV.U32 R16, RZ, RZ, R6 ;  /* 0x000000ffff107224 */ /* 0x000fe200078e0006 */
[----:B------:R-:W-:Y:S01]  /*01c0*/  MOV R12, 0x210 ;  /* 0x00000210000c7802 */ /* 0x000fe20000000f00 */
[----:B------:R-:W-:Y:S02]  /*01d0*/  IMAD.MOV.U32 R13, RZ, RZ, R7 ;  /* 0x000000ffff0d7224 */ /* 0x000fe400078e0007 */
[----:B------:R-:W-:Y:S02]  /*01e0*/  IMAD.MOV.U32 R6, RZ, RZ, 0x4a000000 ;  /* 0x4a000000ff067424 */ /* 0x000fe400078e00ff */
[----:B------:R-:W-:-:S07]  /*01f0*/  IMAD.MOV.U32 R11, RZ, RZ, 0x41b1de78 ;  /* 0x41b1de78ff0b7424 */ /* 0x000fce00078e00ff */
[----:B-----5:R-:W-:Y:S05]  /*0200*/  CALL.REL.NOINC `($__internal_3_$__cuda_sm20_div_rn_f64_full) ;  /* 0x0000000000b47944 */ /* 0x020fea0003c00000 */
.L_x_64:
[C---:B------:R-:W-:Y:S01]  /*0210*/  DADD R6, -R2.reuse, 1 ;  /* 0x3ff0000002067429 */ /* 0x040fe20000000100 */
[----:B------:R-:W-:Y:S01]  /*0220*/  IMAD.MOV.U32 R8, RZ, RZ, 0x1 ;  /* 0x00000001ff087424 */ /* 0x000fe200078e00ff */
[----:B------:R-:W-:-:S04]  /*0230*/  DADD R12, R2, 1 ;  /* 0x3ff00000020c7429 */ /* 0x000fc80000000000 */
        /* <DEDUP_REMOVED lines=16> */
[----:B-----5:R-:W-:Y:S05]  /*0340*/  CALL.REL.NOINC `($__internal_3_$__cuda_sm20_div_rn_f64_full) ;  /* 0x0000000000647944 */ /* 0x020fea0003c00000 */
.L_x_65:
[----:B------:R-:W0:Y:S01]  /*0350*/  MUFU.RSQ64H R7, R3 ;  /* 0x0000000300077308 */ /* 0x000e220000001c00 */
[----:B------:R-:W-:Y:S02]  /*0360*/  VIADD R6, R3, 0xfcb00000 ;  /* 0xfcb0000003067836 */ /* 0x000fe40000000000 */
        /* <DEDUP_REMOVED lines=9> */
[----:B------:R-:W-:Y:S02]  /*0400*/  VIADD R13, R15, 0xfff00000 ;  /* 0xfff000000f0d7836 */ /* 0x000fe40000000000 */
[----:B------:R-:W-:-:S04]  /*0410*/  IMAD.MOV.U32 R12, RZ, RZ, R14 ;  /* 0x000000ffff0c7224 */ /* 0x000fc800078e000e */
[----:B------:R-:W-:-:S08]  /*0420*/  DFMA R16, R8, -R8, R2 ;  /* 0x800000080810722b */ /* 0x000fd00000000002 */
[----:B------:R-:W-:Y:S01]  /*0430*/  DFMA R10, R16, R12, R8 ;  /* 0x0000000c100a722b */ /* 0x000fe20000000008 */
[----:B------:R-:W-:Y:S10]  /*0440*/  @!P0 BRA `(.L_x_66) ;  /* 0x00000000000c8947 */ /* 0x000ff40003800000 */
[----:B------:R-:W-:Y:S01]  /*0450*/  IMAD.MOV.U32 R10, RZ, RZ, R2 ;  /* 0x000000ffff0a7224 */ /* 0x000fe200078e0002 */
[----:B------:R-:W-:-:S07]  /*0460*/  MOV R2, 0x480 ;  /* 0x0000048000027802 */ /* 0x000fce0000000f00 */
[----:B-----5:R-:W-:Y:S05]  /*0470*/  CALL.REL.NOINC `($__internal_4_$__cuda_sm20_dsqrt_rn_f64_mediumpath_v1) ;  /* 0x0000000400947944 */ /* 0x020fea0003c00000 */
.L_x_66:
[----:B------:R-:W0:Y:S01]  /*0480*/  LDC.64 R2, c[0x0][0x388] ;  /* 0x0000e200ff027b82 */ /* 0x000e220000000a00 */
[----:B------:R-:W-:-:S08]  /*0490*/  DADD R10, -R10, 1 ;  /* 0x3ff000000a0a7429 */ /* 0x000fd00000000100 */
[----:B-----5:R-:W-:Y:S01]  /*04a0*/  DFMA R10, R4, -R10, R4 ;  /* 0x8000000a040a722b */ /* 0x020fe20000000004 */
[----:B0-----:R-:W-:-:S06]  /*04b0*/  IMAD.WIDE R2, R0, 0x8, R2 ;  /* 0x0000000800027825 */ /* 0x001fcc00078e0202 */
[----:B------:R-:W-:Y:S01]  /*04c0*/  STG.E.64 desc[UR4][R2.64], R10 ;  /* 0x0000000a02007986 */ /* 0x000fe2000c101b04 */
[----:B------:R-:W-:Y:S05]  /*04d0*/  EXIT ;  /* 0x000000000000794d */ /* 0x000fea0003800000 */
        .weak           $__internal_3_$__cuda_sm20_div_rn_f64_full
        .type           $__internal_3_$__cuda_sm20_div_rn_f64_full,@function
        .size           $__internal_3_$__cuda_sm20_div_rn_f64_full,($__internal_4_$__cuda_sm20_dsqrt_rn_f64_mediumpath_v1 - $__internal_3_$__cuda_sm20_div_rn_f64_full)
$__internal_3_$__cuda_sm20_div_rn_f64_full:
[C---:B------:R-:W-:Y:S01]  /*04e0*/  FSETP.GEU.AND P0, PT, |R11|.reuse, 1.469367938527859385e-39, PT ;  /* 0x001000000b00780b */ /* 0x040fe20003f0e200 */
[----:B------:R-:W-:Y:S01]  /*04f0*/  IMAD.MOV.U32 R14, RZ, RZ, 0x1 ;  /* 0x00000001ff0e7424 */ /* 0x000fe200078e00ff */
[C---:B------:R-:W-:Y:S01]  /*0500*/  LOP3.LUT R8, R11.reuse, 0x800fffff, RZ, 0xc0, !PT ;  /* 0x800fffff0b087812 */ /* 0x040fe200078ec0ff */
[----:B------:R-:W-:Y:S01]  /*0510*/  IMAD.MOV.U32 R7, RZ, RZ, R13 ;  /* 0x000000ffff077224 */ /* 0x000fe200078e000d */
[----:B------:R-:W-:Y:S01]  /*0520*/  MOV R10, R6 ;  /* 0x00000006000a7202 */ /* 0x000fe20000000f00 */
[----:B------:R-:W-:Y:S01]  /*0530*/  IMAD.MOV.U32 R13, RZ, RZ, 0x1ca00000 ;  /* 0x1ca00000ff0d7424 */ /* 0x000fe200078e00ff */
[----:B------:R-:W-:Y:S01]  /*0540*/  LOP3.LUT R9, R8, 0x3ff00000, RZ, 0xfc, !PT ;  /* 0x3ff0000008097812 */ /* 0x000fe200078efcff */
[----:B------:R-:W-:Y:S01]  /*0550*/  IMAD.MOV.U32 R8, RZ, RZ, R6 ;  /* 0x000000ffff087224 */ /* 0x000fe200078e0006 */
[----:B------:R-:W-:Y:S01]  /*0560*/  LOP3.LUT R17, R11, 0x7ff00000, RZ, 0xc0, !PT ;  /* 0x7ff000000b117812 */ /* 0x000fe200078ec0ff */
[----:B------:R-:W-:Y:S01]  /*0570*/  IMAD.MOV.U32 R6, RZ, RZ, R16 ;  /* 0x000000ffff067224 */ /* 0x000fe200078e0010 */
[----:B------:R-:W-:-:S03]  /*0580*/  LOP3.LUT R16, R7, 0x7ff00000, RZ, 0xc0, !PT ;  /* 0x7ff0000007107812 */ /* 0x000fc600078ec0ff */
[----:B------:R-:W-:Y:S01]  /*0590*/  @!P0 DMUL R8, R10, 8.98846567431157953865e+307 ;  /* 0x7fe000000a088828 */ /* 0x000fe20000000000 */
[----:B------:R-:W-:Y:S01]  /*05a0*/  ISETP.GE.U32.AND P1, PT, R16, R17, PT ;  /* 0x000000111000720c */ /* 0x000fe20003f26070 */
[----:B------:R-:W-:-:S04]  /*05b0*/  IMAD.MOV.U32 R23, RZ, RZ, R16 ;  /* 0x000000ffff177224 */ /* 0x000fc800078e0010 */
[----:B------:R-:W0:Y:S02]  /*05c0*/  MUFU.RCP64H R15, R9 ;  /* 0x00000009000f7308 */ /* 0x000e240000001800 */
[----:B0-----:R-:W-:-:S08]  /*05d0*/  DFMA R2, R14, -R8, 1 ;  /* 0x3ff000000e02742b */ /* 0x001fd00000000808 */
[----:B------:R-:W-:-:S08]  /*05e0*/  DFMA R2, R2, R2, R2 ;  /* 0x000000020202722b */ /* 0x000fd00000000002 */
[----:B------:R-:W-:Y:S01]  /*05f0*/  DFMA R14, R14, R2, R14 ;  /* 0x000000020e0e722b */ /* 0x000fe2000000000e */
[----:B------:R-:W-:Y:S01]  /*0600*/  SEL R3, R13, 0x63400000, !P1 ;  /* 0x634000000d037807 */ /* 0x000fe20004800000 */
[----:B------:R-:W-:Y:S01]  /*0610*/  IMAD.MOV.U32 R2, RZ, RZ, R6 ;  /* 0x000000ffff027224 */ /* 0x000fe200078e0006 */
[----:B------:R-:W-:Y:S02]  /*0620*/  FSETP.GEU.AND P1, PT, |R7|, 1.469367938527859385e-39, PT ;  /* 0x001000000700780b */ /* 0x000fe40003f2e200 */
[----:B------:R-:W-:-:S03]  /*0630*/  LOP3.LUT R3, R3, 0x800fffff, R7, 0xf8, !PT ;  /* 0x800fffff03037812 */ /* 0x000fc600078ef807 */
[----:B------:R-:W-:-:S08]  /*0640*/  DFMA R18, R14, -R8, 1 ;  /* 0x3ff000000e12742b */ /* 0x000fd00000000808 */
[----:B------:R-:W-:Y:S01]  /*0650*/  DFMA R14, R14, R18, R14 ;  /* 0x000000120e0e722b */ /* 0x000fe2000000000e */
[----:B------:R-:W-:Y:S10]  /*0660*/  @P1 BRA `(.L_x_67) ;  /* 0x0000000000201947 */ /* 0x000ff40003800000 */
[----:B------:R-:W-:Y:S02]  /*0670*/  LOP3.LUT R19, R11, 0x7ff00000, RZ, 0xc0, !PT ;  /* 0x7ff000000b137812 */ /* 0x000fe400078ec0ff */
[----:B------:R-:W-:Y:S02]  /*0680*/  MOV R18, RZ ;  /* 0x000000ff00127202 */ /* 0x000fe40000000f00 */
[----:B------:R-:W-:-:S04]  /*0690*/  ISETP.GE.U32.AND P1, PT, R16, R19, PT ;  /* 0x000000131000720c */ /* 0x000fc80003f26070 */
[----:B------:R-:W-:-:S04]  /*06a0*/  SEL R19, R13, 0x63400000, !P1 ;  /* 0x634000000d137807 */ /* 0x000fc80004800000 */
[----:B------:R-:W-:-:S04]  /*06b0*/  LOP3.LUT R19, R19, 0x80000000, R7, 0xf8, !PT ;  /* 0x8000000013137812 */ /* 0x000fc800078ef807 */
[----:B------:R-:W-:-:S06]  /*06c0*/  LOP3.LUT R19, R19, 0x100000, RZ, 0xfc, !PT ;  /* 0x0010000013137812 */ /* 0x000fcc00078efcff */
[----:B------:R-:W-:-:S10]  /*06d0*/  DFMA R2, R2, 2, -R18 ;  /* 0x400000000202782b */ /* 0x000fd40000000812 */
[----:B------:R-:W-:-:S07]  /*06e0*/  LOP3.LUT R23, R3, 0x7ff00000, RZ, 0xc0, !PT ;  /* 0x7ff0000003177812 */ /* 0x000fce00078ec0ff */
.L_x_67:
[----:B------:R-:W-:Y:S01]  /*06f0*/  IMAD.MOV.U32 R22, RZ, RZ, R17 ;  /* 0x000000ffff167224 */ /* 0x000fe200078e0011 */
[----:B------:R-:W-:Y:S01]  /*0700*/  @!P0 LOP3.LUT R22, R9, 0x7ff00000, RZ, 0xc0, !PT ;  /* 0x7ff0000009168812 */ /* 0x000fe200078ec0ff */
[----:B------:R-:W-:Y:S01]  /*0710*/  VIADD R17, R23, 0xffffffff ;  /* 0xffffffff17117836 */ /* 0x000fe20000000000 */
[----:B------:R-:W-:-:S03]  /*0720*/  DMUL R18, R14, R2 ;  /* 0x000000020e127228 */ /* 0x000fc60000000000 */
[----:B------:R-:W-:Y:S01]  /*0730*/  VIADD R24, R22, 0xffffffff ;  /* 0xffffffff16187836 */ /* 0x000fe20000000000 */
[----:B------:R-:W-:-:S04]  /*0740*/  ISETP.GT.U32.AND P0, PT, R17, 0x7feffffe, PT ;  /* 0x7feffffe1100780c */ /* 0x000fc80003f04070 */
[----:B------:R-:W-:Y:S01]  /*0750*/  ISETP.GT.U32.OR P0, PT, R24, 0x7feffffe, P0 ;  /* 0x7feffffe1800780c */ /* 0x000fe20000704470 */
[----:B------:R-:W-:-:S08]  /*0760*/  DFMA R20, R18, -R8, R2 ;  /* 0x800000081214722b */ /* 0x000fd00000000002 */
[----:B------:R-:W-:-:S04]  /*0770*/  DFMA R14, R14, R20, R18 ;  /* 0x000000140e0e722b */ /* 0x000fc80000000012 */
[----:B------:R-:W-:Y:S07]  /*0780*/  @P0 BRA `(.L_x_68) ;  /* 0x00000000006c0947 */ /* 0x000fee0003800000 */
[----:B------:R-:W-:-:S04]  /*0790*/  LOP3.LUT R7, R11, 0x7ff00000, RZ, 0xc0, !PT ;  /* 0x7ff000000b077812 */ /* 0x000fc800078ec0ff */
[CC--:B------:R-:W-:Y:S02]  /*07a0*/  VIADDMNMX R6, R16.reuse, -R7.reuse, 0xb9600000, !PT ;  /* 0xb960000010067446 */ /* 0x0c0fe40007800907 */
[----:B------:R-:W-:Y:S02]  /*07b0*/  ISETP.GE.U32.AND P0, PT, R16, R7, PT ;  /* 0x000000071000720c */ /* 0x000fe40003f06070 */
[----:B------:R-:W-:Y:S02]  /*07c0*/  VIMNMX R6, PT, PT, R6, 0x46a00000, PT ;  /* 0x46a0000006067848 */ /* 0x000fe40003fe0100 */
[----:B------:R-:W-:-:S05]  /*07d0*/  SEL R13, R13, 0x63400000, !P0 ;  /* 0x634000000d0d7807 */ /* 0x000fca0004000000 */
[----:B------:R-:W-:Y:S02]  /*07e0*/  IMAD.IADD R13, R6, 0x1, -R13 ;  /* 0x00000001060d7824 */ /* 0x000fe400078e0a0d */
[----:B------:R-:W-:Y:S02]  /*07f0*/  IMAD.MOV.U32 R6, RZ, RZ, RZ ;  /* 0x000000ffff067224 */ /* 0x000fe400078e00ff */
[----:B------:R-:W-:-:S06]  /*0800*/  VIADD R7, R13, 0x7fe00000 ;  /* 0x7fe000000d077836 */ /* 0x000fcc0000000000 */
[----:B------:R-:W-:-:S10]  /*0810*/  DMUL R16, R14, R6 ;  /* 0x000000060e107228 */ /* 0x000fd40000000000 */
[----:B------:R-:W-:-:S13]  /*0820*/  FSETP.GTU.AND P0, PT, |R17|, 1.469367938527859385e-39, PT ;  /* 0x001000001100780b */ /* 0x000fda0003f0c200 */
[----:B------:R-:W-:Y:S05]  /*0830*/  @P0 BRA `(.L_x_69) ;  /* 0x0000000000940947 */ /* 0x000fea0003800000 */
[----:B------:R-:W-:Y:S01]  /*0840*/  DFMA R2, R14, -R8, R2 ;  /* 0x800000080e02722b */ /* 0x000fe20000000002 */
[----:B------:R-:W-:-:S09]  /*0850*/  IMAD.MOV.U32 R6, RZ, RZ, RZ ;  /* 0x000000ffff067224 */ /* 0x000fd200078e00ff */
[C---:B------:R-:W-:Y:S02]  /*0860*/  FSETP.NEU.AND P0, PT, R3.reuse, RZ, PT ;  /* 0x000000ff0300720b */ /* 0x040fe40003f0d000 */
[----:B------:R-:W-:-:S04]  /*0870*/  LOP3.LUT R11, R3, 0x80000000, R11, 0x48, !PT ;  /* 0x80000000030b7812 */ /* 0x000fc800078e480b */
[----:B------:R-:W-:-:S07]  /*0880*/  LOP3.LUT R7, R11, R7, RZ, 0xfc, !PT ;  /* 0x000000070b077212 */ /* 0x000fce00078efcff */
[----:B------:R-:W-:Y:S05]  /*0890*/  @!P0 BRA `(.L_x_69) ;  /* 0x00000000007c8947 */ /* 0x000fea0003800000 */
[----:B------:R-:W-:Y:S01]  /*08a0*/  IADD3 R3, PT, PT, -R13, RZ, RZ ;  /* 0x000000ff0d037210 */ /* 0x000fe20007ffe1ff */
[----:B------:R-:W-:Y:S01]  /*08b0*/  IMAD.MOV.U32 R2, RZ, RZ, RZ ;  /* 0x000000ffff027224 */ /* 0x000fe200078e00ff */
[----:B------:R-:W-:-:S05]  /*08c0*/  DMUL.RP R6, R14, R6 ;  /* 0x000000060e067228 */ /* 0x000fca0000008000 */
[----:B------:R-:W-:-:S05]  /*08d0*/  DFMA R2, R16, -R2, R14 ;  /* 0x800000021002722b */ /* 0x000fca000000000e */
[----:B------:R-:W-:Y:S02]  /*08e0*/  LOP3.LUT R11, R7, R11, RZ, 0x3c, !PT ;  /* 0x0000000b070b7212 */ /* 0x000fe400078e3cff */
[----:B------:R-:W-:-:S04]  /*08f0*/  IADD3 R2, PT, PT, -R13, -0x43300000, RZ ;  /* 0xbcd000000d027810 */ /* 0x000fc80007ffe1ff */
[----:B------:R-:W-:-:S04]  /*0900*/  FSETP.NEU.AND P0, PT, |R3|, R2, PT ;  /* 0x000000020300720b */ /* 0x000fc80003f0d200 */
[----:B------:R-:W-:Y:S02]  /*0910*/  FSEL R16, R6, R16, !P0 ;  /* 0x0000001006107208 */ /* 0x000fe40004000000 */
[----:B------:R-:W-:Y:S01]  /*0920*/  FSEL R17, R11, R17, !P0 ;  /* 0x000000110b117208 */ /* 0x000fe20004000000 */
[----:B------:R-:W-:Y:S06]  /*0930*/  BRA `(.L_x_69) ;  /* 0x0000000000547947 */ /* 0x000fec0003800000 */
.L_x_68:
[----:B------:R-:W-:-:S14]  /*0940*/  DSETP.NAN.AND P0, PT, R6, R6, PT ;  /* 0x000000060600722a */ /* 0x000fdc0003f08000 */
[----:B------:R-:W-:Y:S05]  /*0950*/  @P0 BRA `(.L_x_70) ;  /* 0x0000000000440947 */ /* 0x000fea0003800000 */
[----:B------:R-:W-:-:S14]  /*0960*/  DSETP.NAN.AND P0, PT, R10, R10, PT ;  /* 0x0000000a0a00722a */ /* 0x000fdc0003f08000 */
[----:B------:R-:W-:Y:S05]  /*0970*/  @P0 BRA `(.L_x_71) ;  /* 0x0000000000300947 */ /* 0x000fea0003800000 */
[----:B------:R-:W-:Y:S01]  /*0980*/  ISETP.NE.AND P0, PT, R23, R22, PT ;  /* 0x000000161700720c */ /* 0x000fe20003f05270 */
[----:B------:R-:W-:Y:S02]  /*0990*/  IMAD.MOV.U32 R16, RZ, RZ, 0x0 ;  /* 0x00000000ff107424 */ /* 0x000fe400078e00ff */
[----:B------:R-:W-:-:S10]  /*09a0*/  IMAD.MOV.U32 R17, RZ, RZ, -0x80000 ;  /* 0xfff80000ff117424 */ /* 0x000fd400078e00ff */
        /* <DEDUP_REMOVED lines=9> */
.L_x_71:
[----:B------:R-:W-:Y:S01]  /*0a40*/  LOP3.LUT R17, R11, 0x80000, RZ, 0xfc, !PT ;  /* 0x000800000b117812 */ /* 0x000fe200078efcff */
[----:B------:R-:W-:Y:S01]  /*0a50*/  IMAD.MOV.U32 R16, RZ, RZ, R10 ;  /* 0x000000ffff107224 */ /* 0x000fe200078e000a */
[----:B------:R-:W-:Y:S06]  /*0a60*/  BRA `(.L_x_69) ;  /* 0x0000000000087947 */ /* 0x000fec0003800000 */
.L_x_70:
[----:B------:R-:W-:Y:S02]  /*0a70*/  LOP3.LUT R17, R7, 0x80000, RZ, 0xfc, !PT ;  /* 0x0008000007117812 */ /* 0x000fe400078efcff */
[----:B------:R-:W-:-:S07]  /*0a80*/  MOV R16, R6 ;  /* 0x0000000600107202 */ /* 0x000fce0000000f00 */
.L_x_69:
[----:B------:R-:W-:Y:S02]  /*0a90*/  IMAD.MOV.U32 R13, RZ, RZ, 0x0 ;  /* 0x00000000ff0d7424 */ /* 0x000fe400078e00ff */
[----:B------:R-:W-:Y:S02]  /*0aa0*/  IMAD.MOV.U32 R2, RZ, RZ, R16 ;  /* 0x000000ffff027224 */ /* 0x000fe400078e0010 */
[----:B------:R-:W-:Y:S01]  /*0ab0*/  IMAD.MOV.U32 R3, RZ, RZ, R17 ;  /* 0x000000ffff037224 */ /* 0x000fe200078e0011 */
[----:B------:R-:W-:Y:S06]  /*0ac0*/  RET.REL.NODEC R12 `(_Z10fast_shiftPdS_d) ;  /* 0xfffffff40c4c7950 */ /* 0x000fec0003c3ffff */
        .weak           $__internal_4_$__cuda_sm20_dsqrt_rn_f64_mediumpath_v1
        .type           $__internal_4_$__cuda_sm20_dsqrt_rn_f64_mediumpath_v1,@function
        .size           $__internal_4_$__cuda_sm20_dsqrt_rn_f64_mediumpath_v1,(.L_x_141 - $__internal_4_$__cuda_sm20_dsqrt_rn_f64_mediumpath_v1)
$__internal_4_$__cuda_sm20_dsqrt_rn_f64_mediumpath_v1:
[----:B------:R-:W-:Y:S01]  /*0ad0*/  ISETP.GE.U32.AND P0, PT, R6, -0x3400000, PT ;  /* 0xfcc000000600780c */ /* 0x000fe20003f06070 */
[----:B------:R-:W-:Y:S01]  /*0ae0*/  IMAD.MOV.U32 R15, RZ, RZ, R13 ;  /* 0x000000ffff0f7224 */ /* 0x000fe200078e000d */
[----:B------:R-:W-:Y:S01]  /*0af0*/  MOV R6, R16 ;  /* 0x0000001000067202 */ /* 0x000fe20000000f00 */
[----:B------:R-:W-:Y:S02]  /*0b00*/  IMAD.MOV.U32 R12, RZ, RZ, R10 ;  /* 0x000000ffff0c7224 */ /* 0x000fe400078e000a */
[----:B------:R-:W-:Y:S02]  /*0b10*/  IMAD.MOV.U32 R13, RZ, RZ, R3 ;  /* 0x000000ffff0d7224 */ /* 0x000fe400078e0003 */
[----:B------:R-:W-:-:S06]  /*0b20*/  IMAD.MOV.U32 R7, RZ, RZ, R17 ;  /* 0x000000ffff077224 */ /* 0x000fcc00078e0011 */
[----:B------:R-:W-:Y:S05]  /*0b30*/  @!P0 BRA `(.L_x_72) ;  /* 0x0000000000208947 */ /* 0x000fea0003800000 */
[----:B------:R-:W-:-:S10]  /*0b40*/  DFMA.RM R6, R6, R14, R8 ;  /* 0x0000000e0606722b */ /* 0x000fd40000004008 */
[----:B------:R-:W-:-:S05]  /*0b50*/  IADD3 R10, P0, PT, R6, 0x1, RZ ;  /* 0x00000001060a7810 */ /* 0x000fca0007f1e0ff */
[----:B------:R-:W-:-:S06]  /*0b60*/  IMAD.X R11, RZ, RZ, R7, P0 ;  /* 0x000000ffff0b7224 */ /* 0x000fcc00000e0607 */
[----:B------:R-:W-:-:S08]  /*0b70*/  DFMA.RP R8, -R6, R10, R12 ;  /* 0x0000000a0608722b */ /* 0x000fd0000000810c */
[----:B------:R-:W-:-:S06]  /*0b80*/  DSETP.GT.AND P0, PT, R8, RZ, PT ;  /* 0x000000ff0800722a */ /* 0x000fcc0003f04000 */
[----:B------:R-:W-:Y:S02]  /*0b90*/  FSEL R6, R10, R6, P0 ;  /* 0x000000060a067208 */ /* 0x000fe40000000000 */
[----:B------:R-:W-:Y:S01]  /*0ba0*/  FSEL R7, R11, R7, P0 ;  /* 0x000000070b077208 */ /* 0x000fe20000000000 */
[----:B------:R-:W-:Y:S06]  /*0bb0*/  BRA `(.L_x_73) ;  /* 0x0000000000647947 */ /* 0x000fec0003800000 */
.L_x_72:
        /* <DEDUP_REMOVED lines=9> */
[----:B------:R-:W-:Y:S01]  /*0c50*/  IMAD.MOV.U32 R8, RZ, RZ, RZ ;  /* 0x000000ffff087224 */ /* 0x000fe200078e00ff */
[----:B------:R-:W-:Y:S01]  /*0c60*/  MOV R13, 0x3fd80000 ;  /* 0x3fd80000000d7802 */ /* 0x000fe20000000f00 */
[----:B------:R-:W-:-:S03]  /*0c70*/  IMAD.MOV.U32 R12, RZ, RZ, 0x0 ;  /* 0x00000000ff0c7424 */ /* 0x000fc600078e00ff */
[----:B------:R-:W0:Y:S02]  /*0c80*/  MUFU.RSQ64H R9, R7 ;  /* 0x0000000700097308 */ /* 0x000e240000001c00 */
        /* <DEDUP_REMOVED lines=11> */
.L_x_74:
[----:B------:R-:W-:-:S11]  /*0d40*/  DADD R6, R12, R12 ;  /* 0x000000000c067229 */ /* 0x000fd6000000000c */
.L_x_73:
[----:B------:R-:W-:Y:S02]  /*0d50*/  IMAD.MOV.U32 R3, RZ, RZ, 0x0 ;  /* 0x00000000ff037424 */ /* 0x000fe400078e00ff */
[----:B------:R-:W-:Y:S02]  /*0d60*/  IMAD.MOV.U32 R10, RZ, RZ, R6 ;  /* 0x000000ffff0a7224 */ /* 0x000fe400078e0006 */
[----:B------:R-:W-:Y:S01]  /*0d70*/  IMAD.MOV.U32 R11, RZ, RZ, R7 ;  /* 0x000000ffff0b7224 */ /* 0x000fe200078e0007 */
[----:B------:R-:W-:Y:S06]  /*0d80*/  RET.REL.NODEC R2 `(_Z10fast_shiftPdS_d) ;  /* 0xfffffff0029c7950 */ /* 0x000fec0003c3ffff */
.L_x_75:
        /* <DEDUP_REMOVED lines=15> */
.L_x_141:


//--------------------- .text._Z13spot_init_gpuddddiPdS_S_ --------------------------
	.section	.text._Z13spot_init_gpuddddiPdS_S_,"ax",@progbits
	.align	128
        .global         _Z13spot_init_gpuddddiPdS_S_
        .type           _Z13spot_init_gpuddddiPdS_S_,@function
        .size           _Z13spot_init_gpuddddiPdS_S_,(.L_x_144 - _Z13spot_init_gpuddddiPdS_S_)
        .other          _Z13spot_init_gpuddddiPdS_S_,@"STO_CUDA_ENTRY STV_DEFAULT"
_Z13spot_init_gpuddddiPdS_S_:
.text._Z13spot_init_gpuddddiPdS_S_:
[----:B------:R-:W0:Y:S01]  /*0000*/  LDC R1, c[0x0][0x37c] ;  /* 0x0000df00ff017b82 */ /* 0x000e220000000800 */
[----:B------:R-:W1:Y:S01]  /*0010*/  LDCU UR4, c[0x0][0x3a0] ;  /* 0x00007400ff0477ac */ /* 0x000e620008000800 */
[----:B------:R-:W-:Y:S02]  /*0020*/  IMAD.MOV.U32 R2, RZ, RZ, 0x1 ;  /* 0x00000001ff027424 */ /* 0x000fe400078e00ff */
[----:B0-----:R-:W-:Y:S01]  /*0030*/  VIADD R1, R1, 0xffffffd8 ;  /* 0xffffffd801017836 */ /* 0x001fe20000000000 */
[----:B------:R-:W-:Y:S01]  /*0040*/  UMOV UR6, 0x54442d18 ;  /* 0x54442d1800067882 */ /* 0x000fe20000000000 */
[----:B------:R-:W-:Y:S01]  /*0050*/  UMOV UR7, 0x401921fb ;  /* 0x401921fb00077882 */ /* 0x000fe20000000000 */
[----:B------:R-:W0:Y:S02]  /*0060*/  LDCU.64 UR12, c[0x0][0x358] ;  /* 0x00006b00ff0c77ac */ /* 0x000e240008000a00 */
[----:B------:R-:W-:Y:S01]  /*0070*/  R2UR UR5, R1 ;  /* 0x00000000010572ca */ /* 0x000fe200000e0000 */
[----:B-1----:R-:W-:-:S09]  /*0080*/  UIADD3 UR4, UPT, UPT, UR4, -0x1, URZ ;  /* 0xffffffff04047890 */ /* 0x002fd2000fffe0ff */
[----:B------:R-:W1:Y:S02]  /*0090*/  I2F.F64 R4, UR4 ;  /* 0x0000000400047d12 */ /* 0x000e640008201c00 */
[----:B------:R-:W2:Y:S06]  /*00a0*/  S2UR UR4, SR_CTAID.X ;  /* 0x00000000000479c3 */ /* 0x000eac0000002500 */
[----:B-1----:R-:W1:Y:S02]  /*00b0*/  MUFU.RCP64H R3, R5 ;  /* 0x0000000500037308 */ /* 0x002e640000001800 */
[----:B-1----:R-:W-:-:S08]  /*00c0*/  DFMA R6, -R4, R2, 1 ;  /* 0x3ff000000406742b */ /* 0x002fd00000000102 */
[----:B------:R-:W-:-:S08]  /*00d0*/  DFMA R6, R6, R6, R6 ;  /* 0x000000060606722b */ /* 0x000fd00000000006 */
[----:B------:R-:W-:-:S08]  /*00e0*/  DFMA R6, R2, R6, R2 ;  /* 0x000000060206722b */ /* 0x000fd00000000002 */
[----:B------:R-:W-:-:S08]  /*00f0*/  DFMA R2, -R4, R6, 1 ;  /* 0x3ff000000402742b */ /* 0x000fd00000000106 */
[----:B------:R-:W-:-:S08]  /*0100*/  DFMA R2, R6, R2, R6 ;  /* 0x000000020602722b */ /* 0x000fd00000000006 */
[----:B------:R-:W-:-:S08]  /*0110*/  DMUL R6, R2, UR6 ;  /* 0x0000000602067c28 */ /* 0x000fd00008000000 */
[----:B------:R-:W-:Y:S01]  /*0120*/  DFMA R8, -R4, R6, UR6 ;  /* 0x0000000604087e2b */ /* 0x000fe20008000106 */
[----:B------:R-:W2:Y:S07]  /*0130*/  LDCU UR6, c[0x0][0x360] ;  /* 0x00006c00ff0677ac */ /* 0x000eae0008000800 */
[----:B------:R-:W-:-:S10]  /*0140*/  DFMA R2, R2, R8, R6 ;  /* 0x000000080202722b */ /* 0x000fd40000000006 */
[----:B------:R-:W-:Y:S01]  /*0150*/  FFMA R0, RZ, R5, R3 ;  /* 0x00000005ff007223 */ /* 0x000fe20000000003 */
[----:B--2---:R-:W-:-:S04]  /*0160*/  UIMAD UR6, UR4, UR6, URZ ;  /* 0x00000006040672a4 */ /* 0x004fc8000f8e02ff */
[----:B------:R-:W-:-:S13]  /*0170*/  FSETP.GT.AND P0, PT, |R0|, 1.469367938527859385e-39, PT ;  /* 0x001000000000780b */ /* 0x000fda0003f04200 */
[----:B0-----:R-:W-:Y:S05]  /*0180*/  @P0 BRA `(.L_x_76) ;  /* 0x0000000000100947 */ /* 0x001fea0003800000 */
[----:B------:R-:W-:-:S07]  /*0190*/  MOV R0, 0x1b0 ;  /* 0x000001b000007802 */ /* 0x000fce0000000f00 */
[----:B------:R-:W-:Y:S05]  /*01a0*/  CALL.REL.NOINC `($__internal_5_$__cuda_sm20_div_rn_f64_full) ;  /* 0x0000002000c47944 */ /* 0x000fea0003c00000 */
[----:B------:R-:W-:Y:S02]  /*01b0*/  IMAD.MOV.U32 R2, RZ, RZ, R6 ;  /* 0x000000ffff027224 */ /* 0x000fe400078e0006 */
[----:B------:R-:W-:-:S07]  /*01c0*/  IMAD.MOV.U32 R3, RZ, RZ, R7 ;  /* 0x000000ffff037224 */ /* 0x000fce00078e0007 */
.L_x_76:
[----:B------:R-:W0:Y:S01]  /*01d0*/  LDCU.64 UR8, c[0x0][0x3b8] ;  /* 0x00007700ff0877ac */ /* 0x000e220008000a00 */
[----:B------:R-:W1:Y:S01]  /*01e0*/  I2F.F64.U32 R4, UR4 ;  /* 0x0000000400047d12 */ /* 0x000e620008201800 */
[----:B------:R-:W2:Y:S01]  /*01f0*/  LDC.64 R6, c[0x0][0x380] ;  /* 0x0000e000ff067b82 */ /* 0x000ea20000000a00 */
[----:B------:R-:W-:Y:S01]  /*0200*/  MOV R0, 0x2a0 ;  /* 0x000002a000007802 */ /* 0x000fe20000000f00 */
[----:B------:R-:W-:Y:S01]  /*0210*/  UMOV UR10, 0x54442d18 ;  /* 0x54442d18000a7882 */ /* 0x000fe20000000000 */
[----:B------:R-:W-:Y:S02]  /*0220*/  UMOV UR11, 0x400921fb ;  /* 0x400921fb000b7882 */ /* 0x000fe40000000000 */
[----:B-1----:R-:W-:Y:S01]  /*0230*/  DFMA R4, R4, R2, -UR10 ;  /* 0x8000000a04047e2b */ /* 0x002fe20008000002 */
[----:B0-----:R-:W-:-:S06]  /*0240*/  UIMAD.WIDE.U32 UR8, UR4, 0x8, UR8 ;  /* 0x00000008040878a5 */ /* 0x001fcc000f8e0008 */
[----:B------:R-:W-:Y:S02]  /*0250*/  IMAD.U32 R8, RZ, RZ, UR8 ;  /* 0x00000008ff087e24 */ /* 0x000fe4000f8e00ff */
[----:B------:R-:W-:Y:S01]  /*0260*/  IMAD.U32 R9, RZ, RZ, UR9 ;  /* 0x00000009ff097e24 */ /* 0x000fe2000f8e00ff */
[----:B--2---:R-:W-:-:S04]  /*0270*/  DFMA R2, -R6, R6, 1 ;  /* 0x3ff000000602742b */ /* 0x004fc80000000106 */
[----:B------:R0:W-:Y:S07]  /*0280*/  STG.E.64 desc[UR12][R8.64], R4 ;  /* 0x0000000408007986 */ /* 0x0001ee000c101b0c */
[----:B0-----:R-:W-:Y:S05]  /*0290*/  CALL.REL.NOINC `($_Z13spot_init_gpuddddiPdS_S_$__internal_accurate_pow) ;  /* 0x0000002400c07944 */ /* 0x001fea0003c00000 */
[C---:B------:R-:W-:Y:S01]  /*02a0*/  DADD R4, R2.reuse, 0.5 ;  /* 0x3fe0000002047429 */ /* 0x040fe20000000000 */
[----:B------:R-:W0:Y:S01]  /*02b0*/  LDCU.64 UR10, c[0x0][0x3b0] ;  /* 0x00007600ff0a77ac */ /* 0x000e220008000a00 */
[----:B------:R-:W-:Y:S01]  /*02c0*/  ISETP.GE.AND P1, PT, R3, RZ, PT ;  /* 0x000000ff0300720c */ /* 0x000fe20003f26270 */
[----:B------:R-:W-:-:S03]  /*02d0*/  DSETP.NEU.AND P0, PT, R2, RZ, PT ;  /* 0x000000ff0200722a */ /* 0x000fc60003f0d000 */
[----:B------:R-:W-:Y:S02]  /*02e0*/  FSEL R6, R6, RZ, P1 ;  /* 0x000000ff06067208 */ /* 0x000fe40000800000 */
[----:B------:R-:W-:Y:S01]  /*02f0*/  FSEL R7, R7, -QNAN , P1 ;  /* 0xfff8000007077808 */ /* 0x000fe20000800000 */
[----:B------:R-:W-:Y:S01]  /*0300*/  DSETP.NEU.AND P1, PT, R2, 1, PT ;  /* 0x3ff000000200742a */ /* 0x000fe20003f2d000 */
[----:B------:R-:W-:Y:S02]  /*0310*/  LOP3.LUT R4, R5, 0x7ff00000, RZ, 0xc0, !PT ;  /* 0x7ff0000005047812 */ /* 0x000fe400078ec0ff */
[----:B------:R-:W-:Y:S02]  /*0320*/  FSEL R5, R7, RZ, P0 ;  /* 0x000000ff07057208 */ /* 0x000fe40000000000 */
[----:B------:R-:W-:Y:S02]  /*0330*/  ISETP.NE.AND P2, PT, R4, 0x7ff00000, PT ;  /* 0x7ff000000400780c */ /* 0x000fe40003f45270 */
[----:B------:R-:W-:Y:S01]  /*0340*/  FSEL R4, R6, RZ, P0 ;  /* 0x000000ff06047208 */ /* 0x000fe20000000000 */
[----:B0-----:R-:W-:-:S10]  /*0350*/  UIMAD.WIDE UR10, UR6, 0x8, UR10 ;  /* 0x00000008060a78a5 */ /* 0x001fd4000f8e020a */
[----:B------:R-:W-:Y:S05]  /*0360*/  @P2 BRA `(.L_x_77) ;  /* 0x0000000000182947 */ /* 0x000fea0003800000 */
[----:B------:R-:W-:-:S14]  /*0370*/  DSETP.NAN.AND P0, PT, R2, R2, PT ;  /* 0x000000020200722a */ /* 0x000fdc0003f08000 */
[----:B------:R-:W-:Y:S01]  /*0380*/  @P0 DADD R4, R2, 0.5 ;  /* 0x3fe0000002040429 */ /* 0x000fe20000000000 */
[----:B------:R-:W-:Y:S10]  /*0390*/  @P0 BRA `(.L_x_77) ;  /* 0x00000000000c0947 */ /* 0x000ff40003800000 */
[----:B------:R-:W-:-:S14]  /*03a0*/  DSETP.NEU.AND P0, PT, |R2|, +INF , PT ;  /* 0x7ff000000200742a */ /* 0x000fdc0003f0d200 */
[----:B------:R-:W-:Y:S02]  /*03b0*/  @!P0 IMAD.MOV.U32 R4, RZ, RZ, 0x0 ;  /* 0x00000000ff048424 */ /* 0x000fe400078e00ff */
[----:B------:R-:W-:-:S07]  /*03c0*/  @!P0 IMAD.MOV.U32 R5, RZ, RZ, 0x7ff00000 ;  /* 0x7ff00000ff058424 */ /* 0x000fce00078e00ff */
.L_x_77:
[----:B------:R-:W-:Y:S01]  /*03d0*/  FSEL R24, R4, RZ, P1 ;  /* 0x000000ff04187208 */ /* 0x000fe20000800000 */
[----:B------:R-:W-:Y:S01]  /*03e0*/  IMAD.U32 R4, RZ, RZ, UR10 ;  /* 0x0000000aff047e24 */ /* 0x000fe2000f8e00ff */
[----:B------:R-:W-:Y:S01]  /*03f0*/  FSEL R25, R5, 1.875, P1 ;  /* 0x3ff0000005197808 */ /* 0x000fe20000800000 */
[----:B------:R-:W-:Y:S02]  /*0400*/  IMAD.U32 R5, RZ, RZ, UR11 ;  /* 0x0000000bff057e24 */ /* 0x000fe4000f8e00ff */
[----:B------:R-:W-:Y:S02]  /*0410*/  IMAD.U32 R12, RZ, RZ, UR8 ;  /* 0x00000008ff0c7e24 */ /* 0x000fe4000f8e00ff */
[----:B------:R-:W-:Y:S01]  /*0420*/  IMAD.U32 R13, RZ, RZ, UR9 ;  /* 0x00000009ff0d7e24 */ /* 0x000fe2000f8e00ff */
[----:B------:R0:W-:Y:S05]  /*0430*/  STG.E.64 desc[UR12][R4.64], R24 ;  /* 0x0000001804007986 */ /* 0x0001ea000c101b0c */
[----:B------:R-:W2:Y:S02]  /*0440*/  LDG.E.64 R12, desc[UR12][R12.64] ;  /* 0x0000000c0c0c7981 */ /* 0x000ea4000c1e1b00 */
[----:B--2---:R-:W-:-:S14]  /*0450*/  DSETP.NEU.AND P0, PT, |R12|, +INF , PT ;  /* 0x7ff000000c00742a */ /* 0x004fdc0003f0d200 */
[----:B------:R-:W-:Y:S01]  /*0460*/  @!P0 DMUL R2, RZ, R12 ;  /* 0x0000000cff028228 */ /* 0x000fe20000000000 */
[----:B------:R-:W-:Y:S01]  /*0470*/  @!P0 IMAD.MOV.U32 R0, RZ, RZ, 0x1 ;  /* 0x00000001ff008424 */ /* 0x000fe200078e00ff */
[----:B0-----:R-:W-:Y:S09]  /*0480*/  @!P0 BRA `(.L_x_78) ;  /* 0x00000000005c8947 */ /* 0x001ff20003800000 */
[----:B------:R-:W-:Y:S01]  /*0490*/  UMOV UR14, 0x6dc9c883 ;  /* 0x6dc9c883000e7882 */ /* 0x000fe20000000000 */
[----:B------:R-:W-:Y:S01]  /*04a0*/  UMOV UR15, 0x3fe45f30 ;  /* 0x3fe45f30000f7882 */ /* 0x000fe20000000000 */
[C---:B------:R-:W-:Y:S02]  /*04b0*/  DSETP.GE.AND P0, PT, |R12|.reuse, 2.14748364800000000000e+09, PT ;  /* 0x41e000000c00742a */ /* 0x040fe40003f06200 */
[----:B------:R-:W-:Y:S01]  /*04c0*/  DMUL R4, R12, UR14 ;  /* 0x0000000e0c047c28 */ /* 0x000fe20008000000 */
[----:B------:R-:W-:Y:S01]  /*04d0*/  UMOV UR14, 0x54442d18 ;  /* 0x54442d18000e7882 */ /* 0x000fe20000000000 */
[----:B------:R-:W-:-:S04]  /*04e0*/  UMOV UR15, 0x3ff921fb ;  /* 0x3ff921fb000f7882 */ /* 0x000fc80000000000 */
[----:B------:R-:W0:Y:S08]  /*04f0*/  F2I.F64 R0, R4 ;  /* 0x0000000400007311 */ /* 0x000e300000301100 */
[----:B0-----:R-:W0:Y:S02]  /*0500*/  I2F.F64 R2, R0 ;  /* 0x0000000000027312 */ /* 0x001e240000201c00 */
[----:B0-----:R-:W-:Y:S01]  /*0510*/  DFMA R6, R2, -UR14, R12 ;  /* 0x8000000e02067c2b */ /* 0x001fe2000800000c */
[----:B------:R-:W-:Y:S01]  /*0520*/  UMOV UR14, 0x33145c00 ;  /* 0x33145c00000e7882 */ /* 0x000fe20000000000 */
[----:B------:R-:W-:-:S06]  /*0530*/  UMOV UR15, 0x3c91a626 ;  /* 0x3c91a626000f7882 */ /* 0x000fcc0000000000 */
[----:B------:R-:W-:Y:S01]  /*0540*/  DFMA R6, R2, -UR14, R6 ;  /* 0x8000000e02067c2b */ /* 0x000fe20008000006 */
[----:B------:R-:W-:Y:S01]  /*0550*/  UMOV UR14, 0x252049c0 ;  /* 0x252049c0000e7882 */ /* 0x000fe20000000000 */
[----:B------:R-:W-:-:S06]  /*0560*/  UMOV UR15, 0x397b839a ;  /* 0x397b839a000f7882 */ /* 0x000fcc0000000000 */
[----:B------:R-:W-:Y:S01]  /*0570*/  DFMA R2, R2, -UR14, R6 ;  /* 0x8000000e02027c2b */ /* 0x000fe20008000006 */
[----:B------:R-:W-:Y:S10]  /*0580*/  @!P0 BRA `(.L_x_79) ;  /* 0x0000000000188947 */ /* 0x000ff40003800000 */
[----:B------:R-:W-:Y:S01]  /*0590*/  IMAD.MOV.U32 R32, RZ, RZ, R12 ;  /* 0x000000ffff207224 */ /* 0x000fe200078e000c */
[----:B------:R-:W-:-:S07]  /*05a0*/  MOV R0, 0x5c0 ;  /* 0x000005c000007802 */ /* 0x000fce0000000f00 */
[----:B------:R-:W-:Y:S05]  /*05b0*/  CALL.REL.NOINC `($_Z13spot_init_gpuddddiPdS_S_$__internal_trig_reduction_slowpathd) ;  /* 0x0000002c00a87944 */ /* 0x000fea0003c00000 */
[----:B------:R-:W-:Y:S02]  /*05c0*/  IMAD.MOV.U32 R0, RZ, RZ, R14 ;  /* 0x000000ffff007224 */ /* 0x000fe400078e000e */
[----:B------:R-:W-:Y:S02]  /*05d0*/  IMAD.MOV.U32 R2, RZ, RZ, R32 ;  /* 0x000000ffff027224 */ /* 0x000fe400078e0020 */
[----:B------:R-:W-:-:S07]  /*05e0*/  IMAD.MOV.U32 R3, RZ, RZ, R33 ;  /* 0x000000ffff037224 */ /* 0x000fce00078e0021 */
.L_x_79:
[----:B------:R-:W-:-:S07]  /*05f0*/  VIADD R0, R0, 0x1 ;  /* 0x0000000100007836 */ /* 0x000fce0000000000 */
.L_x_78:
[----:B------:R-:W0:Y:S01]  /*0600*/  LDCU.64 UR14, c[0x4][0x170] ;  /* 0x01002e00ff0e77ac */ /* 0x000e220008000a00 */
[----:B------:R-:W-:-:S05]  /*0610*/  IMAD.SHL.U32 R4, R0, 0x40, RZ ;  /* 0x0000004000047824 */ /* 0x000fca00078e00ff */
[----:B------:R-:W-:-:S04]  /*0620*/  LOP3.LUT R4, R4, 0x40, RZ, 0xc0, !PT ;  /* 0x0000004004047812 */ /* 0x000fc800078ec0ff */
[----:B0-----:R-:W-:-:S05]  /*0630*/  IADD3 R18, P0, PT, R4, UR14, RZ ;  /* 0x0000000e04127c10 */ /* 0x001fca000ff1e0ff */
[----:B------:R-:W-:Y:S01]  /*0640*/  IMAD.X R19, RZ, RZ, UR15, P0 ;  /* 0x0000000fff137e24 */ /* 0x000fe200080e06ff */
[----:B------:R-:W-:Y:S01]  /*0650*/  LOP3.LUT R16, R0, 0x1, RZ, 0xc0, !PT ;  /* 0x0000000100107812 */ /* 0x000fe200078ec0ff */
[----:B------:R-:W-:Y:S01]  /*0660*/  IMAD.MOV.U32 R20, RZ, RZ, 0x20fd8164 ;  /* 0x20fd8164ff147424 */ /* 0x000fe200078e00ff */
[----:B------:R-:W0:Y:S02]  /*0670*/  LDCU.64 UR14, c[0x0][0x380] ;  /* 0x00007000ff0e77ac */ /* 0x000e240008000a00 */
[----:B------:R-:W2:Y:S04]  /*0680*/  LDG.E.128.CONSTANT R8, desc[UR12][R18.64] ;  /* 0x0000000c12087981 */ /* 0x000ea8000c1e9d00 */
[----:B------:R-:W3:Y:S04]  /*0690*/  LDG.E.128.CONSTANT R4, desc[UR12][R18.64+0x10] ;  /* 0x0000100c12047981 */ /* 0x000ee8000c1e9d00 */
[----:B------:R-:W4:Y:S01]  /*06a0*/  LDG.E.128.CONSTANT R12, desc[UR12][R18.64+0x20] ;  /* 0x0000200c120c7981 */ /* 0x000f22000c1e9d00 */
[----:B------:R-:W-:Y:S01]  /*06b0*/  IMAD.MOV.U32 R21, RZ, RZ, 0x3da8ff83 ;  /* 0x3da8ff83ff157424 */ /* 0x000fe200078e00ff */
[----:B------:R-:W-:Y:S01]  /*06c0*/  ISETP.NE.U32.AND P0, PT, R16, 0x1, PT ;  /* 0x000000011000780c */ /* 0x000fe20003f05070 */
[----:B------:R-:W-:-:S03]  /*06d0*/  DMUL R16, R2, R2 ;  /* 0x0000000202107228 */ /* 0x000fc60000000000 */
[----:B------:R-:W-:Y:S02]  /*06e0*/  FSEL R20, R20, -8.06006814911005101289e+34, !P0 ;  /* 0xf9785eba14147808 */ /* 0x000fe40004000000 */
[----:B------:R-:W-:-:S06]  /*06f0*/  FSEL R21, -R21, 0.11223486810922622681, !P0 ;  /* 0x3de5db6515157808 */ /* 0x000fcc0004000100 */
[----:B--2---:R-:W-:-:S08]  /*0700*/  DFMA R8, R16, R20, R8 ;  /* 0x000000141008722b */ /* 0x004fd00000000008 */
[----:B------:R-:W-:-:S08]  /*0710*/  DFMA R8, R16, R8, R10 ;  /* 0x000000081008722b */ /* 0x000fd0000000000a */
[----:B---3--:R-:W-:-:S08]  /*0720*/  DFMA R4, R16, R8, R4 ;  /* 0x000000081004722b */ /* 0x008fd00000000004 */
[----:B------:R-:W-:-:S08]  /*0730*/  DFMA R4, R16, R4, R6 ;  /* 0x000000041004722b */ /* 0x000fd00000000006 */
[----:B----4-:R-:W-:Y:S01]  /*0740*/  DFMA R4, R16, R4, R12 ;  /* 0x000000041004722b */ /* 0x010fe2000000000c */
[----:B------:R-:W-:Y:S02]  /*0750*/  IMAD.U32 R12, RZ, RZ, UR8 ;  /* 0x00000008ff0c7e24 */ /* 0x000fe4000f8e00ff */
[----:B------:R-:W-:-:S05]  /*0760*/  IMAD.U32 R13, RZ, RZ, UR9 ;  /* 0x00000009ff0d7e24 */ /* 0x000fca000f8e00ff */
[----:B------:R-:W-:-:S08]  /*0770*/  DFMA R4, R16, R4, R14 ;  /* 0x000000041004722b */ /* 0x000fd0000000000e */
[----:B------:R-:W-:Y:S02]  /*0780*/  DFMA R2, R4, R2, R2 ;  /* 0x000000020402722b */ /* 0x000fe40000000002 */
[----:B------:R-:W-:-:S10]  /*0790*/  DFMA R4, R16, R4, 1 ;  /* 0x3ff000001004742b */ /* 0x000fd40000000004 */
[----:B------:R-:W-:Y:S02]  /*07a0*/  FSEL R4, R4, R2, !P0 ;  /* 0x0000000204047208 */ /* 0x000fe40004000000 */
[----:B------:R-:W-:Y:S02]  /*07b0*/  FSEL R5, R5, R3, !P0 ;  /* 0x0000000305057208 */ /* 0x000fe40004000000 */
[----:B------:R-:W-:-:S04]  /*07c0*/  LOP3.LUT P0, RZ, R0, 0x2, RZ, 0xc0, !PT ;  /* 0x0000000200ff7812 */ /* 0x000fc8000780c0ff */
[----:B------:R-:W-:-:S10]  /*07d0*/  DADD R2, RZ, -R4 ;  /* 0x00000000ff027229 */ /* 0x000fd40000000804 */
[----:B------:R-:W-:Y:S01]  /*07e0*/  FSEL R10, R4, R2, !P0 ;  /* 0x00000002040a7208 */ /* 0x000fe20004000000 */
[----:B------:R-:W-:Y:S01]  /*07f0*/  IMAD.U32 R4, RZ, RZ, UR10 ;  /* 0x0000000aff047e24 */ /* 0x000fe2000f8e00ff */
[----:B------:R-:W-:Y:S01]  /*0800*/  FSEL R11, R5, R3, !P0 ;  /* 0x00000003050b7208 */ /* 0x000fe20004000000 */
[----:B------:R-:W-:-:S05]  /*0810*/  IMAD.U32 R5, RZ, RZ, UR11 ;  /* 0x0000000bff057e24 */ /* 0x000fca000f8e00ff */
[----:B0-----:R-:W-:-:S07]  /*0820*/  DMUL R10, R10, UR14 ;  /* 0x0000000e0a0a7c28 */ /* 0x001fce0008000000 */
[----:B------:R0:W-:Y:S04]  /*0830*/  STG.E.64 desc[UR12][R4.64+0x8], R10 ;  /* 0x0000080a04007986 */ /* 0x0001e8000c101b0c */
[----:B------:R-:W2:Y:S02]  /*0840*/  LDG.E.64 R12, desc[UR12][R12.64] ;  /* 0x0000000c0c0c7981 */ /* 0x000ea4000c1e1b00 */
[----:B--2---:R-:W-:-:S14]  /*0850*/  DSETP.NEU.AND P0, PT, |R12|, +INF , PT ;  /* 0x7ff000000c00742a */ /* 0x004fdc0003f0d200 */
[----:B------:R-:W-:Y:S01]  /*0860*/  @!P0 DMUL R2, RZ, R12 ;  /* 0x0000000cff028228 */ /* 0x000fe20000000000 */
[----:B------:R-:W-:Y:S01]  /*0870*/  @!P0 IMAD.MOV.U32 R0, RZ, RZ, RZ ;  /* 0x000000ffff008224 */ /* 0x000fe200078e00ff */
        /* <DEDUP_REMOVED lines=23> */
.L_x_80:
[----:B------:R-:W0:Y:S01]  /*09f0*/  LDCU.64 UR8, c[0x4][0x170] ;  /* 0x01002e00ff0877ac */ /* 0x000e220008000a00 */
[C---:B------:R-:W-:Y:S01]  /*0a00*/  IMAD.SHL.U32 R4, R0.reuse, 0x40, RZ ;  /* 0x0000004000047824 */ /* 0x040fe200078e00ff */
[----:B------:R-:W-:Y:S01]  /*0a10*/  LOP3.LUT R8, R0, 0x1, RZ, 0xc0, !PT ;  /* 0x0000000100087812 */ /* 0x000fe200078ec0ff */
[----:B------:R-:W-:Y:S01]  /*0a20*/  IMAD.MOV.U32 R22, RZ, RZ, 0x20fd8164 ;  /* 0x20fd8164ff167424 */ /* 0x000fe200078e00ff */
[----:B------:R-:W1:Y:S02]  /*0a30*/  LDCU.128 UR16, c[0x0][0x380] ;  /* 0x00007000ff1077ac */ /* 0x000e640008000c00 */
[----:B------:R-:W-:-:S04]  /*0a40*/  LOP3.LUT R4, R4, 0x40, RZ, 0xc0, !PT ;  /* 0x0000004004047812 */ /* 0x000fc800078ec0ff */
[----:B0-----:R-:W-:-:S05]  /*0a50*/  IADD3 R20, P0, PT, R4, UR8, RZ ;  /* 0x0000000804147c10 */ /* 0x001fca000ff1e0ff */
[----:B------:R-:W-:Y:S01]  /*0a60*/  IMAD.X R21, RZ, RZ, UR9, P0 ;  /* 0x00000009ff157e24 */ /* 0x000fe200080e06ff */
[----:B------:R-:W0:Y:S04]  /*0a70*/  LDCU.64 UR8, c[0x0][0x398] ;  /* 0x00007300ff0877ac */ /* 0x000e280008000a00 */
[----:B------:R-:W2:Y:S04]  /*0a80*/  LDG.E.128.CONSTANT R4, desc[UR12][R20.64] ;  /* 0x0000000c14047981 */ /* 0x000ea8000c1e9d00 */
[----:B------:R-:W3:Y:S04]  /*0a90*/  LDG.E.128.CONSTANT R12, desc[UR12][R20.64+0x10] ;  /* 0x0000100c140c7981 */ /* 0x000ee8000c1e9d00 */
[----:B------:R-:W4:Y:S01]  /*0aa0*/  LDG.E.128.CONSTANT R16, desc[UR12][R20.64+0x20] ;  /* 0x0000200c14107981 */ /* 0x000f22000c1e9d00 */
[----:B------:R-:W-:Y:S01]  /*0ab0*/  IMAD.MOV.U32 R23, RZ, RZ, 0x3da8ff83 ;  /* 0x3da8ff83ff177424 */ /* 0x000fe200078e00ff */
[----:B------:R-:W-:Y:S01]  /*0ac0*/  ISETP.NE.U32.AND P0, PT, R8, 0x1, PT ;  /* 0x000000010800780c */ /* 0x000fe20003f05070 */
[----:B------:R-:W-:Y:S01]  /*0ad0*/  DMUL R8, R2, R2 ;  /* 0x0000000202087228 */ /* 0x000fe20000000000 */
[----:B------:R-:W-:-:S02]  /*0ae0*/  IMAD.MOV.U32 R28, RZ, RZ, -0x5dad62c7 ;  /* 0xa2529d39ff1c7424 */ /* 0x000fc400078e00ff */
[----:B------:R-:W-:Y:S01]  /*0af0*/  FSEL R22, R22, -8.06006814911005101289e+34, !P0 ;  /* 0xf9785eba16167808 */ /* 0x000fe20004000000 */
[----:B------:R-:W-:Y:S01]  /*0b00*/  IMAD.MOV.U32 R29, RZ, RZ, 0x3f91df46 ;  /* 0x3f91df46ff1d7424 */ /* 0x000fe200078e00ff */
[----:B------:R-:W-:Y:S01]  /*0b10*/  FSEL R23, -R23, 0.11223486810922622681, !P0 ;  /* 0x3de5db6517177808 */ /* 0x000fe20004000100 */
[----:B------:R-:W-:Y:S02]  /*0b20*/  IMAD.MOV.U32 R26, RZ, RZ, -0x5dad62c7 ;  /* 0xa2529d39ff1a7424 */ /* 0x000fe400078e00ff */
[----:B------:R-:W-:-:S06]  /*0b30*/  IMAD.MOV.U32 R27, RZ, RZ, 0x3f91df46 ;  /* 0x3f91df46ff1b7424 */ /* 0x000fcc00078e00ff */
[----:B-1----:R-:W-:Y:S02]  /*0b40*/  DMUL R26, R26, UR18 ;  /* 0x000000121a1a7c28 */ /* 0x002fe40008000000 */
[----:B--2---:R-:W-:-:S08]  /*0b50*/  DFMA R4, R8, R22, R4 ;  /* 0x000000160804722b */ /* 0x004fd00000000004 */
[----:B------:R-:W-:Y:S01]  /*0b60*/  DFMA R4, R8, R4, R6 ;  /* 0x000000040804722b */ /* 0x000fe20000000006 */
[----:B------:R-:W-:Y:S02]  /*0b70*/  IMAD.MOV.U32 R6, RZ, RZ, 0x54442d18 ;  /* 0x54442d18ff067424 */ /* 0x000fe400078e00ff */
[----:B------:R-:W-:-:S05]  /*0b80*/  IMAD.MOV.U32 R7, RZ, RZ, 0x3ff921fb ;  /* 0x3ff921fbff077424 */ /* 0x000fca00078e00ff */
[----:B---3--:R-:W-:Y:S02]  /*0b90*/  DFMA R4, R8, R4, R12 ;  /* 0x000000040804722b */ /* 0x008fe4000000000c */
[----:B0-----:R-:W-:-:S06]  /*0ba0*/  DFMA R28, -R28, UR8, R6 ;  /* 0x000000081c1c7c2b */ /* 0x001fcc0008000106 */
[----:B------:R-:W-:-:S08]  /*0bb0*/  DFMA R4, R8, R4, R14 ;  /* 0x000000040804722b */ /* 0x000fd0000000000e */
[----:B----4-:R-:W-:-:S08]  /*0bc0*/  DFMA R4, R8, R4, R16 ;  /* 0x000000040804722b */ /* 0x010fd00000000010 */
        /* <DEDUP_REMOVED lines=10> */
[----:B------:R-:W-:Y:S01]  /*0c70*/  IMAD.U32 R5, RZ, RZ, UR11 ;  /* 0x0000000bff057e24 */ /* 0x000fe2000f8e00ff */
[----:B------:R-:W-:-:S04]  /*0c80*/  DSETP.NEU.AND P0, PT, |R28|, +INF , PT ;  /* 0x7ff000001c00742a */ /* 0x000fc80003f0d200 */
[----:B------:R-:W-:-:S07]  /*0c90*/  DMUL R8, R8, UR16 ;  /* 0x0000001008087c28 */ /* 0x000fce0008000000 */
[----:B------:R0:W-:Y:S03]  /*0ca0*/  STG.E.64 desc[UR12][R4.64+0x10], R8 ;  /* 0x0000100804007986 */ /* 0x0001e6000c101b0c */
[----:B------:R-:W-:Y:S01]  /*0cb0*/  @!P0 DMUL R2, RZ, R28 ;  /* 0x0000001cff028228 */ /* 0x000fe20000000000 */
[----:B------:R-:W-:Y:S01]  /*0cc0*/  @!P0 IMAD.MOV.U32 R0, RZ, RZ, 0x1 ;  /* 0x00000001ff008424 */ /* 0x000fe200078e00ff */
[----:B------:R-:W-:Y:S09]  /*0cd0*/  @!P0 BRA `(.L_x_81) ;  /* 0x0000000000608947 */ /* 0x000ff20003800000 */
[----:B------:R-:W-:Y:S01]  /*0ce0*/  UMOV UR8, 0x6dc9c883 ;  /* 0x6dc9c88300087882 */ /* 0x000fe20000000000 */
[----:B------:R-:W-:Y:S01]  /*0cf0*/  UMOV UR9, 0x3fe45f30 ;  /* 0x3fe45f3000097882 */ /* 0x000fe20000000000 */
[C---:B------:R-:W-:Y:S02]  /*0d00*/  DSETP.GE.AND P0, PT, |R28|.reuse, 2.14748364800000000000e+09, PT ;  /* 0x41e000001c00742a */ /* 0x040fe40003f06200 */
[----:B0-----:R-:W-:Y:S01]  /*0d10*/  DMUL R4, R28, UR8 ;  /* 0x000000081c047c28 */ /* 0x001fe20008000000 */
        /* <DEDUP_REMOVED lines=13> */
[----:B------:R-:W-:Y:S01]  /*0df0*/  MOV R0, 0xe20 ;  /* 0x00000e2000007802 */ /* 0x000fe20000000f00 */
[----:B------:R-:W-:-:S07]  /*0e00*/  IMAD.MOV.U32 R13, RZ, RZ, R29 ;  /* 0x000000ffff0d7224 */ /* 0x000fce00078e001d */
[----:B------:R-:W-:Y:S05]  /*0e10*/  CALL.REL.NOINC `($_Z13spot_init_gpuddddiPdS_S_$__internal_trig_reduction_slowpathd) ;  /* 0x0000002400907944 */ /* 0x000fea0003c00000 */
[----:B------:R-:W-:Y:S02]  /*0e20*/  IMAD.MOV.U32 R0, RZ, RZ, R14 ;  /* 0x000000ffff007224 */ /* 0x000fe400078e000e */
[----:B------:R-:W-:Y:S02]  /*0e30*/  IMAD.MOV.U32 R2, RZ, RZ, R32 ;  /* 0x000000ffff027224 */ /* 0x000fe400078e0020 */
[----:B------:R-:W-:-:S07]  /*0e40*/  IMAD.MOV.U32 R3, RZ, RZ, R33 ;  /* 0x000000ffff037224 */ /* 0x000fce00078e0021 */
.L_x_82:
[----:B------:R-:W-:-:S07]  /*0e50*/  VIADD R0, R0, 0x1 ;  /* 0x0000000100007836 */ /* 0x000fce0000000000 */
.L_x_81:
[----:B------:R-:W1:Y:S01]  /*0e60*/  LDCU.64 UR8, c[0x4][0x170] ;  /* 0x01002e00ff0877ac */ /* 0x000e620008000a00 */
[----:B0-----:R-:W-:-:S05]  /*0e70*/  IMAD.SHL.U32 R4, R0, 0x40, RZ ;  /* 0x0000004000047824 */ /* 0x001fca00078e00ff */
[----:B------:R-:W-:-:S04]  /*0e80*/  LOP3.LUT R4, R4, 0x40, RZ, 0xc0, !PT ;  /* 0x0000004004047812 */ /* 0x000fc800078ec0ff */
[----:B-1----:R-:W-:-:S05]  /*0e90*/  IADD3 R22, P0, PT, R4, UR8, RZ ;  /* 0x0000000804167c10 */ /* 0x002fca000ff1e0ff */
        /* <DEDUP_REMOVED lines=9> */
[----:B------:R-:W-:-:S02]  /*0f30*/  DMUL R20, R2, R2 ;  /* 0x0000000202147228 */ /* 0x000fc40000000000 */
[----:B------:R-:W-:Y:S01]  /*0f40*/  DSETP.NEU.AND P1, PT, |R26|, +INF , PT ;  /* 0x7ff000001a00742a */ /* 0x000fe20003f2d200 */
[----:B------:R-:W-:Y:S02]  /*0f50*/  FSEL R30, R30, -8.06006814911005101289e+34, !P0 ;  /* 0xf9785eba1e1e7808 */ /* 0x000fe40004000000 */
[----:B------:R-:W-:-:S06]  /*0f60*/  FSEL R31, -R31, 0.11223486810922622681, !P0 ;  /* 0x3de5db651f1f7808 */ /* 0x000fcc0004000100 */
[----:B--2---:R-:W-:Y:S01]  /*0f70*/  DFMA R4, R20, R30, R4 ;  /* 0x0000001e1404722b */ /* 0x004fe20000000004 */
[----:B------:R-:W-:Y:S02]  /*0f80*/  IMAD.MOV.U32 R30, RZ, RZ, -0x5dad62c7 ;  /* 0xa2529d39ff1e7424 */ /* 0x000fe400078e00ff */
[----:B------:R-:W-:-:S05]  /*0f90*/  IMAD.MOV.U32 R31, RZ, RZ, 0x3f91df46 ;  /* 0x3f91df46ff1f7424 */ /* 0x000fca00078e00ff */
[----:B------:R-:W-:Y:S02]  /*0fa0*/  DFMA R4, R20, R4, R6 ;  /* 0x000000041404722b */ /* 0x000fe40000000006 */
[----:B0-----:R-:W-:-:S06]  /*0fb0*/  DMUL R30, R30, -UR8 ;  /* 0x800000081e1e7c28 */ /* 0x001fcc0008000000 */
[----:B---3--:R-:W-:-:S08]  /*0fc0*/  DFMA R4, R20, R4, R12 ;  /* 0x000000041404722b */ /* 0x008fd0000000000c */
[----:B------:R-:W-:-:S08]  /*0fd0*/  DFMA R4, R20, R4, R14 ;  /* 0x000000041404722b */ /* 0x000fd0000000000e */
[----:B----4-:R-:W-:-:S08]  /*0fe0*/  DFMA R4, R20, R4, R16 ;  /* 0x000000041404722b */ /* 0x010fd00000000010 */
[----:B------:R-:W-:-:S08]  /*0ff0*/  DFMA R4, R20, R4, R18 ;  /* 0x000000041404722b */ /* 0x000fd00000000012 */
[----:B------:R-:W-:Y:S02]  /*1000*/  DFMA R2, R4, R2, R2 ;  /* 0x000000020402722b */ /* 0x000fe40000000002 */
[----:B------:R-:W-:-:S10]  /*1010*/  DFMA R4, R20, R4, 1 ;  /* 0x3ff000001404742b */ /* 0x000fd40000000004 */
[----:B------:R-:W-:Y:S02]  /*1020*/  FSEL R6, R4, R2, !P0 ;  /* 0x0000000204067208 */ /* 0x000fe40004000000 */
[----:B------:R-:W-:Y:S01]  /*1030*/  FSEL R7, R5, R3, !P0 ;  /* 0x0000000305077208 */ /* 0x000fe20004000000 */
[----:B------:R-:W-:Y:S01]  /*1040*/  @!P1 DMUL R2, RZ, R26 ;  /* 0x0000001aff029228 */ /* 0x000fe20000000000 */
[----:B------:R-:W-:Y:S01]  /*1050*/  LOP3.LUT P0, RZ, R0, 0x2, RZ, 0xc0, !PT ;  /* 0x0000000200ff7812 */ /* 0x000fe2000780c0ff */
[----:B------:R-:W-:-:S03]  /*1060*/  @!P1 IMAD.MOV.U32 R0, RZ, RZ, 0x1 ;  /* 0x00000001ff009424 */ /* 0x000fc600078e00ff */
[----:B------:R-:W-:-:S10]  /*1070*/  DADD R4, RZ, -R6 ;  /* 0x00000000ff047229 */ /* 0x000fd40000000806 */
[----:B------:R-:W-:Y:S02]  /*1080*/  FSEL R4, R6, R4, !P0 ;  /* 0x0000000406047208 */ /* 0x000fe40004000000 */
[----:B------:R-:W-:Y:S01]  /*1090*/  FSEL R5, R7, R5, !P0 ;  /* 0x0000000507057208 */ /* 0x000fe20004000000 */
[----:B------:R-:W-:Y:S06]  /*10a0*/  @!P1 BRA `(.L_x_83) ;  /* 0x0000000000609947 */ /* 0x000fec0003800000 */
        /* <DEDUP_REMOVED lines=23> */
.L_x_84:
[----:B------:R-:W-:-:S07]  /*1220*/  VIADD R0, R0, 0x1 ;  /* 0x0000000100007836 */ /* 0x000fce0000000000 */
.L_x_83:
[----:B------:R-:W0:Y:S01]  /*1230*/  LDCU.64 UR8, c[0x4][0x170] ;  /* 0x01002e00ff0877ac */ /* 0x000e220008000a00 */
[----:B------:R-:W-:-:S05]  /*1240*/  IMAD.SHL.U32 R6, R0, 0x40, RZ ;  /* 0x0000004000067824 */ /* 0x000fca00078e00ff */
[----:B------:R-:W-:-:S04]  /*1250*/  LOP3.LUT R6, R6, 0x40, RZ, 0xc0, !PT ;  /* 0x0000004006067812 */ /* 0x000fc800078ec0ff */
[----:B0-----:R-:W-:-:S05]  /*1260*/  IADD3 R32, P0, PT, R6, UR8, RZ ;  /* 0x0000000806207c10 */ /* 0x001fca000ff1e0ff */
[----:B------:R-:W-:-:S05]  /*1270*/  IMAD.X R33, RZ, RZ, UR9, P0 ;  /* 0x00000009ff217e24 */ /* 0x000fca00080e06ff */
[----:B------:R-:W2:Y:S04]  /*1280*/  LDG.E.128.CONSTANT R12, desc[UR12][R32.64] ;  /* 0x0000000c200c7981 */ /* 0x000ea8000c1e9d00 */
[----:B------:R-:W3:Y:S04]  /*1290*/  LDG.E.128.CONSTANT R16, desc[UR12][R32.64+0x10] ;  /* 0x0000100c20107981 */ /* 0x000ee8000c1e9d00 */
[----:B------:R-:W4:Y:S01]  /*12a0*/  LDG.E.128.CONSTANT R20, desc[UR12][R32.64+0x20] ;  /* 0x0000200c20147981 */ /* 0x000f22000c1e9d00 */
[----:B------:R-:W-:Y:S01]  /*12b0*/  LOP3.LUT R6, R0, 0x1, RZ, 0xc0, !PT ;  /* 0x0000000100067812 */ /* 0x000fe200078ec0ff */
[----:B------:R-:W-:Y:S01]  /*12c0*/  IMAD.MOV.U32 R34, RZ, RZ, 0x20fd8164 ;  /* 0x20fd8164ff227424 */ /* 0x000fe200078e00ff */
[----:B------:R-:W-:-:S02]  /*12d0*/  DSETP.NEU.AND P2, PT, |R30|, +INF , PT ;  /* 0x7ff000001e00742a */ /* 0x000fc40003f4d200 */
[----:B------:R-:W-:Y:S01]  /*12e0*/  ISETP.NE.U32.AND P0, PT, R6, 0x1, PT ;  /* 0x000000010600780c */ /* 0x000fe20003f05070 */
[----:B------:R-:W-:-:S03]  /*12f0*/  IMAD.MOV.U32 R6, RZ, RZ, 0x3da8ff83 ;  /* 0x3da8ff83ff067424 */ /* 0x000fc600078e00ff */
[----:B------:R-:W-:Y:S02]  /*1300*/  FSEL R34, R34, -8.06006814911005101289e+34, !P0 ;  /* 0xf9785eba22227808 */ /* 0x000fe40004000000 */
[----:B------:R-:W-:Y:S01]  /*1310*/  FSEL R35, -R6, 0.11223486810922622681, !P0 ;  /* 0x3de5db6506237808 */ /* 0x000fe20004000100 */
[----:B------:R-:W-:-:S08]  /*1320*/  DMUL R6, R2, R2 ;  /* 0x0000000202067228 */ /* 0x000fd00000000000 */
[----:B--2---:R-:W-:-:S08]  /*1330*/  DFMA R12, R6, R34, R12 ;  /* 0x00000022060c722b */ /* 0x004fd0000000000c */
[----:B------:R-:W-:-:S08]  /*1340*/  DFMA R12, R6, R12, R14 ;  /* 0x0000000c060c722b */ /* 0x000fd0000000000e */
        /* <DEDUP_REMOVED lines=38> */
.L_x_86:
[----:B------:R-:W-:-:S07]  /*15b0*/  VIADD R0, R0, 0x1 ;  /* 0x0000000100007836 */ /* 0x000fce0000000000 */
.L_x_85:
        /* <DEDUP_REMOVED lines=9> */
[----:B------:R-:W-:-:S03]  /*1650*/  IMAD.MOV.U32 R34, RZ, RZ, 0x20fd8164 ;  /* 0x20fd8164ff227424 */ /* 0x000fc600078e00ff */
        /* <DEDUP_REMOVED lines=12> */
[----:B------:R-:W-:Y:S02]  /*1720*/  DFMA R12, R32, R12, 1 ;  /* 0x3ff00000200c742b */ /* 0x000fe4000000000c */
[----:B------:R-:W-:-:S08]  /*1730*/  @!P2 DMUL R32, RZ, R30 ;  /* 0x0000001eff20a228 */ /* 0x000fd00000000000 */
[----:B------:R-:W-:Y:S02]  /*1740*/  FSEL R12, R12, R6, !P0 ;  /* 0x000000060c0c7208 */ /* 0x000fe40004000000 */
[----:B------:R-:W-:Y:S02]  /*1750*/  FSEL R13, R13, R7, !P0 ;  /* 0x000000070d0d7208 */ /* 0x000fe40004000000 */
[----:B------:R-:W-:Y:S01]  /*1760*/  LOP3.LUT P0, RZ, R0, 0x2, RZ, 0xc0, !PT ;  /* 0x0000000200ff7812 */ /* 0x000fe2000780c0ff */
[----:B------:R-:W-:-:S03]  /*1770*/  @!P2 IMAD.MOV.U32 R0, RZ, RZ, RZ ;  /* 0x000000ffff00a224 */ /* 0x000fc600078e00ff */
        /* <DEDUP_REMOVED lines=24> */
[----:B------:R-:W-:-:S07]  /*1900*/  IMAD.MOV.U32 R0, RZ, RZ, R14 ;  /* 0x000000ffff007224 */ /* 0x000fce00078e000e */
.L_x_87:
        /* <DEDUP_REMOVED lines=54> */
.L_x_88:
        /* <DEDUP_REMOVED lines=54> */
.L_x_89:
        /* <DEDUP_REMOVED lines=11> */
[----:B------:R-:W-:Y:S01]  /*2080*/  ISETP.NE.U32.AND P0, PT, R26, 0x1, PT ;  /* 0x000000011a00780c */ /* 0x000fe20003f05070 */
[----:B------:R-:W-:-:S03]  /*2090*/  IMAD.MOV.U32 R26, RZ, RZ, 0x3da8ff83 ;  /* 0x3da8ff83ff1a7424 */ /* 0x000fc600078e00ff */
[----:B------:R-:W-:Y:S02]  /*20a0*/  FSEL R34, R34, -8.06006814911005101289e+34, !P0 ;  /* 0xf9785eba22227808 */ /* 0x000fe40004000000 */
[----:B------:R-:W-:Y:S01]  /*20b0*/  FSEL R35, -R26, 0.11223486810922622681, !P0 ;  /* 0x3de5db651a237808 */ /* 0x000fe20004000100 */
[----:B------:R-:W-:Y:S01]  /*20c0*/  DMUL R26, R32, R32 ;  /* 0x00000020201a7228 */ /* 0x000fe20000000000 */
[----:B0-----:R-:W-:-:S07]  /*20d0*/  UIMAD.WIDE UR8, UR6, 0x8, UR8 ;  /* 0x00000008060878a5 */ /* 0x001fce000f8e0208 */
[----:B--2---:R-:W-:-:S08]  /*20e0*/  DFMA R12, R26, R34, R12 ;  /* 0x000000221a0c722b */ /* 0x004fd0000000000c */
[----:B------:R-:W-:-:S08]  /*20f0*/  DFMA R12, R26, R12, R14 ;  /* 0x0000000c1a0c722b */ /* 0x000fd0000000000e */
[----:B---3--:R-:W-:-:S08]  /*2100*/  DFMA R12, R26, R12, R16 ;  /* 0x0000000c1a0c722b */ /* 0x008fd00000000010 */
[----:B------:R-:W-:Y:S02]  /*2110*/  DFMA R12, R26, R12, R18 ;  /* 0x0000000c1a0c722b */ /* 0x000fe40000000012 */
[----:B------:R-:W-:-:S06]  /*2120*/  DMUL R18, R30, R28 ;  /* 0x0000001c1e127228 */ /* 0x000fcc0000000000 */
[----:B----4-:R-:W-:Y:S01]  /*2130*/  DFMA R12, R26, R12, R20 ;  /* 0x0000000c1a0c722b */ /* 0x010fe20000000014 */
[----:B------:R-:W-:Y:S02]  /*2140*/  IMAD.U32 R20, RZ, RZ, UR8 ;  /* 0x00000008ff147e24 */ /* 0x000fe4000f8e00ff */
[----:B------:R-:W-:-:S05]  /*2150*/  IMAD.U32 R21, RZ, RZ, UR9 ;  /* 0x00000009ff157e24 */ /* 0x000fca000f8e00ff */
[----:B------:R-:W-:Y:S01]  /*2160*/  DFMA R12, R26, R12, R22 ;  /* 0x0000000c1a0c722b */ /* 0x000fe20000000016 */
[----:B------:R-:W-:Y:S02]  /*2170*/  IMAD.U32 R22, RZ, RZ, UR10 ;  /* 0x0000000aff167e24 */ /* 0x000fe4000f8e00ff */
[----:B------:R-:W-:-:S05]  /*2180*/  IMAD.U32 R23, RZ, RZ, UR11 ;  /* 0x0000000bff177e24 */ /* 0x000fca000f8e00ff */
[----:B------:R-:W-:Y:S02]  /*2190*/  DFMA R32, R12, R32, R32 ;  /* 0x000000200c20722b */ /* 0x000fe40000000020 */
[----:B------:R-:W-:-:S10]  /*21a0*/  DFMA R12, R26, R12, 1 ;  /* 0x3ff000001a0c742b */ /* 0x000fd4000000000c */
[----:B------:R-:W-:Y:S02]  /*21b0*/  FSEL R14, R12, R32, !P0 ;  /* 0x000000200c0e7208 */ /* 0x000fe40004000000 */
[----:B------:R-:W-:Y:S02]  /*21c0*/  FSEL R15, R13, R33, !P0 ;  /* 0x000000210d0f7208 */ /* 0x000fe40004000000 */
[----:B------:R-:W-:-:S04]  /*21d0*/  LOP3.LUT P0, RZ, R0, 0x2, RZ, 0xc0, !PT ;  /* 0x0000000200ff7812 */ /* 0x000fc8000780c0ff */
[----:B------:R-:W-:-:S10]  /*21e0*/  DADD R12, RZ, -R14 ;  /* 0x00000000ff0c7229 */ /* 0x000fd4000000080e */
[----:B------:R-:W-:Y:S02]  /*21f0*/  FSEL R12, R14, R12, !P0 ;  /* 0x0000000c0e0c7208 */ /* 0x000fe40004000000 */
[----:B------:R-:W-:Y:S01]  /*2200*/  FSEL R13, R15, R13, !P0 ;  /* 0x0000000d0f0d7208 */ /* 0x000fe20004000000 */
[----:B------:R-:W-:-:S05]  /*2210*/  DMUL R14, R4, R2 ;  /* 0x00000002040e7228 */ /* 0x000fca0000000000 */
[----:B------:R-:W-:-:S03]  /*2220*/  DMUL R16, R4, R12 ;  /* 0x0000000c04107228 */ /* 0x000fc60000000000 */
[----:B------:R-:W-:-:S05]  /*2230*/  DFMA R18, R6, R14, -R18 ;  /* 0x0000000e0612722b */ /* 0x000fca0000000812 */
[----:B------:R-:W-:Y:S02]  /*2240*/  DMUL R16, R10, R16 ;  /* 0x000000100a107228 */ /* 0x000fe40000000000 */
[----:B------:R-:W-:-:S06]  /*2250*/  DMUL R10, R6, R28 ;  /* 0x0000001c060a7228 */ /* 0x000fcc0000000000 */
[----:B------:R-:W-:Y:S02]  /*2260*/  DFMA R16, R24, R18, -R16 ;  /* 0x000000121810722b */ /* 0x000fe40000000810 */
[----:B------:R-:W-:-:S08]  /*2270*/  DFMA R10, R30, R14, R10 ;  /* 0x0000000e1e0a722b */ /* 0x000fd0000000000a */
[----:B------:R-:W-:Y:S01]  /*2280*/  DFMA R10, R8, R10, R16 ;  /* 0x0000000a080a722b */ /* 0x000fe20000000010 */
[----:B------:R-:W-:Y:S02]  /*2290*/  IMAD.U32 R16, RZ, RZ, UR10 ;  /* 0x0000000aff107e24 */ /* 0x000fe4000f8e00ff */
[----:B------:R-:W-:-:S04]  /*22a0*/  IMAD.U32 R17, RZ, RZ, UR11 ;  /* 0x0000000bff117e24 */ /* 0x000fc8000f8e00ff */
[----:B------:R0:W-:Y:S04]  /*22b0*/  STG.E.64 desc[UR12][R20.64], R10 ;  /* 0x0000000a14007986 */ /* 0x0001e8000c101b0c */
[----:B------:R-:W2:Y:S01]  /*22c0*/  LDG.E.64 R14, desc[UR12][R22.64] ;  /* 0x0000000c160e7981 */ /* 0x000ea2000c1e1b00 */
[----:B------:R-:W-:-:S03]  /*22d0*/  IMAD.U32 R18, RZ, RZ, UR10 ;  /* 0x0000000aff127e24 */ /* 0x000fc6000f8e00ff */
[----:B------:R-:W3:Y:S01]  /*22e0*/  LDG.E.64 R16, desc[UR12][R16.64+0x8] ;  /* 0x0000080c10107981 */ /* 0x000ee2000c1e1b00 */
[----:B------:R-:W-:-:S06]  /*22f0*/  IMAD.U32 R19, RZ, RZ, UR11 ;  /* 0x0000000bff137e24 */ /* 0x000fcc000f8e00ff */
[----:B------:R-:W4:Y:S01]  /*2300*/  LDG.E.64 R18, desc[UR12][R18.64+0x10] ;  /* 0x0000100c12127981 */ /* 0x000f22000c1e1b00 */
[----:B------:R-:W-:Y:S01]  /*2310*/  DMUL R8, R6, R12 ;  /* 0x0000000c06087228 */ /* 0x000fe20000000000 */
[----:B0-----:R-:W-:Y:S02]  /*2320*/  IMAD.U32 R10, RZ, RZ, UR10 ;  /* 0x0000000aff0a7e24 */ /* 0x001fe4000f8e00ff */
[----:B------:R-:W-:-:S05]  /*2330*/  IMAD.U32 R11, RZ, RZ, UR11 ;  /* 0x0000000bff0b7e24 */ /* 0x000fca000f8e00ff */
[----:B--2---:R-:W-:Y:S02]  /*2340*/  DMUL R14, R8, R14 ;  /* 0x0000000e080e7228 */ /* 0x004fe40000000000 */
[----:B------:R-:W-:-:S06]  /*2350*/  DMUL R8, R30, R12 ;  /* 0x0000000c1e087228 */ /* 0x000fcc0000000000 */
[----:B---3--:R-:W-:-:S08]  /*2360*/  DFMA R14, R2, R16, R14 ;  /* 0x00000010020e722b */ /* 0x008fd0000000000e */
[----:B----4-:R-:W-:-:S07]  /*2370*/  DFMA R14, R8, R18, R14 ;  /* 0x00000012080e722b */ /* 0x010fce000000000e */
[----:B------:R-:W-:Y:S04]  /*2380*/  STG.E.64 desc[UR12][R20.64+0x8], R14 ;  /* 0x0000080e14007986 */ /* 0x000fe8000c101b0c */
[----:B------:R-:W2:Y:S01]  /*2390*/  LDG.E.64 R16, desc[UR12][R22.64+0x8] ;  /* 0x0000080c16107981 */ /* 0x000ea2000c1e1b00 */
[----:B------:R-:W-:-:S03]  /*23a0*/  IMAD.U32 R18, RZ, RZ, UR10 ;  /* 0x0000000aff127e24 */ /* 0x000fc6000f8e00ff */
[----:B------:R-:W3:Y:S01]  /*23b0*/  LDG.E.64 R10, desc[UR12][R10.64] ;  /* 0x0000000c0a0a7981 */ /* 0x000ee2000c1e1b00 */
[----:B------:R-:W-:-:S06]  /*23c0*/  IMAD.U32 R19, RZ, RZ, UR11 ;  /* 0x0000000bff137e24 */ /* 0x000fcc000f8e00ff */
[----:B------:R-:W4:Y:S01]  /*23d0*/  LDG.E.64 R18, desc[UR12][R18.64+0x10] ;  /* 0x0000100c12127981 */ /* 0x000f22000c1e1b00 */
[----:B------:R-:W-:Y:S02]  /*23e0*/  DMUL R2, R2, -R28 ;  /* 0x8000001c02027228 */ /* 0x000fe40000000000 */
[----:B------:R-:W-:Y:S02]  /*23f0*/  DMUL R8, R4, R30 ;  /* 0x0000001e04087228 */ /* 0x000fe40000000000 */
[----:B------:R-:W-:-:S06]  /*2400*/  DMUL R12, R28, R12 ;  /* 0x0000000c1c0c7228 */ /* 0x000fcc0000000000 */
[-C--:B------:R-:W-:Y:S02]  /*2410*/  DFMA R8, R6, R2.reuse, -R8 ;  /* 0x000000020608722b */ /* 0x080fe40000000808 */
[----:B------:R-:W-:-:S08]  /*2420*/  DMUL R2, R30, R2 ;  /* 0x000000021e027228 */ /* 0x000fd00000000000 */
[----:B------:R-:W-:Y:S01]  /*2430*/  DFMA R2, R4, R6, R2 ;  /* 0x000000060402722b */ /* 0x000fe20000000002 */
[----:B------:R-:W-:Y:S02]  /*2440*/  IMAD.U32 R4, RZ, RZ, UR8 ;  /* 0x00000008ff047e24 */ /* 0x000fe4000f8e00ff */
[----:B------:R-:W-:Y:S01]  /*2450*/  IMAD.U32 R5, RZ, RZ, UR9 ;  /* 0x00000009ff057e24 */ /* 0x000fe2000f8e00ff */
[----:B--2---:R-:W-:-:S08]  /*2460*/  DMUL R12, R12, R16 ;  /* 0x000000100c0c7228 */ /* 0x004fd00000000000 */
[----:B---3--:R-:W-:-:S08]  /*2470*/  DFMA R8, R8, R10, R12 ;  /* 0x0000000a0808722b */ /* 0x008fd0000000000c */
[----:B----4-:R-:W-:-:S07]  /*2480*/  DFMA R2, R2, R18, R8 ;  /* 0x000000120202722b */ /* 0x010fce0000000008 */
[----:B------:R-:W-:Y:S01]  /*2490*/  STG.E.64 desc[UR12][R4.64+0x10], R2 ;  /* 0x0000100204007986 */ /* 0x000fe2000c101b0c */
[----:B------:R-:W-:Y:S06]  /*24a0*/  BAR.SYNC.DEFER_BLOCKING 0x0 ;  /* 0x0000000000007b1d */ /* 0x000fec0000010000 */
[----:B------:R-:W-:Y:S05]  /*24b0*/  EXIT ;  /* 0x000000000000794d */ /* 0x000fea0003800000 */
        .weak           $__internal_5_$__cuda_sm20_div_rn_f64_full
        .type           $__internal_5_$__cuda_sm20_div_rn_f64_full,@function
        .size           $__internal_5_$__cuda_sm20_div_rn_f64_full,($_Z13spot_init_gpuddddiPdS_S_$__internal_accurate_pow - $__internal_5_$__cuda_sm20_div_rn_f64_full)
$__internal_5_$__cuda_sm20_div_rn_f64_full:
[C---:B------:R-:W-:Y:S01]  /*24c0*/  FSETP.GEU.AND P0, PT, |R5|.reuse, 1.469367938527859385e-39, PT ;  /* 0x001000000500780b */ /* 0x040fe20003f0e200 */
[----:B------:R-:W-:Y:S01]  /*24d0*/  IMAD.MOV.U32 R6, RZ, RZ, 0x1 ;  /* 0x00000001ff067424 */ /* 0x000fe200078e00ff */
[C---:B------:R-:W-:Y:S01]  /*24e0*/  LOP3.LUT R2, R5.reuse, 0x800fffff, RZ, 0xc0, !PT ;  /* 0x800fffff05027812 */ /* 0x040fe200078ec0ff */
[----:B------:R-:W-:Y:S01]  /*24f0*/  IMAD.MOV.U32 R16, RZ, RZ, 0x1ca00000 ;  /* 0x1ca00000ff107424 */ /* 0x000fe200078e00ff */
[----:B------:R-:W-:Y:S01]  /*2500*/  LOP3.LUT R12, R5, 0x7ff00000, RZ, 0xc0, !PT ;  /* 0x7ff00000050c7812 */ /* 0x000fe200078ec0ff */
[----:B------:R-:W-:Y:S01]  /*2510*/  IMAD.MOV.U32 R15, RZ, RZ, 0x40100000 ;  /* 0x40100000ff0f7424 */ /* 0x000fe200078e00ff */
[----:B------:R-:W-:Y:S01]  /*2520*/  LOP3.LUT R3, R2, 0x3ff00000, RZ, 0xfc, !PT ;  /* 0x3ff0000002037812 */ /* 0x000fe200078efcff */
[----:B------:R-:W-:Y:S01]  /*2530*/  IMAD.MOV.U32 R2, RZ, RZ, R4 ;  /* 0x000000ffff027224 */ /* 0x000fe200078e0004 */
[----:B------:R-:W-:Y:S01]  /*2540*/  ISETP.LE.U32.AND P1, PT, R12, 0x40100000, PT ;  /* 0x401000000c00780c */ /* 0x000fe20003f23070 */
[----:B------:R-:W-:Y:S02]  /*2550*/  IMAD.MOV.U32 R14, RZ, RZ, R12 ;  /* 0x000000ffff0e7224 */ /* 0x000fe400078e000c */
[----:B------:R-:W-:Y:S01]  /*2560*/  VIADD R17, R15, 0xffffffff ;  /* 0xffffffff0f117836 */ /* 0x000fe20000000000 */
[----:B------:R-:W-:Y:S01]  /*2570*/  SEL R10, R16, 0x63400000, !P1 ;  /* 0x63400000100a7807 */ /* 0x000fe20004800000 */
[----:B------:R-:W-:-:S03]  /*2580*/  @!P0 DMUL R2, R4, 8.98846567431157953865e+307 ;  /* 0x7fe0000004028828 */ /* 0x000fc60000000000 */
[----:B------:R-:W-:Y:S01]  /*2590*/  LOP3.LUT R11, R10, 0x921fb, RZ, 0xfc, !PT ;  /* 0x000921fb0a0b7812 */ /* 0x000fe200078efcff */
[----:B------:R-:W-:Y:S02]  /*25a0*/  IMAD.MOV.U32 R10, RZ, RZ, 0x54442d18 ;  /* 0x54442d18ff0a7424 */ /* 0x000fe400078e00ff */
[----:B------:R-:W0:Y:S04]  /*25b0*/  MUFU.RCP64H R7, R3 ;  /* 0x0000000300077308 */ /* 0x000e280000001800 */
[----:B------:R-:W-:Y:S02]  /*25c0*/  @!P0 LOP3.LUT R14, R3, 0x7ff00000, RZ, 0xc0, !PT ;  /* 0x7ff00000030e8812 */ /* 0x000fe400078ec0ff */
[----:B------:R-:W-:-:S03]  /*25d0*/  ISETP.GT.U32.AND P0, PT, R17, 0x7feffffe, PT ;  /* 0x7feffffe1100780c */ /* 0x000fc60003f04070 */
[----:B------:R-:W-:-:S05]  /*25e0*/  VIADD R17, R14, 0xffffffff ;  /* 0xffffffff0e117836 */ /* 0x000fca0000000000 */
[----:B------:R-:W-:Y:S01]  /*25f0*/  ISETP.GT.U32.OR P0, PT, R17, 0x7feffffe, P0 ;  /* 0x7feffffe1100780c */ /* 0x000fe20000704470 */
[----:B0-----:R-:W-:-:S08]  /*2600*/  DFMA R8, R6, -R2, 1 ;  /* 0x3ff000000608742b */ /* 0x001fd00000000802 */
[----:B------:R-:W-:-:S08]  /*2610*/  DFMA R8, R8, R8, R8 ;  /* 0x000000080808722b */ /* 0x000fd00000000008 */
[----:B------:R-:W-:-:S08]  /*2620*/  DFMA R8, R6, R8, R6 ;  /* 0x000000080608722b */ /* 0x000fd00000000006 */
[----:B------:R-:W-:-:S08]  /*2630*/  DFMA R6, R8, -R2, 1 ;  /* 0x3ff000000806742b */ /* 0x000fd00000000802 */
[----:B------:R-:W-:-:S08]  /*2640*/  DFMA R6, R8, R6, R8 ;  /* 0x000000060806722b */ /* 0x000fd00000000008 */
[----:B------:R-:W-:-:S08]  /*2650*/  DMUL R8, R6, R10 ;  /* 0x0000000a06087228 */ /* 0x000fd00000000000 */
[----:B------:R-:W-:-:S08]  /*2660*/  DFMA R12, R8, -R2, R10 ;  /* 0x80000002080c722b */ /* 0x000fd0000000000a */
[----:B------:R-:W-:Y:S01]  /*2670*/  DFMA R8, R6, R12, R8 ;  /* 0x0000000c0608722b */ /* 0x000fe20000000008 */
[----:B------:R-:W-:Y:S10]  /*2680*/  @P0 BRA `(.L_x_90) ;  /* 0x0000000000740947 */ /* 0x000ff40003800000 */
[----:B------:R-:W-:Y:S01]  /*2690*/  LOP3.LUT R12, R5, 0x7ff00000, RZ, 0xc0, !PT ;  /* 0x7ff00000050c7812 */ /* 0x000fe200078ec0ff */
[----:B------:R-:W-:-:S03]  /*26a0*/  IMAD.MOV.U32 R6, RZ, RZ, 0x40100000 ;  /* 0x40100000ff067424 */ /* 0x000fc600078e00ff */
[----:B------:R-:W-:Y:S01]  /*26b0*/  ISETP.LE.U32.AND P0, PT, R12, 0x40100000, PT ;  /* 0x401000000c00780c */ /* 0x000fe20003f03070 */
[----:B------:R-:W-:Y:S02]  /*26c0*/  IMAD.MOV R7, RZ, RZ, -R12 ;  /* 0x000000ffff077224 */ /* 0x000fe400078e0a0c */
[----:B------:R-:W-:-:S03]  /*26d0*/  IMAD.MOV.U32 R12, RZ, RZ, RZ ;  /* 0x000000ffff0c7224 */ /* 0x000fc600078e00ff */
[----:B------:R-:W-:Y:S02]  /*26e0*/  VIADDMNMX R6, R7, R6, 0xb9600000, !PT ;  /* 0xb960000007067446 */ /* 0x000fe40007800106 */
[----:B------:R-:W-:Y:S02]  /*26f0*/  SEL R7, R16, 0x63400000, !P0 ;  /* 0x6340000010077807 */ /* 0x000fe40004000000 */
[----:B------:R-:W-:-:S05]  /*2700*/  VIMNMX R6, PT, PT, R6, 0x46a00000, PT ;  /* 0x46a0000006067848 */ /* 0x000fca0003fe0100 */
[----:B------:R-:W-:-:S04]  /*2710*/  IMAD.IADD R14, R6, 0x1, -R7 ;  /* 0x00000001060e7824 */ /* 0x000fc800078e0a07 */
        /* <DEDUP_REMOVED lines=10> */
[----:B------:R-:W-:Y:S02]  /*27c0*/  IMAD.MOV R3, RZ, RZ, -R14 ;  /* 0x000000ffff037224 */ /* 0x000fe400078e0a0e */
[----:B------:R-:W-:-:S06]  /*27d0*/  IMAD.MOV.U32 R2, RZ, RZ, RZ ;  /* 0x000000ffff027224 */ /* 0x000fcc00078e00ff */
[----:B------:R-:W-:Y:S02]  /*27e0*/  DFMA R2, R6, -R2, R8 ;  /* 0x800000020602722b */ /* 0x000fe40000000008 */
[----:B------:R-:W-:-:S04]  /*27f0*/  DMUL.RP R8, R8, R12 ;  /* 0x0000000c08087228 */ /* 0x000fc80000008000 */
[----:B------:R-:W-:-:S04]  /*2800*/  IADD3 R2, PT, PT, -R14, -0x43300000, RZ ;  /* 0xbcd000000e027810 */ /* 0x000fc80007ffe1ff */
[----:B------:R-:W-:Y:S02]  /*2810*/  FSETP.NEU.AND P0, PT, |R3|, R2, PT ;  /* 0x000000020300720b */ /* 0x000fe40003f0d200 */
[----:B------:R-:W-:Y:S02]  /*2820*/  LOP3.LUT R5, R9, R5, RZ, 0x3c, !PT ;  /* 0x0000000509057212 */ /* 0x000fe400078e3cff */
[----:B------:R-:W-:Y:S02]  /*2830*/  FSEL R6, R8, R6, !P0 ;  /* 0x0000000608067208 */ /* 0x000fe40004000000 */
[----:B------:R-:W-:Y:S01]  /*2840*/  FSEL R7, R5, R7, !P0 ;  /* 0x0000000705077208 */ /* 0x000fe20004000000 */
[----:B------:R-:W-:Y:S06]  /*2850*/  BRA `(.L_x_91) ;  /* 0x0000000000447947 */ /* 0x000fec0003800000 */
.L_x_90:
[----:B------:R-:W-:-:S14]  /*2860*/  DSETP.NAN.AND P0, PT, R4, R4, PT ;  /* 0x000000040400722a */ /* 0x000fdc0003f08000 */
[----:B------:R-:W-:Y:S05]  /*2870*/  @P0 BRA `(.L_x_92) ;  /* 0x0000000000340947 */ /* 0x000fea0003800000 */
[----:B------:R-:W-:Y:S01]  /*2880*/  ISETP.NE.AND P0, PT, R15, R14, PT ;  /* 0x0000000e0f00720c */ /* 0x000fe20003f05270 */
[----:B------:R-:W-:Y:S02]  /*2890*/  IMAD.MOV.U32 R6, RZ, RZ, 0x0 ;  /* 0x00000000ff067424 */ /* 0x000fe400078e00ff */
[----:B------:R-:W-:-:S10]  /*28a0*/  IMAD.MOV.U32 R7, RZ, RZ, -0x80000 ;  /* 0xfff80000ff077424 */ /* 0x000fd400078e00ff */
[----:B------:R-:W-:Y:S05]  /*28b0*/  @!P0 BRA `(.L_x_91) ;  /* 0x00000000002c8947 */ /* 0x000fea0003800000 */
[----:B------:R-:W-:Y:S02]  /*28c0*/  ISETP.NE.AND P0, PT, R15, 0x7ff00000, PT ;  /* 0x7ff000000f00780c */ /* 0x000fe40003f05270 */
[----:B------:R-:W-:Y:S02]  /*28d0*/  LOP3.LUT R4, R5, 0x401921fb, RZ, 0x3c, !PT ;  /* 0x401921fb05047812 */ /* 0x000fe400078e3cff */
[----:B------:R-:W-:Y:S02]  /*28e0*/  ISETP.EQ.OR P0, PT, R14, RZ, !P0 ;  /* 0x000000ff0e00720c */ /* 0x000fe40004702670 */
[----:B------:R-:W-:-:S11]  /*28f0*/  LOP3.LUT R7, R4, 0x80000000, RZ, 0xc0, !PT ;  /* 0x8000000004077812 */ /* 0x000fd600078ec0ff */
[----:B------:R-:W-:Y:S01]  /*2900*/  @P0 LOP3.LUT R2, R7, 0x7ff00000, RZ, 0xfc, !PT ;  /* 0x7ff0000007020812 */ /* 0x000fe200078efcff */
[----:B------:R-:W-:Y:S02]  /*2910*/  @!P0 IMAD.MOV.U32 R6, RZ, RZ, RZ ;  /* 0x000000ffff068224 */ /* 0x000fe400078e00ff */
[----:B------:R-:W-:Y:S02]  /*2920*/  @P0 IMAD.MOV.U32 R6, RZ, RZ, RZ ;  /* 0x000000ffff060224 */ /* 0x000fe400078e00ff */
[----:B------:R-:W-:Y:S01]  /*2930*/  @P0 IMAD.MOV.U32 R7, RZ, RZ, R2 ;  /* 0x000000ffff070224 */ /* 0x000fe200078e0002 */
[----:B------:R-:W-:Y:S06]  /*2940*/  BRA `(.L_x_91) ;  /* 0x0000000000087947 */ /* 0x000fec0003800000 */
.L_x_92:
[----:B------:R-:W-:Y:S01]  /*2950*/  LOP3.LUT R7, R5, 0x80000, RZ, 0xfc, !PT ;  /* 0x0008000005077812 */ /* 0x000fe200078efcff */
[----:B------:R-:W-:-:S07]  /*2960*/  IMAD.MOV.U32 R6, RZ, RZ, R4 ;  /* 0x000000ffff067224 */ /* 0x000fce00078e0004 */
.L_x_91:
[----:B------:R-:W-:Y:S02]  /*2970*/  IMAD.MOV.U32 R2, RZ, RZ, R0 ;  /* 0x000000ffff027224 */ /* 0x000fe400078e0000 */
[----:B------:R-:W-:-:S04]  /*2980*/  IMAD.MOV.U32 R3, RZ, RZ, 0x0 ;  /* 0x00000000ff037424 */ /* 0x000fc800078e00ff */
[----:B------:R-:W-:Y:S05]  /*2990*/  RET.REL.NODEC R2 `(_Z13spot_init_gpuddddiPdS_S_) ;  /* 0xffffffd402987950 */ /* 0x000fea0003c3ffff */
        .type           $_Z13spot_init_gpuddddiPdS_S_$__internal_accurate_pow,@function
        .size           $_Z13spot_init_gpuddddiPdS_S_$__internal_accurate_pow,($_Z13spot_init_gpuddddiPdS_S_$__internal_trig_reduction_slowpathd - $_Z13spot_init_gpuddddiPdS_S_$__internal_accurate_pow)
$_Z13spot_init_gpuddddiPdS_S_$__internal_accurate_pow:
[----:B------:R-:W-:Y:S01]  /*29a0*/  DADD R4, -RZ, |R2| ;  /* 0x00000000ff047229 */ /* 0x000fe20000000502 */
[----:B------:R-:W-:Y:S01]  /*29b0*/  IMAD.MOV.U32 R10, RZ, RZ, RZ ;  /* 0x000000ffff0a7224 */ /* 0x000fe200078e00ff */
[----:B------:R-:W-:Y:S01]  /*29c0*/  UMOV UR10, 0x7d2cafe2 ;  /* 0x7d2cafe2000a7882 */ /* 0x000fe20000000000 */
[----:B------:R-:W-:Y:S01]  /*29d0*/  IMAD.MOV.U32 R16, RZ, RZ, 0x41ad3b5a ;  /* 0x41ad3b5aff107424 */ /* 0x000fe200078e00ff */
[----:B------:R-:W-:Y:S01]  /*29e0*/  UMOV UR11, 0x3eb0f5ff ;  /* 0x3eb0f5ff000b7882 */ /* 0x000fe20000000000 */
[----:B------:R-:W-:Y:S01]  /*29f0*/  IMAD.MOV.U32 R17, RZ, RZ, 0x3ed0f5d2 ;  /* 0x3ed0f5d2ff117424 */ /* 0x000fe200078e00ff */
[----:B------:R-:W-:Y:S01]  /*2a00*/  UMOV UR14, 0x3b39803f ;  /* 0x3b39803f000e7882 */ /* 0x000fe20000000000 */
[----:B------:R-:W-:-:S03]  /*2a10*/  UMOV UR15, 0x3c7abc9e ;  /* 0x3c7abc9e000f7882 */ /* 0x000fc60000000000 */
[----:B------:R-:W-:Y:S01]  /*2a20*/  ISETP.GT.U32.AND P0, PT, R5, 0xfffff, PT ;  /* 0x000fffff0500780c */ /* 0x000fe20003f04070 */
[----:B------:R-:W-:-:S12]  /*2a30*/  IMAD.MOV.U32 R6, RZ, RZ, R5 ;  /* 0x000000ffff067224 */ /* 0x000fd800078e0005 */
[----:B------:R-:W-:-:S10]  /*2a40*/  @!P0 DMUL R20, R4, 1.80143985094819840000e+16 ;  /* 0x4350000004148828 */ /* 0x000fd40000000000 */
[----:B------:R-:W-:Y:S02]  /*2a50*/  @!P0 IMAD.MOV.U32 R6, RZ, RZ, R21 ;  /* 0x000000ffff068224 */ /* 0x000fe400078e0015 */
[----:B------:R-:W-:-:S03]  /*2a60*/  @!P0 IMAD.MOV.U32 R4, RZ, RZ, R20 ;  /* 0x000000ffff048224 */ /* 0x000fc600078e0014 */
[----:B------:R-:W-:Y:S01]  /*2a70*/  LOP3.LUT R6, R6, 0x800fffff, RZ, 0xc0, !PT ;  /* 0x800fffff06067812 */ /* 0x000fe200078ec0ff */
[----:B------:R-:W-:Y:S01]  /*2a80*/  IMAD.MOV.U32 R8, RZ, RZ, R4 ;  /* 0x000000ffff087224 */ /* 0x000fe200078e0004 */
[----:B------:R-:W-:Y:S02]  /*2a90*/  SHF.R.U32.HI R4, RZ, 0x14, R5 ;  /* 0x00000014ff047819 */ /* 0x000fe40000011605 */
[----:B------:R-:W-:Y:S02]  /*2aa0*/  LOP3.LUT R9, R6, 0x3ff00000, RZ, 0xfc, !PT ;  /* 0x3ff0000006097812 */ /* 0x000fe400078efcff */
[----:B------:R-:W-:Y:S02]  /*2ab0*/  @!P0 LEA.HI R4, R21, 0xffffffca, RZ, 0xc ;  /* 0xffffffca15048811 */ /* 0x000fe400078f60ff */
[----:B------:R-:W-:-:S03]  /*2ac0*/  ISETP.GE.U32.AND P1, PT, R9, 0x3ff6a09f, PT ;  /* 0x3ff6a09f0900780c */ /* 0x000fc60003f26070 */
[----:B------:R-:W-:-:S10]  /*2ad0*/  VIADD R5, R4, 0xfffffc01 ;  /* 0xfffffc0104057836 */ /* 0x000fd40000000000 */
[----:B------:R-:W-:Y:S02]  /*2ae0*/  @P1 VIADD R7, R9, 0xfff00000 ;  /* 0xfff0000009071836 */ /* 0x000fe40000000000 */
[----:B------:R-:W-:Y:S02]  /*2af0*/  @P1 VIADD R5, R4, 0xfffffc02 ;  /* 0xfffffc0204051836 */ /* 0x000fe40000000000 */
[----:B------:R-:W-:-:S03]  /*2b00*/  @P1 IMAD.MOV.U32 R9, RZ, RZ, R7 ;  /* 0x000000ffff091224 */ /* 0x000fc600078e0007 */
[----:B------:R-:W-:Y:S01]  /*2b10*/  LOP3.LUT R4, R5, 0x80000000, RZ, 0x3c, !PT ;  /* 0x8000000005047812 */ /* 0x000fe200078e3cff */
[----:B------:R-:W-:Y:S02]  /*2b20*/  IMAD.MOV.U32 R5, RZ, RZ, 0x43300000 ;  /* 0x43300000ff057424 */ /* 0x000fe400078e00ff */
        /* <DEDUP_REMOVED lines=60> */
[----:B------:R-:W-:-:S08]  /*2ef0*/  DADD R6, R14, R6 ;  /* 0x000000000e067229 */ /* 0x000fd00000000006 */
[----:B------:R-:W-:-:S08]  /*2f00*/  DADD R6, R16, R6 ;  /* 0x0000000010067229 */ /* 0x000fd00000000006 */
[----:B------:R-:W-:Y:S02]  /*2f10*/  DADD R6, R10, R6 ;  /* 0x000000000a067229 */ /* 0x000fe40000000006 */
[----:B------:R-:W-:Y:S01]  /*2f20*/  DADD R10, R4, -UR10 ;  /* 0x8000000a040a7e29 */ /* 0x000fe20008000000 */
[----:B------:R-:W-:Y:S01]  /*2f30*/  UMOV UR10, 0xfefa39ef ;  /* 0xfefa39ef000a7882 */ /* 0x000fe20000000000 */
[----:B------:R-:W-:-:S04]  /*2f40*/  UMOV UR11, 0x3fe62e42 ;  /* 0x3fe62e42000b7882 */ /* 0x000fc80000000000 */
[----:B------:R-:W-:-:S08]  /*2f50*/  DADD R4, R8, R6 ;  /* 0x0000000008047229 */ /* 0x000fd00000000006 */
[--C-:B------:R-:W-:Y:S02]  /*2f60*/  DFMA R12, R10, UR10, R4.reuse ;  /* 0x0000000a0a0c7c2b */ /* 0x100fe40008000004 */
[----:B------:R-:W-:-:S06]  /*2f70*/  DADD R8, R8, -R4 ;  /* 0x0000000008087229 */ /* 0x000fcc0000000804 */
[----:B------:R-:W-:Y:S02]  /*2f80*/  DFMA R14, R10, -UR10, R12 ;  /* 0x8000000a0a0e7c2b */ /* 0x000fe4000800000c */
[----:B------:R-:W-:-:S06]  /*2f90*/  DADD R8, R6, R8 ;  /* 0x0000000006087229 */ /* 0x000fcc0000000008 */
[----:B------:R-:W-:-:S08]  /*2fa0*/  DADD R14, -R4, R14 ;  /* 0x00000000040e7229 */ /* 0x000fd0000000010e */
[----:B------:R-:W-:-:S08]  /*2fb0*/  DADD R8, R8, -R14 ;  /* 0x0000000008087229 */ /* 0x000fd0000000080e */
[----:B------:R-:W-:-:S08]  /*2fc0*/  DFMA R8, R10, UR14, R8 ;  /* 0x0000000e0a087c2b */ /* 0x000fd00008000008 */
[----:B------:R-:W-:-:S08]  /*2fd0*/  DADD R6, R12, R8 ;  /* 0x000000000c067229 */ /* 0x000fd00000000008 */
[----:B------:R-:W-:Y:S02]  /*2fe0*/  DADD R12, R12, -R6 ;  /* 0x000000000c0c7229 */ /* 0x000fe40000000806 */
[----:B------:R-:W-:-:S06]  /*2ff0*/  DMUL R4, R6, 0.5 ;  /* 0x3fe0000006047828 */ /* 0x000fcc0000000000 */
[----:B------:R-:W-:Y:S02]  /*3000*/  DADD R10, R8, R12 ;  /* 0x00000000080a7229 */ /* 0x000fe4000000000c */
[----:B------:R-:W-:Y:S01]  /*3010*/  DFMA R6, R6, 0.5, -R4 ;  /* 0x3fe000000606782b */ /* 0x000fe20000000804 */
[----:B------:R-:W-:Y:S02]  /*3020*/  IMAD.MOV.U32 R8, RZ, RZ, 0x652b82fe ;  /* 0x652b82feff087424 */ /* 0x000fe400078e00ff */
[----:B------:R-:W-:-:S05]  /*3030*/  IMAD.MOV.U32 R9, RZ, RZ, 0x3ff71547 ;  /* 0x3ff71547ff097424 */ /* 0x000fca00078e00ff */
[----:B------:R-:W-:-:S08]  /*3040*/  DFMA R10, R10, 0.5, R6 ;  /* 0x3fe000000a0a782b */ /* 0x000fd00000000006 */
[----:B------:R-:W-:-:S08]  /*3050*/  DADD R6, R4, R10 ;  /* 0x0000000004067229 */ /* 0x000fd0000000000a */
[----:B------:R-:W-:Y:S02]  /*3060*/  DFMA R8, R6, R8, 6.75539944105574400000e+15 ;  /* 0x433800000608742b */ /* 0x000fe40000000008 */
[----:B------:R-:W-:Y:S01]  /*3070*/  FSETP.GEU.AND P0, PT, |R7|, 4.1917929649353027344, PT ;  /* 0x4086232b0700780b */ /* 0x000fe20003f0e200 */
[----:B------:R-:W-:-:S05]  /*3080*/  DADD R4, R4, -R6 ;  /* 0x0000000004047229 */ /* 0x000fca0000000806 */
[----:B------:R-:W-:-:S03]  /*3090*/  DADD R12, R8, -6.75539944105574400000e+15 ;  /* 0xc3380000080c7429 */ /* 0x000fc60000000000 */
[----:B------:R-:W-:-:S05]  /*30a0*/  DADD R10, R10, R4 ;  /* 0x000000000a0a7229 */ /* 0x000fca0000000004 */
        /* <DEDUP_REMOVED lines=42> */
[----:B------:R-:W-:Y:S01]  /*3350*/  FSEL R5, R5, RZ, P0 ;  /* 0x000000ff05057208 */ /* 0x000fe20000000000 */
[----:B------:R-:W-:Y:S06]  /*3360*/  @P1 BRA `(.L_x_93) ;  /* 0x0000000000201947 */ /* 0x000fec0003800000 */
[----:B------:R-:W-:-:S04]  /*3370*/  LEA.HI R4, R8, R8, RZ, 0x1 ;  /* 0x0000000808047211 */ /* 0x000fc800078f08ff */
[----:B------:R-:W-:Y:S01]  /*3380*/  SHF.R.S32.HI R5, RZ, 0x1, R4 ;  /* 0x00000001ff057819 */ /* 0x000fe20000011404 */
[----:B------:R-:W-:-:S04]  /*3390*/  IMAD.MOV.U32 R4, RZ, RZ, R12 ;  /* 0x000000ffff047224 */ /* 0x000fc800078e000c */
[----:B------:R-:W-:Y:S02]  /*33a0*/  IMAD.IADD R6, R8, 0x1, -R5 ;  /* 0x0000000108067824 */ /* 0x000fe400078e0a05 */
[----:B------:R-:W-:-:S03]  /*33b0*/  IMAD R5, R5, 0x100000, R13 ;  /* 0x0010000005057824 */ /* 0x000fc600078e020d */
[----:B------:R-:W-:Y:S01]  /*33c0*/  LEA R7, R6, 0x3ff00000, 0x14 ;  /* 0x3ff0000006077811 */ /* 0x000fe200078ea0ff */
[----:B------:R-:W-:-:S06]  /*33d0*/  IMAD.MOV.U32 R6, RZ, RZ, RZ ;  /* 0x000000ffff067224 */ /* 0x000fcc00078e00ff */
[----:B------:R-:W-:-:S11]  /*33e0*/  DMUL R4, R4, R6 ;  /* 0x0000000604047228 */ /* 0x000fd60000000000 */
.L_x_93:
[----:B------:R-:W-:Y:S02]  /*33f0*/  DFMA R6, R10, R4, R4 ;  /* 0x000000040a06722b */ /* 0x000fe40000000004 */
[----:B------:R-:W-:-:S08]  /*3400*/  DSETP.NEU.AND P0, PT, |R4|, +INF , PT ;  /* 0x7ff000000400742a */ /* 0x000fd00003f0d200 */
[----:B------:R-:W-:Y:S01]  /*3410*/  FSEL R6, R4, R6, !P0 ;  /* 0x0000000604067208 */ /* 0x000fe20004000000 */
[----:B------:R-:W-:Y:S01]  /*3420*/  IMAD.MOV.U32 R4, RZ, RZ, R0 ;  /* 0x000000ffff047224 */ /* 0x000fe200078e0000 */
[----:B------:R-:W-:Y:S01]  /*3430*/  FSEL R7, R5, R7, !P0 ;  /* 0x0000000705077208 */ /* 0x000fe20004000000 */
[----:B------:R-:W-:-:S04]  /*3440*/  IMAD.MOV.U32 R5, RZ, RZ, 0x0 ;  /* 0x00000000ff057424 */ /* 0x000fc800078e00ff */
[----:B------:R-:W-:Y:S05]  /*3450*/  RET.REL.NODEC R4 `(_Z13spot_init_gpuddddiPdS_S_) ;  /* 0xffffffc804e87950 */ /* 0x000fea0003c3ffff */
        .type           $_Z13spot_init_gpuddddiPdS_S_$__internal_trig_reduction_slowpathd,@function
        .size           $_Z13spot_init_gpuddddiPdS_S_$__internal_trig_reduction_slowpathd,(.L_x_144 - $_Z13spot_init_gpuddddiPdS_S_$__internal_trig_reduction_slowpathd)
$_Z13spot_init_gpuddddiPdS_S_$__internal_trig_reduction_slowpathd:
[--C-:B------:R-:W-:Y:S01]  /*3460*/  SHF.R.U32.HI R12, RZ, 0x14, R13.reuse ;  /* 0x00000014ff0c7819 */ /* 0x100fe2000001160d */
[----:B------:R-:W-:Y:S02]  /*3470*/  IMAD.MOV.U32 R33, RZ, RZ, R13 ;  /* 0x000000ffff217224 */ /* 0x000fe400078e000d */
[----:B------:R-:W-:Y:S01]  /*3480*/  IMAD.MOV.U32 R14, RZ, RZ, RZ ;  /* 0x000000ffff0e7224 */ /* 0x000fe200078e00ff */
[----:B------:R-:W-:-:S04]  /*3490*/  LOP3.LUT R15, R12, 0x7ff, RZ, 0xc0, !PT ;  /* 0x000007ff0c0f7812 */ /* 0x000fc800078ec0ff */
[----:B------:R-:W-:-:S13]  /*34a0*/  ISETP.NE.AND P0, PT, R15, 0x7ff, PT ;  /* 0x000007ff0f00780c */ /* 0x000fda0003f05270 */
[----:B------:R-:W-:Y:S05]  /*34b0*/  @!P0 BRA `(.L_x_94) ;  /* 0x0000000800448947 */ /* 0x000fea0003800000 */
[----:B------:R-:W-:Y:S01]  /*34c0*/  VIADD R14, R15, 0xfffffc00 ;  /* 0xfffffc000f0e7836 */ /* 0x000fe20000000000 */
[----:B------:R-:W-:-:S04]  /*34d0*/  CS2R R16, SRZ ;  /* 0x0000000000107805 */ /* 0x000fc8000001ff00 */
[----:B------:R-:W-:Y:S02]  /*34e0*/  SHF.R.U32.HI R15, RZ, 0x6, R14 ;  /* 0x00000006ff0f7819 */ /* 0x000fe4000001160e */
[----:B------:R-:W-:Y:S02]  /*34f0*/  ISETP.GE.U32.AND P0, PT, R14, 0x80, PT ;  /* 0x000000800e00780c */ /* 0x000fe40003f06070 */
[C---:B------:R-:W-:Y:S02]  /*3500*/  IADD3 R14, PT, PT, -R15.reuse, 0x13, RZ ;  /* 0x000000130f0e7810 */ /* 0x040fe40007ffe1ff */
[----:B------:R-:W-:Y:S02]  /*3510*/  IADD3 R23, PT, PT, -R15, 0xf, RZ ;  /* 0x0000000f0f177810 */ /* 0x000fe40007ffe1ff */
[----:B------:R-:W-:-:S04]  /*3520*/  SEL R14, R14, 0x12, P0 ;  /* 0x000000120e0e7807 */ /* 0x000fc80000000000 */
[----:B------:R-:W-:-:S13]  /*3530*/  ISETP.GE.AND P0, PT, R23, R14, PT ;  /* 0x0000000e1700720c */ /* 0x000fda0003f06270 */
[----:B------:R-:W-:Y:S05]  /*3540*/  @P0 BRA `(.L_x_95) ;  /* 0x0000000000980947 */ /* 0x000fea0003800000 */
[----:B------:R-:W-:Y:S01]  /*3550*/  IADD3 R15, PT, PT, RZ, -R15, -R14 ;  /* 0x8000000fff0f7210 */ /* 0x000fe20007ffe80e */
[C---:B------:R-:W-:Y:S01]  /*3560*/  IMAD.SHL.U32 R21, R32.reuse, 0x800, RZ ;  /* 0x0000080020157824 */ /* 0x040fe200078e00ff */
[----:B------:R-:W-:Y:S02]  /*3570*/  SHF.L.U64.HI R14, R32, 0xb, R33 ;  /* 0x0000000b200e7819 */ /* 0x000fe40000010221 */
[----:B------:R-:W-:Y:S01]  /*3580*/  CS2R R16, SRZ ;  /* 0x0000000000107805 */ /* 0x000fe2000001ff00 */
[----:B------:R-:W0:Y:S01]  /*3590*/  LDCU.64 UR14, c[0x0][0x358] ;  /* 0x00006b00ff0e77ac */ /* 0x000e220008000a00 */
[----:B------:R-:W-:Y:S01]  /*35a0*/  LOP3.LUT R14, R14, 0x80000000, RZ, 0xfc, !PT ;  /* 0x800000000e0e7812 */ /* 0x000fe200078efcff */
[----:B------:R-:W-:-:S06]  /*35b0*/  UMOV UR4, URZ ;  /* 0x000000ff00047c82 */ /* 0x000fcc0008000000 */
.L_x_96:
[----:B------:R-:W1:Y:S02]  /*35c0*/  LDC.64 R18, c[0x4][0x168] ;  /* 0x01005a00ff127b82 */ /* 0x000e640000000a00 */
[----:B-1----:R-:W-:-:S06]  /*35d0*/  IMAD.WIDE R18, R23, 0x8, R18 ;  /* 0x0000000817127825 */ /* 0x002fcc00078e0212 */
[----:B0-----:R-:W2:Y:S01]  /*35e0*/  LDG.E.64.CONSTANT R18, desc[UR14][R18.64] ;  /* 0x0000000e12127981 */ /* 0x001ea2000c1e9b00 */
[----:B------:R-:W-:Y:S01]  /*35f0*/  VIADD R15, R15, 0x1 ;  /* 0x000000010f0f7836 */ /* 0x000fe20000000000 */
[----:B------:R-:W-:Y:S01]  /*3600*/  ULEA UR7, UR4, UR5, 0x3 ;  /* 0x0000000504077291 */ /* 0x000fe2000f8e18ff */
[----:B------:R-:W-:Y:S01]  /*3610*/  VIADD R23, R23, 0x1 ;  /* 0x0000000117177836 */ /* 0x000fe20000000000 */
[----:B------:R-:W-:Y:S01]  /*3620*/  UIADD3 UR4, UPT, UPT, UR4, 0x1, URZ ;  /* 0x0000000104047890 */ /* 0x000fe2000fffe0ff */
[----:B--2---:R-:W-:-:S04]  /*3630*/  IMAD.WIDE.U32 R16, P3, R18, R21, R16 ;  /* 0x0000001512107225 */ /* 0x004fc80007860010 */
[----:B------:R-:W-:Y:S02]  /*3640*/  IMAD R33, R18, R14, RZ ;  /* 0x0000000e12217224 */ /* 0x000fe400078e02ff */
[----:B------:R-:W-:-:S03]  /*3650*/  IMAD R20, R19, R21, RZ ;  /* 0x0000001513147224 */ /* 0x000fc600078e02ff */
[----:B------:R-:W-:Y:S01]  /*3660*/  IADD3 R17, P0, PT, R33, R17, RZ ;  /* 0x0000001121117210 */ /* 0x000fe20007f1e0ff */
[----:B------:R-:W-:-:S03]  /*3670*/  IMAD.HI.U32 R33, R18, R14, RZ ;  /* 0x0000000e12217227 */ /* 0x000fc600078e00ff */
[----:B------:R-:W-:Y:S01]  /*3680*/  IADD3 R17, P1, PT, R20, R17, RZ ;  /* 0x0000001114117210 */ /* 0x000fe20007f3e0ff */
[----:B------:R-:W-:-:S04]  /*3690*/  IMAD.HI.U32 R20, R19, R21, RZ ;  /* 0x0000001513147227 */ /* 0x000fc800078e00ff */
[----:B------:R-:W-:Y:S01]  /*36a0*/  IMAD.X R33, RZ, RZ, R33, P3 ;  /* 0x000000ffff217224 */ /* 0x000fe200018e0621 */
[----:B------:R0:W-:Y:S01]  /*36b0*/  STL.64 [UR7], R16 ;  /* 0x00000010ff007987 */ /* 0x0001e20008100a07 */
[----:B------:R-:W-:-:S03]  /*36c0*/  IMAD.HI.U32 R18, R19, R14, RZ ;  /* 0x0000000e13127227 */ /* 0x000fc600078e00ff */
[----:B------:R-:W-:Y:S01]  /*36d0*/  IADD3.X R20, P0, PT, R20, R33, RZ, P0, !PT ;  /* 0x0000002114147210 */ /* 0x000fe2000071e4ff */
[----:B------:R-:W-:-:S04]  /*36e0*/  IMAD R19, R19, R14, RZ ;  /* 0x0000000e13137224 */ /* 0x000fc800078e02ff */
[----:B------:R-:W-:Y:S01]  /*36f0*/  IMAD.X R18, RZ, RZ, R18, P0 ;  /* 0x000000ffff127224 */ /* 0x000fe200000e0612 */
[----:B------:R-:W-:Y:S02]  /*3700*/  ISETP.NE.AND P0, PT, R15, -0xf, PT ;  /* 0xfffffff10f00780c */ /* 0x000fe40003f05270 */
[----:B------:R-:W-:-:S05]  /*3710*/  IADD3.X R20, P1, PT, R19, R20, RZ, P1, !PT ;  /* 0x0000001413147210 */ /* 0x000fca0000f3e4ff */
[----:B0-----:R-:W-:Y:S02]  /*3720*/  IMAD.X R17, RZ, RZ, R18, P1 ;  /* 0x000000ffff117224 */ /* 0x001fe400008e0612 */
[----:B------:R-:W-:-:S04]  /*3730*/  IMAD.MOV.U32 R16, RZ, RZ, R20 ;  /* 0x000000ffff107224 */ /* 0x000fc800078e0014 */
[----:B------:R-:W-:Y:S05]  /*3740*/  @P0 BRA `(.L_x_96) ;  /* 0xfffffffc009c0947 */ /* 0x000fea000383ffff */
[----:B------:R-:W-:-:S05]  /*3750*/  LOP3.LUT R14, R12, 0x7ff, RZ, 0xc0, !PT ;  /* 0x000007ff0c0e7812 */ /* 0x000fca00078ec0ff */
[----:B------:R-:W-:-:S05]  /*3760*/  VIADD R14, R14, 0xfffffc00 ;  /* 0xfffffc000e0e7836 */ /* 0x000fca0000000000 */
[----:B------:R-:W-:Y:S02]  /*3770*/  SHF.R.U32.HI R15, RZ, 0x6, R14 ;  /* 0x00000006ff0f7819 */ /* 0x000fe4000001160e */
[----:B------:R-:W-:Y:S02]  /*3780*/  ISETP.GE.U32.AND P0, PT, R14, 0x80, PT ;  /* 0x000000800e00780c */ /* 0x000fe40003f06070 */
[----:B------:R-:W-:-:S04]  /*3790*/  IADD3 R15, PT, PT, -R15, 0x13, RZ ;  /* 0x000000130f0f7810 */ /* 0x000fc80007ffe1ff */
[----:B------:R-:W-:-:S07]  /*37a0*/  SEL R23, R15, 0x12, P0 ;  /* 0x000000120f177807 */ /* 0x000fce0000000000 */
.L_x_95:
[C---:B------:R-:W-:Y:S02]  /*37b0*/  LOP3.LUT R14, R12.reuse, 0x7ff, RZ, 0xc0, !PT ;  /* 0x000007ff0c0e7812 */ /* 0x040fe400078ec0ff */
[----:B------:R-:W-:-:S03]  /*37c0*/  LOP3.LUT P0, R33, R12, 0x3f, RZ, 0xc0, !PT ;  /* 0x0000003f0c217812 */ /* 0x000fc6000780c0ff */
[----:B------:R-:W-:-:S05]  /*37d0*/  VIADD R14, R14, 0xfffffc00 ;  /* 0xfffffc000e0e7836 */ /* 0x000fca0000000000 */
[----:B------:R-:W-:-:S05]  /*37e0*/  SHF.R.U32.HI R14, RZ, 0x6, R14 ;  /* 0x00000006ff0e7819 */ /* 0x000fca000001160e */
[----:B------:R-:W-:-:S04]  /*37f0*/  IMAD.IADD R12, R14, 0x1, R23 ;  /* 0x000000010e0c7824 */ /* 0x000fc800078e0217 */
[----:B------:R-:W-:-:S05]  /*3800*/  IMAD.U32 R32, R12, 0x8, R1 ;  /* 0x000000080c207824 */ /* 0x000fca00078e0001 */
[----:B------:R0:W-:Y:S04]  /*3810*/  STL.64 [R32+-0x78], R16 ;  /* 0xffff881020007387 */ /* 0x0001e80000100a00 */
[----:B------:R-:W2:Y:S04]  /*3820*/  @P0 LDL.64 R20, [R1+0x8] ;  /* 0x0000080001140983 */ /* 0x000ea80000100a00 */
[----:B------:R-:W3:Y:S04]  /*3830*/  LDL.64 R18, [R1+0x10] ;  /* 0x0000100001127983 */ /* 0x000ee80000100a00 */
[----:B------:R-:W4:Y:S01]  /*3840*/  LDL.64 R14, [R1+0x18] ;  /* 0x00001800010e7983 */ /* 0x000f220000100a00 */
[----:B------:R-:W-:-:S02]  /*3850*/  @P0 LOP3.LUT R12, R33, 0x3f, RZ, 0x3c, !PT ;  /* 0x0000003f210c0812 */ /* 0x000fc400078e3cff */
[--C-:B--2---:R-:W-:Y:S02]  /*3860*/  @P0 SHF.R.U64 R35, R20, 0x1, R21.reuse ;  /* 0x0000000114230819 */ /* 0x104fe40000001215 */
[----:B------:R-:W-:Y:S02]  /*3870*/  @P0 SHF.R.U32.HI R37, RZ, 0x1, R21 ;  /* 0x00000001ff250819 */ /* 0x000fe40000011615 */
[C---:B---3--:R-:W-:Y:S02]  /*3880*/  @P0 SHF.L.U32 R23, R18.reuse, R33, RZ ;  /* 0x0000002112170219 */ /* 0x048fe400000006ff */
[----:B0-----:R-:W-:Y:S02]  /*3890*/  @P0 SHF.R.U64 R16, R35, R12, R37 ;  /* 0x0000000c23100219 */ /* 0x001fe40000001225 */
[--C-:B------:R-:W-:Y:S02]  /*38a0*/  @P0 SHF.R.U32.HI R21, RZ, 0x1, R19.reuse ;  /* 0x00000001ff150819 */ /* 0x100fe40000011613 */
[----:B------:R-:W-:-:S02]  /*38b0*/  @P0 SHF.R.U64 R20, R18, 0x1, R19 ;  /* 0x0000000112140819 */ /* 0x000fc40000001213 */
[-C--:B------:R-:W-:Y:S02]  /*38c0*/  @P0 SHF.L.U64.HI R22, R18, R33.reuse, R19 ;  /* 0x0000002112160219 */ /* 0x080fe40000010213 */
[----:B------:R-:W-:Y:S02]  /*38d0*/  @P0 SHF.R.U32.HI R35, RZ, R12, R37 ;  /* 0x0000000cff230219 */ /* 0x000fe40000011625 */
[----:B------:R-:W-:Y:S02]  /*38e0*/  @P0 LOP3.LUT R18, R23, R16, RZ, 0xfc, !PT ;  /* 0x0000001017120212 */ /* 0x000fe400078efcff */
[----:B----4-:R-:W-:Y:S02]  /*38f0*/  @P0 SHF.L.U32 R17, R14, R33, RZ ;  /* 0x000000210e110219 */ /* 0x010fe400000006ff */
[----:B------:R-:W-:Y:S01]  /*3900*/  @P0 SHF.R.U64 R20, R20, R12, R21 ;  /* 0x0000000c14140219 */ /* 0x000fe20000001215 */
[----:B------:R-:W-:Y:S01]  /*3910*/  IMAD.SHL.U32 R16, R18, 0x4, RZ ;  /* 0x0000000412107824 */ /* 0x000fe200078e00ff */
[----:B------:R-:W-:-:S02]  /*3920*/  @P0 LOP3.LUT R19, R22, R35, RZ, 0xfc, !PT ;  /* 0x0000002316130212 */ /* 0x000fc400078efcff */
[----:B------:R-:W-:Y:S02]  /*3930*/  @P0 SHF.L.U64.HI R33, R14, R33, R15 ;  /* 0x000000210e210219 */ /* 0x000fe4000001020f */
[----:B------:R-:W-:Y:S02]  /*3940*/  @P0 SHF.R.U32.HI R12, RZ, R12, R21 ;  /* 0x0000000cff0c0219 */ /* 0x000fe40000011615 */
[----:B------:R-:W-:Y:S02]  /*3950*/  @P0 LOP3.LUT R14, R17, R20, RZ, 0xfc, !PT ;  /* 0x00000014110e0212 */ /* 0x000fe400078efcff */
[----:B------:R-:W-:Y:S02]  /*3960*/  SHF.L.U64.HI R18, R18, 0x2, R19 ;  /* 0x0000000212127819 */ /* 0x000fe40000010213 */
[----:B------:R-:W-:Y:S02]  /*3970*/  @P0 LOP3.LUT R15, R33, R12, RZ, 0xfc, !PT ;  /* 0x0000000c210f0212 */ /* 0x000fe400078efcff */
[----:B------:R-:W-:-:S02]  /*3980*/  SHF.L.W.U32.HI R19, R19, 0x2, R14 ;  /* 0x0000000213137819 */ /* 0x000fc40000010e0e */
[----:B------:R-:W-:Y:S02]  /*3990*/  IADD3 RZ, P0, PT, RZ, -R16, RZ ;  /* 0x80000010ffff7210 */ /* 0x000fe40007f1e0ff */
[----:B------:R-:W-:Y:S02]  /*39a0*/  LOP3.LUT R17, RZ, R18, RZ, 0x33, !PT ;  /* 0x00000012ff117212 */ /* 0x000fe400078e33ff */
[----:B------:R-:W-:Y:S02]  /*39b0*/  SHF.L.W.U32.HI R14, R14, 0x2, R15 ;  /* 0x000000020e0e7819 */ /* 0x000fe40000010e0f */
[----:B------:R-:W-:Y:S02]  /*39c0*/  LOP3.LUT R12, RZ, R19, RZ, 0x33, !PT ;  /* 0x00000013ff0c7212 */ /* 0x000fe400078e33ff */
[----:B------:R-:W-:Y:S02]  /*39d0*/  IADD3.X R17, P0, PT, RZ, R17, RZ, P0, !PT ;  /* 0x00000011ff117210 */ /* 0x000fe4000071e4ff */
[----:B------:R-:W-:-:S02]  /*39e0*/  LOP3.LUT R20, RZ, R14, RZ, 0x33, !PT ;  /* 0x0000000eff147212 */ /* 0x000fc400078e33ff */
[----:B------:R-:W-:Y:S02]  /*39f0*/  IADD3.X R12, P1, PT, RZ, R12, RZ, P0, !PT ;  /* 0x0000000cff0c7210 */ /* 0x000fe4000073e4ff */
[----:B------:R-:W-:-:S03]  /*3a00*/  ISETP.GT.U32.AND P3, PT, R19, -0x1, PT ;  /* 0xffffffff1300780c */ /* 0x000fc60003f64070 */
[----:B------:R-:W-:Y:S01]  /*3a10*/  IMAD.X R21, RZ, RZ, R20, P1 ;  /* 0x000000ffff157224 */ /* 0x000fe200008e0614 */
[----:B------:R-:W-:-:S04]  /*3a20*/  ISETP.GT.AND.EX P0, PT, R14, -0x1, PT, P3 ;  /* 0xffffffff0e00780c */ /* 0x000fc80003f04330 */
[----:B------:R-:W-:Y:S02]  /*3a30*/  SEL R21, R14, R21, P0 ;  /* 0x000000150e157207 */ /* 0x000fe40000000000 */
[----:B------:R-:W-:Y:S02]  /*3a40*/  SEL R20, R19, R12, P0 ;  /* 0x0000000c13147207 */ /* 0x000fe40000000000 */
[----:B------:R-:W-:Y:S02]  /*3a50*/  ISETP.NE.U32.AND P1, PT, R21, RZ, PT ;  /* 0x000000ff1500720c */ /* 0x000fe40003f25070 */
[----:B------:R-:W-:Y:S02]  /*3a60*/  SEL R23, R18, R17, P0 ;  /* 0x0000001112177207 */ /* 0x000fe40000000000 */
[----:B------:R-:W-:Y:S01]  /*3a70*/  SEL R19, R20, R21, !P1 ;  /* 0x0000001514137207 */ /* 0x000fe20004800000 */
[----:B------:R-:W-:-:S05]  /*3a80*/  @!P0 IMAD.MOV R16, RZ, RZ, -R16 ;  /* 0x000000ffff108224 */ /* 0x000fca00078e0a10 */
[----:B------:R-:W0:Y:S02]  /*3a90*/  FLO.U32 R19, R19 ;  /* 0x0000001300137300 */ /* 0x000e2400000e0000 */
[C---:B0-----:R-:W-:Y:S02]  /*3aa0*/  IADD3 R22, PT, PT, -R19.reuse, 0x1f, RZ ;  /* 0x0000001f13167810 */ /* 0x041fe40007ffe1ff */
[----:B------:R-:W-:-:S03]  /*3ab0*/  IADD3 R12, PT, PT, -R19, 0x3f, RZ ;  /* 0x0000003f130c7810 */ /* 0x000fc60007ffe1ff */
[----:B------:R-:W-:-:S05]  /*3ac0*/  @P1 IMAD.MOV R12, RZ, RZ, R22 ;  /* 0x000000ffff0c1224 */ /* 0x000fca00078e0216 */
[----:B------:R-:W-:-:S13]  /*3ad0*/  ISETP.NE.AND P1, PT, R12, RZ, PT ;  /* 0x000000ff0c00720c */ /* 0x000fda0003f25270 */
[----:B------:R-:W-:Y:S05]  /*3ae0*/  @!P1 BRA `(.L_x_97) ;  /* 0x0000000000289947 */ /* 0x000fea0003800000 */
[----:B------:R-:W-:Y:S02]  /*3af0*/  LOP3.LUT R17, R12, 0x3f, RZ, 0xc0, !PT ;  /* 0x0000003f0c117812 */ /* 0x000fe400078ec0ff */
[--C-:B------:R-:W-:Y:S02]  /*3b00*/  SHF.R.U64 R19, R16, 0x1, R23.reuse ;  /* 0x0000000110137819 */ /* 0x100fe40000001217 */
[----:B------:R-:W-:Y:S02]  /*3b10*/  SHF.R.U32.HI R23, RZ, 0x1, R23 ;  /* 0x00000001ff177819 */ /* 0x000fe40000011617 */
[----:B------:R-:W-:Y:S02]  /*3b20*/  LOP3.LUT R16, R12, 0x3f, RZ, 0xc, !PT ;  /* 0x0000003f0c107812 */ /* 0x000fe400078e0cff */
[CC--:B------:R-:W-:Y:S02]  /*3b30*/  SHF.L.U64.HI R21, R20.reuse, R17.reuse, R21 ;  /* 0x0000001114157219 */ /* 0x0c0fe40000010215 */
[----:B------:R-:W-:-:S02]  /*3b40*/  SHF.L.U32 R17, R20, R17, RZ ;  /* 0x0000001114117219 */ /* 0x000fc400000006ff */
[-CC-:B------:R-:W-:Y:S02]  /*3b50*/  SHF.R.U64 R20, R19, R16.reuse, R23.reuse ;  /* 0x0000001013147219 */ /* 0x180fe40000001217 */
[----:B------:R-:W-:Y:S02]  /*3b60*/  SHF.R.U32.HI R16, RZ, R16, R23 ;  /* 0x00000010ff107219 */ /* 0x000fe40000011617 */
[----:B------:R-:W-:Y:S02]  /*3b70*/  LOP3.LUT R20, R17, R20, RZ, 0xfc, !PT ;  /* 0x0000001411147212 */ /* 0x000fe400078efcff */
[----:B------:R-:W-:-:S07]  /*3b80*/  LOP3.LUT R21, R21, R16, RZ, 0xfc, !PT ;  /* 0x0000001015157212 */ /* 0x000fce00078efcff */
.L_x_97:
[----:B------:R-:W-:-:S04]  /*3b90*/  IMAD.WIDE.U32 R18, R20, 0x2168c235, RZ ;  /* 0x2168c23514127825 */ /* 0x000fc800078e00ff */
[----:B------:R-:W-:Y:S01]  /*3ba0*/  IMAD.MOV.U32 R16, RZ, RZ, R19 ;  /* 0x000000ffff107224 */ /* 0x000fe200078e0013 */
[----:B------:R-:W-:Y:S01]  /*3bb0*/  IADD3 RZ, P1, PT, R18, R18, RZ ;  /* 0x0000001212ff7210 */ /* 0x000fe20007f3e0ff */
[----:B------:R-:W-:Y:S02]  /*3bc0*/  IMAD.MOV.U32 R17, RZ, RZ, RZ ;  /* 0x000000ffff117224 */ /* 0x000fe400078e00ff */
[----:B------:R-:W-:-:S04]  /*3bd0*/  IMAD.HI.U32 R19, R21, -0x36f0255e, RZ ;  /* 0xc90fdaa215137827 */ /* 0x000fc800078e00ff */
[----:B------:R-:W-:-:S04]  /*3be0*/  IMAD.WIDE.U32 R16, R20, -0x36f0255e, R16 ;  /* 0xc90fdaa214107825 */ /* 0x000fc800078e0010 */
[----:B------:R-:W-:-:S04]  /*3bf0*/  IMAD.WIDE.U32 R16, P3, R21, 0x2168c235, R16 ;  /* 0x2168c23515107825 */ /* 0x000fc80007860010 */
[----:B------:R-:W-:Y:S01]  /*3c00*/  IMAD R21, R21, -0x36f0255e, RZ ;  /* 0xc90fdaa215157824 */ /* 0x000fe200078e02ff */
[----:B------:R-:W-:Y:S01]  /*3c10*/  IADD3.X RZ, P1, PT, R16, R16, RZ, P1, !PT ;  /* 0x0000001010ff7210 */ /* 0x000fe20000f3e4ff */
[----:B------:R-:W-:-:S03]  /*3c20*/  IMAD.X R18, RZ, RZ, R19, P3 ;  /* 0x000000ffff127224 */ /* 0x000fc600018e0613 */
[----:B------:R-:W-:-:S04]  /*3c30*/  IADD3 R17, P3, PT, R21, R17, RZ ;  /* 0x0000001115117210 */ /* 0x000fc80007f7e0ff */
[C---:B------:R-:W-:Y:S01]  /*3c40*/  ISETP.GT.U32.AND P4, PT, R17.reuse, RZ, PT ;  /* 0x000000ff1100720c */ /* 0x040fe20003f84070 */
[----:B------:R-:W-:Y:S01]  /*3c50*/  IMAD.X R18, RZ, RZ, R18, P3 ;  /* 0x000000ffff127224 */ /* 0x000fe200018e0612 */
[----:B------:R-:W-:-:S04]  /*3c60*/  IADD3.X R16, P3, PT, R17, R17, RZ, P1, !PT ;  /* 0x0000001111107210 */ /* 0x000fc80000f7e4ff */
[C---:B------:R-:W-:Y:S01]  /*3c70*/  ISETP.GT.AND.EX P1, PT, R18.reuse, RZ, PT, P4 ;  /* 0x000000ff1200720c */ /* 0x040fe20003f24340 */
[----:B------:R-:W-:-:S03]  /*3c80*/  IMAD.X R19, R18, 0x1, R18, P3 ;  /* 0x0000000112137824 */ /* 0x000fc600018e0612 */
[----:B------:R-:W-:Y:S02]  /*3c90*/  SEL R16, R16, R17, P1 ;  /* 0x0000001110107207 */ /* 0x000fe40000800000 */
[----:B------:R-:W-:Y:S02]  /*3ca0*/  SEL R17, R19, R18, P1 ;  /* 0x0000001213117207 */ /* 0x000fe40000800000 */
[----:B------:R-:W-:Y:S02]  /*3cb0*/  IADD3 R32, P3, PT, R16, 0x1, RZ ;  /* 0x0000000110207810 */ /* 0x000fe40007f7e0ff */
[----:B------:R-:W-:Y:S02]  /*3cc0*/  SEL R19, RZ, 0xffffffff, !P1 ;  /* 0xffffffffff137807 */ /* 0x000fe40004800000 */
[----:B------:R-:W-:Y:S01]  /*3cd0*/  LOP3.LUT P1, R13, R13, 0x80000000, RZ, 0xc0, !PT ;  /* 0x800000000d0d7812 */ /* 0x000fe2000782c0ff */
[----:B------:R-:W-:Y:S02]  /*3ce0*/  IMAD.X R17, RZ, RZ, R17, P3 ;  /* 0x000000ffff117224 */ /* 0x000fe400018e0611 */
[----:B------:R-:W-:Y:S01]  /*3cf0*/  IMAD.IADD R12, R19, 0x1, -R12 ;  /* 0x00000001130c7824 */ /* 0x000fe200078e0a0c */
[----:B------:R-:W-:-:S02]  /*3d00*/  SHF.R.U32.HI R19, RZ, 0x1e, R15 ;  /* 0x0000001eff137819 */ /* 0x000fc4000001160f */
[----:B------:R-:W-:Y:S01]  /*3d10*/  SHF.R.U64 R32, R32, 0xa, R17 ;  /* 0x0000000a20207819 */ /* 0x000fe20000001211 */
[----:B------:R-:W-:Y:S01]  /*3d20*/  IMAD.SHL.U32 R12, R12, 0x100000, RZ ;  /* 0x001000000c0c7824 */ /* 0x000fe200078e00ff */
[----:B------:R-:W-:Y:S02]  /*3d30*/  LEA.HI R14, R14, R19, RZ, 0x1 ;  /* 0x000000130e0e7211 */ /* 0x000fe400078f08ff */
[----:B------:R-:W-:Y:S02]  /*3d40*/  IADD3 R32, P3, PT, R32, 0x1, RZ ;  /* 0x0000000120207810 */ /* 0x000fe40007f7e0ff */
[----:B------:R-:W-:Y:S01]  /*3d50*/  @!P0 LOP3.LUT R13, R13, 0x80000000, RZ, 0x3c, !PT ;  /* 0x800000000d0d8812 */ /* 0x000fe200078e3cff */
[----:B------:R-:W-:Y:S01]  /*3d60*/  @P1 IMAD.MOV R14, RZ, RZ, -R14 ;  /* 0x000000ffff0e1224 */ /* 0x000fe200078e0a0e */
[----:B------:R-:W-:-:S04]  /*3d70*/  LEA.HI.X R17, R17, RZ, RZ, 0x16, P3 ;  /* 0x000000ff11117211 */ /* 0x000fc800018fb4ff */
[--C-:B------:R-:W-:Y:S02]  /*3d80*/  SHF.R.U64 R32, R32, 0x1, R17.reuse ;  /* 0x0000000120207819 */ /* 0x100fe40000001211 */
[----:B------:R-:W-:Y:S02]  /*3d90*/  SHF.R.U32.HI R15, RZ, 0x1, R17 ;  /* 0x00000001ff0f7819 */ /* 0x000fe40000011611 */
[----:B------:R-:W-:-:S04]  /*3da0*/  IADD3 R32, P3, P4, RZ, RZ, R32 ;  /* 0x000000ffff207210 */ /* 0x000fc80007c7e020 */
[----:B------:R-:W-:-:S04]  /*3db0*/  IADD3.X R12, PT, PT, R12, 0x3fe00000, R15, P3, P4 ;  /* 0x3fe000000c0c7810 */ /* 0x000fc80001fe840f */
[----:B------:R-:W-:-:S07]  /*3dc0*/  LOP3.LUT R33, R12, R13, RZ, 0xfc, !PT ;  /* 0x0000000d0c217212 */ /* 0x000fce00078efcff */
.L_x_94:
[----:B------:R-:W-:Y:S02]  /*3dd0*/  IMAD.MOV.U32 R12, RZ, RZ, R0 ;  /* 0x000000ffff0c7224 */ /* 0x000fe400078e0000 */
[----:B------:R-:W-:-:S04]  /*3de0*/  IMAD.MOV.U32 R13, RZ, RZ, 0x0 ;  /* 0x00000000ff0d7424 */ /* 0x000fc800078e00ff */
[----:B------:R-:W-:Y:S05]  /*3df0*/  RET.REL.NODEC R12 `(_Z13spot_init_gpuddddiPdS_S_) ;  /* 0xffffffc00c807950 */ /* 0x000fea0003c3ffff */
.L_x_98:
        /* <DEDUP_REMOVED lines=16> */
.L_x_144:


//--------------------- .text._Z9spot_areaPdiiPiS0_S0_S_S_ --------------------------
	.section	.text._Z9spot_areaPdiiPiS0_S0_S_S_,"ax",@progbits
	.align	128
        .global         _Z9spot_areaPdiiPiS0_S0_S_S_
        .type           _Z9spot_areaPdiiPiS0_S0_S_S_,@function
        .size           _Z9spot_areaPdiiPiS0_S0_S_S_,(.L_x_145 - _Z9spot_areaPdiiPiS0_S0_S_S_)
        .other          _Z9spot_areaPdiiPiS0_S0_S_S_,@"STO_CUDA_ENTRY STV_DEFAULT"
_Z9spot_areaPdiiPiS0_S0_S_S_:
.text._Z9spot_areaPdiiPiS0_S0_S_S_:
[----:B------:R-:W-:Y:S01]  /*0000*/  LDC R1, c[0x0][0x37c] ;  /* 0x0000df00ff017b82 */ /* 0x000fe20000000800 */
[----:B------:R-:W0:Y:S07]  /*0010*/  S2R R13, SR_CTAID.X ;  /* 0x00000000000d7919 */ /* 0x000e2e0000002500 */
[----:B------:R-:W0:Y:S01]  /*0020*/  LDC.64 R2, c[0x0][0x398] ;  /* 0x0000e600ff027b82 */ /* 0x000e220000000a00 */
[----:B------:R-:W1:Y:S01]  /*0030*/  LDCU.64 UR22, c[0x0][0x358] ;  /* 0x00006b00ff1677ac */ /* 0x000e620008000a00 */
[----:B------:R-:W2:Y:S06]  /*0040*/  LDCU UR4, c[0x0][0x360] ;  /* 0x00006c00ff0477ac */ /* 0x000eac0008000800 */
[----:B------:R-:W3:Y:S08]  /*0050*/  LDC.64 R4, c[0x0][0x3a0] ;  /* 0x0000e800ff047b82 */ /* 0x000ef00000000a00 */
[----:B------:R-:W4:Y:S01]  /*0060*/  LDC.64 R6, c[0x0][0x380] ;  /* 0x0000e000ff067b82 */ /* 0x000f220000000a00 */
[----:B------:R-:W-:Y:S01]  /*0070*/  IMAD.MOV.U32 R23, RZ, RZ, 0x1 ;  /* 0x00000001ff177424 */ /* 0x000fe200078e00ff */
[----:B------:R-:W5:Y:S01]  /*0080*/  LDCU UR13, c[0x0][0x388] ;  /* 0x00007100ff0d77ac */ /* 0x000f620008000800 */
[----:B0-----:R-:W-:-:S04]  /*0090*/  IMAD.WIDE.U32 R2, R13, 0x4, R2 ;  /* 0x000000040d027825 */ /* 0x001fc800078e0002 */
[C---:B---3--:R-:W-:Y:S01]  /*00a0*/  IMAD.WIDE.U32 R4, R13.reuse, 0x4, R4 ;  /* 0x000000040d047825 */ /* 0x048fe200078e0004 */
[----:B-1----:R0:W-:Y:S03]  /*00b0*/  STG.E desc[UR22][R2.64], RZ ;  /* 0x000000ff02007986 */ /* 0x0021e6000c101916 */
[----:B--2---:R-:W-:Y:S01]  /*00c0*/  IMAD R9, R13, UR4, RZ ;  /* 0x000000040d097c24 */ /* 0x004fe2000f8e02ff */
[----:B------:R0:W-:Y:S03]  /*00d0*/  STG.E desc[UR22][R4.64], RZ ;  /* 0x000000ff04007986 */ /* 0x0001e6000c101916 */
[----:B----4-:R-:W-:Y:S01]  /*00e0*/  IMAD.WIDE R6, R9, 0x8, R6 ;  /* 0x0000000809067825 */ /* 0x010fe200078e0206 */
[----:B------:R-:W-:Y:S06]  /*00f0*/  BAR.SYNC.DEFER_BLOCKING 0x0 ;  /* 0x0000000000007b1d */ /* 0x000fec0000010000 */
[----:B------:R-:W2:Y:S02]  /*0100*/  LDG.E.64 R8, desc[UR22][R6.64] ;  /* 0x0000001606087981 */ /* 0x000ea4000c1e1b00 */
[----:B--2---:R-:W-:-:S14]  /*0110*/  DSETP.GE.AND P0, PT, R8, RZ, PT ;  /* 0x000000ff0800722a */ /* 0x004fdc0003f06000 */
[----:B------:R0:W-:Y:S01]  /*0120*/  @P0 STG.E desc[UR22][R2.64], R23 ;  /* 0x0000001702000986 */ /* 0x0001e2000c101916 */
[----:B------:R-:W1:Y:S03]  /*0130*/  @P0 LDC.64 R10, c[0x0][0x3a8] ;  /* 0x0000ea00ff0a0b82 */ /* 0x000e660000000a00 */
[----:B------:R-:W2:Y:S05]  /*0140*/  @P0 LDG.E.64 R8, desc[UR22][R6.64+0x8] ;  /* 0x0000081606080981 */ /* 0x000eaa000c1e1b00 */
[----:B------:R-:W3:Y:S01]  /*0150*/  @P0 LDC.64 R20, c[0x0][0x3b0] ;  /* 0x0000ec00ff140b82 */ /* 0x000ee20000000a00 */
[----:B-1----:R-:W-:-:S05]  /*0160*/  @P0 IMAD.WIDE.U32 R10, R13, 0x8, R10 ;  /* 0x000000080d0a0825 */ /* 0x002fca00078e000a */
[----:B--2---:R0:W-:Y:S04]  /*0170*/  @P0 STG.E.64 desc[UR22][R10.64], R8 ;  /* 0x000000080a000986 */ /* 0x0041e8000c101b16 */
[----:B------:R-:W2:Y:S01]  /*0180*/  @P0 LDG.E.64 R18, desc[UR22][R6.64+0x10] ;  /* 0x0000101606120981 */ /* 0x000ea2000c1e1b00 */
[----:B---3--:R-:W-:Y:S01]  /*0190*/  @P0 IMAD.WIDE.U32 R20, R13, 0x8, R20 ;  /* 0x000000080d140825 */ /* 0x008fe200078e0014 */
[----:B-----5:R-:W-:-:S03]  /*01a0*/  UISETP.GE.AND UP0, UPT, UR13, 0x1, UPT ;  /* 0x000000010d00788c */ /* 0x020fc6000bf06270 */
[----:B------:R-:W-:Y:S02]  /*01b0*/  IMAD.MOV.U32 R0, RZ, RZ, RZ ;  /* 0x000000ffff007224 */ /* 0x000fe400078e00ff */
[----:B------:R-:W-:Y:S02]  /*01c0*/  IMAD.MOV.U32 R30, RZ, RZ, 0x0 ;  /* 0x00000000ff1e7424 */ /* 0x000fe400078e00ff */
[----:B------:R-:W-:Y:S02]  /*01d0*/  IMAD.MOV.U32 R31, RZ, RZ, -0x40100000 ;  /* 0xbff00000ff1f7424 */ /* 0x000fe400078e00ff */
[----:B------:R-:W-:Y:S02]  /*01e0*/  IMAD.MOV.U32 R16, RZ, RZ, 0x0 ;  /* 0x00000000ff107424 */ /* 0x000fe400078e00ff */
[----:B------:R-:W-:Y:S02]  /*01f0*/  IMAD.MOV.U32 R17, RZ, RZ, 0x3ff00000 ;  /* 0x3ff00000ff117424 */ /* 0x000fe400078e00ff */
[----:B------:R-:W-:-:S02]  /*0200*/  IMAD.MOV.U32 R14, RZ, RZ, 0x0 ;  /* 0x00000000ff0e7424 */ /* 0x000fc400078e00ff */
[----:B------:R-:W-:Y:S02]  /*0210*/  IMAD.MOV.U32 R15, RZ, RZ, 0x3ff00000 ;  /* 0x3ff00000ff0f7424 */ /* 0x000fe400078e00ff */
[----:B------:R-:W-:Y:S02]  /*0220*/  IMAD.MOV.U32 R12, RZ, RZ, 0x0 ;  /* 0x00000000ff0c7424 */ /* 0x000fe400078e00ff */
[----:B------:R-:W-:Y:S01]  /*0230*/  IMAD.MOV.U32 R13, RZ, RZ, -0x40100000 ;  /* 0xbff00000ff0d7424 */ /* 0x000fe200078e00ff */
[----:B--2---:R0:W-:Y:S04]  /*0240*/  @P0 STG.E.64 desc[UR22][R20.64], R18 ;  /* 0x0000001214000986 */ /* 0x0041e8000c101b16 */
[----:B------:R0:W-:Y:S01]  /*0250*/  @!P0 STG.E desc[UR22][R4.64], R23 ;  /* 0x0000001704008986 */ /* 0x0001e2000c101916 */
[----:B------:R-:W-:Y:S01]  /*0260*/  BAR.SYNC.DEFER_BLOCKING 0x0 ;  /* 0x0000000000007b1d */ /* 0x000fe20000010000 */
[----:B------:R-:W-:-:S05]  /*0270*/  PLOP3.LUT P0, PT, PT, PT, PT, 0x8, 0x80 ;  /* 0x000000000080781c */ /* 0x000fca0003f0e170 */
[----:B------:R-:W-:Y:S08]  /*0280*/  BRA.U !UP0, `(.L_x_99) ;  /* 0x0000000908cc7547 */ /* 0x000ff0000b800000 */
[----:B------:R-:W-:Y:S01]  /*0290*/  UISETP.GE.U32.AND UP0, UPT, UR13, 0x4, UPT ;  /* 0x000000040d00788c */ /* 0x000fe2000bf06070 */
[----:B0-----:R-:W-:Y:S01]  /*02a0*/  IMAD.MOV.U32 R10, RZ, RZ, RZ ;  /* 0x000000ffff0a7224 */ /* 0x001fe200078e00ff */
[----:B------:R-:W-:Y:S01]  /*02b0*/  UMOV UR4, URZ ;  /* 0x000000ff00047c82 */ /* 0x000fe20008000000 */
[----:B------:R-:W-:Y:S02]  /*02c0*/  IMAD.MOV.U32 R0, RZ, RZ, RZ ;  /* 0x000000ffff007224 */ /* 0x000fe400078e00ff */
[----:B------:R-:W-:Y:S02]  /*02d0*/  IMAD.MOV.U32 R14, RZ, RZ, 0x0 ;  /* 0x00000000ff0e7424 */ /* 0x000fe400078e00ff */
[----:B------:R-:W-:Y:S02]  /*02e0*/  IMAD.MOV.U32 R15, RZ, RZ, 0x3ff00000 ;  /* 0x3ff00000ff0f7424 */ /* 0x000fe400078e00ff */
[----:B------:R-:W-:Y:S02]  /*02f0*/  IMAD.MOV.U32 R12, RZ, RZ, 0x0 ;  /* 0x00000000ff0c7424 */ /* 0x000fe400078e00ff */
[----:B------:R-:W-:-:S02]  /*0300*/  IMAD.MOV.U32 R13, RZ, RZ, -0x40100000 ;  /* 0xbff00000ff0d7424 */ /* 0x000fc400078e00ff */
[----:B------:R-:W-:Y:S02]  /*0310*/  IMAD.MOV.U32 R30, RZ, RZ, 0x0 ;  /* 0x00000000ff1e7424 */ /* 0x000fe400078e00ff */
[----:B------:R-:W-:Y:S02]  /*0320*/  IMAD.MOV.U32 R31, RZ, RZ, -0x40100000 ;  /* 0xbff00000ff1f7424 */ /* 0x000fe400078e00ff */
[----:B------:R-:W-:Y:S02]  /*0330*/  IMAD.MOV.U32 R16, RZ, RZ, 0x0 ;  /* 0x00000000ff107424 */ /* 0x000fe400078e00ff */
[----:B------:R-:W-:Y:S01]  /*0340*/  IMAD.MOV.U32 R17, RZ, RZ, 0x3ff00000 ;  /* 0x3ff00000ff117424 */ /* 0x000fe200078e00ff */
[----:B------:R-:W-:Y:S06]  /*0350*/  BRA.U !UP0, `(.L_x_100) ;  /* 0x0000000508cc7547 */ /* 0x000fec000b800000 */
[----:B------:R-:W0:Y:S01]  /*0360*/  LDCU.64 UR14, c[0x0][0x398] ;  /* 0x00007300ff0e77ac */ /* 0x000e220008000a00 */
[----:B------:R-:W-:Y:S02]  /*0370*/  IMAD.MOV.U32 R10, RZ, RZ, RZ ;  /* 0x000000ffff0a7224 */ /* 0x000fe400078e00ff */
[----:B------:R-:W-:Y:S01]  /*0380*/  IMAD.MOV.U32 R0, RZ, RZ, RZ ;  /* 0x000000ffff007224 */ /* 0x000fe200078e00ff */
[----:B------:R-:W1:Y:S01]  /*0390*/  LDCU.128 UR16, c[0x0][0x3a0] ;  /* 0x00007400ff1077ac */ /* 0x000e620008000c00 */
[----:B------:R-:W-:Y:S02]  /*03a0*/  IMAD.MOV.U32 R14, RZ, RZ, 0x0 ;  /* 0x00000000ff0e7424 */ /* 0x000fe400078e00ff */
[----:B------:R-:W-:Y:S01]  /*03b0*/  IMAD.MOV.U32 R15, RZ, RZ, 0x3ff00000 ;  /* 0x3ff00000ff0f7424 */ /* 0x000fe200078e00ff */
[----:B------:R-:W2:Y:S01]  /*03c0*/  LDCU.64 UR20, c[0x0][0x3b0] ;  /* 0x00007600ff1477ac */ /* 0x000ea20008000a00 */
[----:B------:R-:W-:Y:S02]  /*03d0*/  IMAD.MOV.U32 R12, RZ, RZ, 0x0 ;  /* 0x00000000ff0c7424 */ /* 0x000fe400078e00ff */
[----:B------:R-:W-:Y:S01]  /*03e0*/  IMAD.MOV.U32 R13, RZ, RZ, -0x40100000 ;  /* 0xbff00000ff0d7424 */ /* 0x000fe200078e00ff */
[----:B------:R-:W-:-:S04]  /*03f0*/  ULOP3.LUT UR4, UR13, 0x7ffffffc, URZ, 0xc0, !UPT ;  /* 0x7ffffffc0d047892 */ /* 0x000fc8000f8ec0ff */
[----:B------:R-:W-:Y:S02]  /*0400*/  UIADD3 UR13, UPT, UPT, -UR4, URZ, URZ ;  /* 0x000000ff040d7290 */ /* 0x000fe4000fffe1ff */
[----:B0-----:R-:W-:Y:S02]  /*0410*/  UIADD3 UR11, UP0, UPT, UR14, 0x8, URZ ;  /* 0x000000080e0b7890 */ /* 0x001fe4000ff1e0ff */
[----:B-1----:R-:W-:Y:S02]  /*0420*/  UIADD3 UR9, UP1, UPT, UR16, 0x8, URZ ;  /* 0x0000000810097890 */ /* 0x002fe4000ff3e0ff */
[----:B------:R-:W-:Y:S02]  /*0430*/  UIADD3 UR7, UP2, UPT, UR18, 0x10, URZ ;  /* 0x0000001012077890 */ /* 0x000fe4000ff5e0ff */
[----:B------:R-:W-:Y:S01]  /*0440*/  IMAD.U32 R4, RZ, RZ, UR11 ;  /* 0x0000000bff047e24 */ /* 0x000fe2000f8e00ff */
[----:B--2---:R-:W-:Y:S02]  /*0450*/  UIADD3 UR5, UP3, UPT, UR20, 0x10, URZ ;  /* 0x0000001014057890 */ /* 0x004fe4000ff7e0ff */
[----:B------:R-:W-:Y:S01]  /*0460*/  UIADD3.X UR10, UPT, UPT, URZ, UR17, URZ, UP1, !UPT ;  /* 0x00000011ff0a7290 */ /* 0x000fe20008ffe4ff */
[----:B------:R-:W-:Y:S01]  /*0470*/  IMAD.U32 R6, RZ, RZ, UR9 ;  /* 0x00000009ff067e24 */ /* 0x000fe2000f8e00ff */
[----:B------:R-:W-:Y:S01]  /*0480*/  UIADD3.X UR8, UPT, UPT, URZ, UR19, URZ, UP2, !UPT ;  /* 0x00000013ff087290 */ /* 0x000fe200097fe4ff */
[----:B------:R-:W-:Y:S01]  /*0490*/  IMAD.U32 R8, RZ, RZ, UR7 ;  /* 0x00000007ff087e24 */ /* 0x000fe2000f8e00ff */
[----:B------:R-:W-:Y:S01]  /*04a0*/  UIADD3.X UR12, UPT, UPT, URZ, UR15, URZ, UP0, !UPT ;  /* 0x0000000fff0c7290 */ /* 0x000fe200087fe4ff */
[----:B------:R-:W-:Y:S01]  /*04b0*/  IMAD.U32 R2, RZ, RZ, UR5 ;  /* 0x00000005ff027e24 */ /* 0x000fe2000f8e00ff */
[----:B------:R-:W-:Y:S01]  /*04c0*/  UIADD3.X UR6, UPT, UPT, URZ, UR21, URZ, UP3, !UPT ;  /* 0x00000015ff067290 */ /* 0x000fe20009ffe4ff */
[----:B------:R-:W-:-:S02]  /*04d0*/  IMAD.U32 R7, RZ, RZ, UR10 ;  /* 0x0000000aff077e24 */ /* 0x000fc4000f8e00ff */
[----:B------:R-:W-:Y:S02]  /*04e0*/  IMAD.U32 R9, RZ, RZ, UR8 ;  /* 0x00000008ff097e24 */ /* 0x000fe4000f8e00ff */
[----:B------:R-:W-:Y:S02]  /*04f0*/  IMAD.U32 R5, RZ, RZ, UR12 ;  /* 0x0000000cff057e24 */ /* 0x000fe4000f8e00ff */
[----:B------:R-:W-:-:S07]  /*0500*/  IMAD.U32 R19, RZ, RZ, UR6 ;  /* 0x00000006ff137e24 */ /* 0x000fce000f8e00ff */
.L_x_105:
[----:B------:R-:W2:Y:S04]  /*0510*/  LDG.E R18, desc[UR22][R4.64+-0x8] ;  /* 0xfffff81604127981 */ /* 0x000ea8000c1e1900 */
[----:B------:R-:W3:Y:S04]  /*0520*/  LDG.E R3, desc[UR22][R4.64+-0x4] ;  /* 0xfffffc1604037981 */ /* 0x000ee8000c1e1900 */
[----:B------:R0:W5:Y:S01]  /*0530*/  LDG.E R11, desc[UR22][R4.64] ;  /* 0x00000016040b7981 */ /* 0x000162000c1e1900 */
[----:B--2---:R-:W-:Y:S02]  /*0540*/  ISETP.GE.AND P1, PT, R18, 0x1, PT ;  /* 0x000000011200780c */ /* 0x004fe40003f26270 */
[----:B---3--:R-:W-:-:S02]  /*0550*/  ISETP.GE.AND P0, PT, R3, 0x1, PT ;  /* 0x000000010300780c */ /* 0x008fc40003f06270 */
[----:B------:R-:W-:Y:S01]  /*0560*/  IADD3 R0, PT, PT, R3, R18, R0 ;  /* 0x0000001203007210 */ /* 0x000fe20007ffe000 */
[----:B------:R-:W-:-:S08]  /*0570*/  IMAD.MOV.U32 R3, RZ, RZ, R19 ;  /* 0x000000ffff037224 */ /* 0x000fd000078e0013 */
[----:B0-----:R-:W-:Y:S05]  /*0580*/  @!P1 BRA `(.L_x_101) ;  /* 0x0000000000389947 */ /* 0x001fea0003800000 */
[----:B------:R-:W2:Y:S04]  /*0590*/  LDG.E.64 R18, desc[UR22][R2.64+-0x10] ;  /* 0xfffff01602127981 */ /* 0x000ea8000c1e1b00 */
[----:B------:R-:W3:Y:S01]  /*05a0*/  LDG.E.64 R20, desc[UR22][R8.64+-0x10] ;  /* 0xfffff01608147981 */ /* 0x000ee2000c1e1b00 */
[C---:B--2---:R-:W-:Y:S02]  /*05b0*/  DSETP.GT.AND P4, PT, R18.reuse, R12, PT ;  /* 0x0000000c1200722a */ /* 0x044fe40003f84000 */
[----:B------:R-:W-:Y:S02]  /*05c0*/  DSETP.GEU.AND P3, PT, R18, R14, PT ;  /* 0x0000000e1200722a */ /* 0x000fe40003f6e000 */
[C---:B---3--:R-:W-:Y:S02]  /*05d0*/  DSETP.GEU.AND P2, PT, R20.reuse, R16, PT ;  /* 0x000000101400722a */ /* 0x048fe40003f4e000 */
[----:B------:R-:W-:-:S02]  /*05e0*/  DSETP.GT.AND P1, PT, R20, R30, PT ;  /* 0x0000001e1400722a */ /* 0x000fc40003f24000 */
[----:B------:R-:W-:Y:S02]  /*05f0*/  FSEL R14, R18, R14, !P3 ;  /* 0x0000000e120e7208 */ /* 0x000fe40005800000 */
[C---:B------:R-:W-:Y:S02]  /*0600*/  FSEL R16, R20.reuse, R16, !P2 ;  /* 0x0000001014107208 */ /* 0x040fe40005000000 */
[C---:B------:R-:W-:Y:S02]  /*0610*/  FSEL R17, R21.reuse, R17, !P2 ;  /* 0x0000001115117208 */ /* 0x040fe40005000000 */
[----:B------:R-:W-:Y:S01]  /*0620*/  FSEL R30, R20, R30, P1 ;  /* 0x0000001e141e7208 */ /* 0x000fe20000800000 */
[----:B------:R-:W-:Y:S01]  /*0630*/  @P4 IMAD.MOV.U32 R12, RZ, RZ, R18 ;  /* 0x000000ffff0c4224 */ /* 0x000fe200078e0012 */
[----:B------:R-:W-:Y:S02]  /*0640*/  FSEL R31, R21, R31, P1 ;  /* 0x0000001f151f7208 */ /* 0x000fe40000800000 */
[----:B------:R-:W-:-:S02]  /*0650*/  FSEL R15, R19, R15, !P3 ;  /* 0x0000000f130f7208 */ /* 0x000fc40005800000 */
[----:B------:R-:W-:-:S07]  /*0660*/  @P4 MOV R13, R19 ;  /* 0x00000013000d4202 */ /* 0x000fce0000000f00 */
.L_x_101:
[----:B------:R-:W-:Y:S05]  /*0670*/  @!P0 BRA `(.L_x_102) ;  /* 0x0000000000388947 */ /* 0x000fea0003800000 */
        /* <DEDUP_REMOVED lines=11> */
[----:B------:R-:W-:Y:S01]  /*0730*/  FSEL R31, R21, R31, P0 ;  /* 0x0000001f151f7208 */ /* 0x000fe20000000000 */
[----:B------:R-:W-:Y:S01]  /*0740*/  @P3 IMAD.MOV.U32 R13, RZ, RZ, R19 ;  /* 0x000000ffff0d3224 */ /* 0x000fe200078e0013 */
[----:B------:R-:W-:-:S07]  /*0750*/  FSEL R15, R19, R15, !P2 ;  /* 0x0000000f130f7208 */ /* 0x000fce0005000000 */
.L_x_102:
[----:B------:R0:W5:Y:S02]  /*0760*/  LDG.E R23, desc[UR22][R6.64+-0x8] ;  /* 0xfffff81606177981 */ /* 0x000164000c1e1900 */
[----:B-----5:R-:W-:-:S13]  /*0770*/  ISETP.GE.AND P0, PT, R11, 0x1, PT ;  /* 0x000000010b00780c */ /* 0x020fda0003f06270 */
        /* <DEDUP_REMOVED lines=15> */
.L_x_103:
[----:B------:R-:W2:Y:S04]  /*0870*/  LDG.E R19, desc[UR22][R4.64+0x4] ;  /* 0x0000041604137981 */ /* 0x000ea8000c1e1900 */
[----:B------:R-:W3:Y:S04]  /*0880*/  LDG.E R18, desc[UR22][R6.64+-0x4] ;  /* 0xfffffc1606127981 */ /* 0x000ee8000c1e1900 */
[----:B------:R-:W4:Y:S04]  /*0890*/  LDG.E R21, desc[UR22][R6.64] ;  /* 0x0000001606157981 */ /* 0x000f28000c1e1900 */
[----:B------:R-:W4:Y:S01]  /*08a0*/  LDG.E R20, desc[UR22][R6.64+0x4] ;  /* 0x0000041606147981 */ /* 0x000f22000c1e1900 */
[----:B--2---:R-:W-:-:S02]  /*08b0*/  ISETP.GE.AND P0, PT, R19, 0x1, PT ;  /* 0x000000011300780c */ /* 0x004fc40003f06270 */
[----:B------:R-:W-:Y:S02]  /*08c0*/  IADD3 R0, PT, PT, R19, R11, R0 ;  /* 0x0000000b13007210 */ /* 0x000fe40007ffe000 */
[----:B---3--:R-:W-:-:S04]  /*08d0*/  IADD3 R23, PT, PT, R18, R23, R10 ;  /* 0x0000001712177210 */ /* 0x008fc80007ffe00a */
[----:B----4-:R-:W-:-:S05]  /*08e0*/  IADD3 R10, PT, PT, R20, R21, R23 ;  /* 0x00000015140a7210 */ /* 0x010fca0007ffe017 */
        /* <DEDUP_REMOVED lines=15> */
.L_x_104:
[----:B------:R-:W-:Y:S01]  /*09e0*/  UIADD3 UR13, UPT, UPT, UR13, 0x4, URZ ;  /* 0x000000040d0d7890 */ /* 0x000fe2000fffe0ff */
[----:B------:R-:W-:Y:S02]  /*09f0*/  IADD3 R4, P0, PT, R4, 0x10, RZ ;  /* 0x0000001004047810 */ /* 0x000fe40007f1e0ff */
[----:B------:R-:W-:Y:S01]  /*0a00*/  IADD3 R6, P1, PT, R6, 0x10, RZ ;  /* 0x0000001006067810 */ /* 0x000fe20007f3e0ff */
[----:B------:R-:W-:Y:S01]  /*0a10*/  UISETP.NE.AND UP0, UPT, UR13, URZ, UPT ;  /* 0x000000ff0d00728c */ /* 0x000fe2000bf05270 */
[----:B------:R-:W-:Y:S01]  /*0a20*/  IADD3 R8, P2, PT, R8, 0x20, RZ ;  /* 0x0000002008087810 */ /* 0x000fe20007f5e0ff */
[----:B------:R-:W-:Y:S01]  /*0a30*/  IMAD.X R5, RZ, RZ, R5, P0 ;  /* 0x000000ffff057224 */ /* 0x000fe200000e0605 */
[----:B------:R-:W-:Y:S01]  /*0a40*/  IADD3 R2, P3, PT, R2, 0x20, RZ ;  /* 0x0000002002027810 */ /* 0x000fe20007f7e0ff */
[----:B------:R-:W-:Y:S02]  /*0a50*/  IMAD.X R7, RZ, RZ, R7, P1 ;  /* 0x000000ffff077224 */ /* 0x000fe400008e0607 */
[----:B------:R-:W-:-:S02]  /*0a60*/  IMAD.X R9, RZ, RZ, R9, P2 ;  /* 0x000000ffff097224 */ /* 0x000fc400010e0609 */
[----:B------:R-:W-:Y:S01]  /*0a70*/  IMAD.X R19, RZ, RZ, R3, P3 ;  /* 0x000000ffff137224 */ /* 0x000fe200018e0603 */
[----:B------:R-:W-:Y:S07]  /*0a80*/  BRA.U UP0, `(.L_x_105) ;  /* 0xfffffff900a07547 */ /* 0x000fee000b83ffff */
.L_x_100:
[----:B------:R-:W0:Y:S02]  /*0a90*/  LDCU UR5, c[0x0][0x388] ;  /* 0x00007100ff0577ac */ /* 0x000e240008000800 */
[----:B0-----:R-:W-:-:S09]  /*0aa0*/  ULOP3.LUT UP0, UR5, UR5, 0x3, URZ, 0xc0, !UPT ;  /* 0x0000000305057892 */ /* 0x001fd2000f80c0ff */
[----:B------:R-:W-:Y:S05]  /*0ab0*/  BRA.U !UP0, `(.L_x_106) ;  /* 0x0000000108bc7547 */ /* 0x000fea000b800000 */
[----:B------:R-:W0:Y:S01]  /*0ac0*/  LDCU.128 UR12, c[0x0][0x3a0] ;  /* 0x00007400ff0c77ac */ /* 0x000e220008000c00 */
[----:B------:R-:W1:Y:S01]  /*0ad0*/  LDCU.64 UR6, c[0x0][0x3b0] ;  /* 0x00007600ff0677ac */ /* 0x000e620008000a00 */
[----:B------:R-:W2:Y:S01]  /*0ae0*/  LDCU.64 UR16, c[0x0][0x398] ;  /* 0x00007300ff1077ac */ /* 0x000ea20008000a00 */
[----:B0-----:R-:W-:Y:S02]  /*0af0*/  UIMAD.WIDE.U32 UR10, UR4, 0x4, UR12 ;  /* 0x00000004040a78a5 */ /* 0x001fe4000f8e000c */
[----:B------:R-:W-:Y:S02]  /*0b00*/  UIMAD.WIDE.U32 UR8, UR4, 0x8, UR14 ;  /* 0x00000008040878a5 */ /* 0x000fe4000f8e000e */
[----:B-1----:R-:W-:Y:S02]  /*0b10*/  UIMAD.WIDE.U32 UR6, UR4, 0x8, UR6 ;  /* 0x00000008040678a5 */ /* 0x002fe4000f8e0006 */
[----:B------:R-:W-:Y:S02]  /*0b20*/  UIADD3 UR12, UPT, UPT, -UR5, URZ, URZ ;  /* 0x000000ff050c7290 */ /* 0x000fe4000fffe1ff */
[----:B--2---:R-:W-:-:S12]  /*0b30*/  UIMAD.WIDE.U32 UR4, UR4, 0x4, UR16 ;  /* 0x00000004040478a5 */ /* 0x004fd8000f8e0010 */
.L_x_108:
[----:B------:R-:W-:Y:S02]  /*0b40*/  IMAD.U32 R2, RZ, RZ, UR4 ;  /* 0x00000004ff027e24 */ /* 0x000fe4000f8e00ff */
[----:B------:R-:W-:-:S05]  /*0b50*/  IMAD.U32 R3, RZ, RZ, UR5 ;  /* 0x00000005ff037e24 */ /* 0x000fca000f8e00ff */
[----:B------:R-:W2:Y:S01]  /*0b60*/  LDG.E R7, desc[UR22][R2.64] ;  /* 0x0000001602077981 */ /* 0x000ea2000c1e1900 */
[----:B------:R-:W-:Y:S02]  /*0b70*/  IMAD.U32 R4, RZ, RZ, UR10 ;  /* 0x0000000aff047e24 */ /* 0x000fe4000f8e00ff */
[----:B------:R-:W-:-:S05]  /*0b80*/  IMAD.U32 R5, RZ, RZ, UR11 ;  /* 0x0000000bff057e24 */ /* 0x000fca000f8e00ff */
[----:B------:R0:W5:Y:S01]  /*0b90*/  LDG.E R9, desc[UR22][R4.64] ;  /* 0x0000001604097981 */ /* 0x000162000c1e1900 */
[----:B------:R-:W-:Y:S02]  /*0ba0*/  UIADD3 UR10, UP0, UPT, UR10, 0x4, URZ ;  /* 0x000000040a0a7890 */ /* 0x000fe4000ff1e0ff */
[----:B------:R-:W-:Y:S02]  /*0bb0*/  UIADD3 UR12, UPT, UPT, UR12, 0x1, URZ ;  /* 0x000000010c0c7890 */ /* 0x000fe4000fffe0ff */
[----:B------:R-:W-:Y:S02]  /*0bc0*/  UIADD3 UR4, UP2, UPT, UR4, 0x4, URZ ;  /* 0x0000000404047890 */ /* 0x000fe4000ff5e0ff */
[----:B------:R-:W-:Y:S01]  /*0bd0*/  UIADD3.X UR11, UPT, UPT, URZ, UR11, URZ, UP0, !UPT ;  /* 0x0000000bff0b7290 */ /* 0x000fe200087fe4ff */
[----:B--2---:R-:W-:-:S13]  /*0be0*/  ISETP.GE.AND P0, PT, R7, 0x1, PT ;  /* 0x000000010700780c */ /* 0x004fda0003f06270 */
[----:B0-----:R-:W-:Y:S05]  /*0bf0*/  @!P0 BRA `(.L_x_107) ;  /* 0x0000000000488947 */ /* 0x001fea0003800000 */
[----:B------:R-:W-:Y:S02]  /*0c00*/  IMAD.U32 R2, RZ, RZ, UR6 ;  /* 0x00000006ff027e24 */ /* 0x000fe4000f8e00ff */
[----:B------:R-:W-:Y:S02]  /*0c10*/  IMAD.U32 R3, RZ, RZ, UR7 ;  /* 0x00000007ff037e24 */ /* 0x000fe4000f8e00ff */
[----:B------:R-:W-:Y:S02]  /*0c20*/  IMAD.U32 R4, RZ, RZ, UR8 ;  /* 0x00000008ff047e24 */ /* 0x000fe4000f8e00ff */
[----:B------:R-:W-:Y:S02]  /*0c30*/  IMAD.U32 R5, RZ, RZ, UR9 ;  /* 0x00000009ff057e24 */ /* 0x000fe4000f8e00ff */
[----:B------:R-:W2:Y:S04]  /*0c40*/  LDG.E.64 R2, desc[UR22][R2.64] ;  /* 0x0000001602027981 */ /* 0x000ea8000c1e1b00 */
[----:B------:R-:W3:Y:S01]  /*0c50*/  LDG.E.64 R4, desc[UR22][R4.64] ;  /* 0x0000001604047981 */ /* 0x000ee2000c1e1b00 */
[----:B--2---:R-:W-:-:S02]  /*0c60*/  DSETP.GT.AND P3, PT, R2, R12, PT ;  /* 0x0000000c0200722a */ /* 0x004fc40003f64000 */
[----:B------:R-:W-:Y:S02]  /*0c70*/  DSETP.GEU.AND P2, PT, R2, R14, PT ;  /* 0x0000000e0200722a */ /* 0x000fe40003f4e000 */
[C---:B---3--:R-:W-:Y:S02]  /*0c80*/  DSETP.GEU.AND P1, PT, R4.reuse, R16, PT ;  /* 0x000000100400722a */ /* 0x048fe40003f2e000 */
[----:B------:R-:W-:Y:S02]  /*0c90*/  DSETP.GT.AND P0, PT, R4, R30, PT ;  /* 0x0000001e0400722a */ /* 0x000fe40003f04000 */
[----:B------:R-:W-:Y:S02]  /*0ca0*/  FSEL R14, R2, R14, !P2 ;  /* 0x0000000e020e7208 */ /* 0x000fe40005000000 */
[----:B------:R-:W-:Y:S02]  /*0cb0*/  FSEL R16, R4, R16, !P1 ;  /* 0x0000001004107208 */ /* 0x000fe40004800000 */
[----:B------:R-:W-:-:S02]  /*0cc0*/  FSEL R17, R5, R17, !P1 ;  /* 0x0000001105117208 */ /* 0x000fc40004800000 */
[----:B------:R-:W-:Y:S01]  /*0cd0*/  FSEL R30, R4, R30, P0 ;  /* 0x0000001e041e7208 */ /* 0x000fe20000000000 */
[----:B------:R-:W-:Y:S01]  /*0ce0*/  @P3 IMAD.MOV.U32 R12, RZ, RZ, R2 ;  /* 0x000000ffff0c3224 */ /* 0x000fe200078e0002 */
[----:B------:R-:W-:Y:S01]  /*0cf0*/  FSEL R31, R5, R31, P0 ;  /* 0x0000001f051f7208 */ /* 0x000fe20000000000 */
[----:B------:R-:W-:Y:S01]  /*0d00*/  @P3 IMAD.MOV.U32 R13, RZ, RZ, R3 ;  /* 0x000000ffff0d3224 */ /* 0x000fe200078e0003 */
[----:B------:R-:W-:-:S07]  /*0d10*/  FSEL R15, R3, R15, !P2 ;  /* 0x0000000f030f7208 */ /* 0x000fce0005000000 */
.L_x_107:
[----:B------:R-:W-:Y:S01]  /*0d20*/  UIADD3 UR6, UP0, UPT, UR6, 0x8, URZ ;  /* 0x0000000806067890 */ /* 0x000fe2000ff1e0ff */
[----:B------:R-:W-:Y:S01]  /*0d30*/  IMAD.IADD R0, R7, 0x1, R0 ;  /* 0x0000000107007824 */ /* 0x000fe200078e0200 */
[----:B------:R-:W-:Y:S01]  /*0d40*/  UIADD3 UR8, UP1, UPT, UR8, 0x8, URZ ;  /* 0x0000000808087890 */ /* 0x000fe2000ff3e0ff */
[----:B-----5:R-:W-:Y:S01]  /*0d50*/  IMAD.IADD R10, R9, 0x1, R10 ;  /* 0x00000001090a7824 */ /* 0x020fe200078e020a */
[----:B------:R-:W-:Y:S02]  /*0d60*/  UIADD3.X UR7, UPT, UPT, URZ, UR7, URZ, UP0, !UPT ;  /* 0x00000007ff077290 */ /* 0x000fe400087fe4ff */
[----:B------:R-:W-:Y:S02]  /*0d70*/  UISETP.NE.AND UP0, UPT, UR12, URZ, UPT ;  /* 0x000000ff0c00728c */ /* 0x000fe4000bf05270 */
[----:B------:R-:W-:Y:S02]  /*0d80*/  UIADD3.X UR5, UPT, UPT, URZ, UR5, URZ, UP2, !UPT ;  /* 0x00000005ff057290 */ /* 0x000fe400097fe4ff */
[----:B------:R-:W-:-:S05]  /*0d90*/  UIADD3.X UR9, UPT, UPT, URZ, UR9, URZ, UP1, !UPT ;  /* 0x00000009ff097290 */ /* 0x000fca0008ffe4ff */
[----:B------:R-:W-:Y:S07]  /*0da0*/  BRA.U UP0, `(.L_x_108) ;  /* 0xfffffffd00647547 */ /* 0x000fee000b83ffff */
.L_x_106:
[----:B------:R-:W-:-:S13]  /*0db0*/  ISETP.GT.AND P0, PT, R10, RZ, PT ;  /* 0x000000ff0a00720c */ /* 0x000fda0003f04270 */
.L_x_99:
[----:B------:R-:W1:Y:S01]  /*0dc0*/  LDCU UR4, c[0x0][0x38c] ;  /* 0x00007180ff0477ac */ /* 0x000e620008000800 */
[----:B0-----:R-:W-:Y:S01]  /*0dd0*/  IMAD.MOV.U32 R2, RZ, RZ, 0x1 ;  /* 0x00000001ff027424 */ /* 0x001fe200078e00ff */
[----:B------:R-:W-:Y:S01]  /*0de0*/  ISETP.LT.OR P0, PT, R0, 0x1, !P0 ;  /* 0x000000010000780c */ /* 0x000fe20004701670 */
[----:B-1----:R-:W0:Y:S08]  /*0df0*/  I2F.F64 R8, UR4 ;  /* 0x0000000400087d12 */ /* 0x002e300008201c00 */
[----:B0-----:R-:W0:Y:S02]  /*0e00*/  MUFU.RCP64H R3, R9 ;  /* 0x0000000900037308 */ /* 0x001e240000001800 */
[----:B0-----:R-:W-:-:S08]  /*0e10*/  DFMA R4, -R8, R2, 1 ;  /* 0x3ff000000804742b */ /* 0x001fd00000000102 */
[----:B------:R-:W-:-:S08]  /*0e20*/  DFMA R4, R4, R4, R4 ;  /* 0x000000040404722b */ /* 0x000fd00000000004 */
[----:B------:R-:W-:-:S08]  /*0e30*/  DFMA R4, R2, R4, R2 ;  /* 0x000000040204722b */ /* 0x000fd00000000002 */
[----:B------:R-:W-:-:S08]  /*0e40*/  DFMA R2, -R8, R4, 1 ;  /* 0x3ff000000802742b */ /* 0x000fd00000000104 */
[----:B------:R-:W-:-:S08]  /*0e50*/  DFMA R2, R4, R2, R4 ;  /* 0x000000020402722b */ /* 0x000fd00000000004 */
[----:B------:R-:W-:-:S08]  /*0e60*/  DMUL R4, R2, 2 ;  /* 0x4000000002047828 */ /* 0x000fd00000000000 */
[----:B------:R-:W-:-:S08]  /*0e70*/  DFMA R6, -R8, R4, 2 ;  /* 0x400000000806742b */ /* 0x000fd00000000104 */
[----:B------:R-:W-:-:S10]  /*0e80*/  DFMA R2, R2, R6, R4 ;  /* 0x000000060202722b */ /* 0x000fd40000000004 */
[----:B------:R-:W-:-:S05]  /*0e90*/  FFMA R4, RZ, R9, R3 ;  /* 0x00000009ff047223 */ /* 0x000fca0000000003 */
[----:B------:R-:W-:Y:S01]  /*0ea0*/  FSETP.GT.AND P1, PT, |R4|, 1.469367938527859385e-39, PT ;  /* 0x001000000400780b */ /* 0x000fe20003f24200 */
[----:B------:R-:W-:-:S12]  /*0eb0*/  @P0 BRA `(.L_x_109) ;  /* 0x0000000000580947 */ /* 0x000fd80003800000 */
[----:B------:R-:W-:Y:S02]  /*0ec0*/  DMUL R4, R30, R16 ;  /* 0x000000101e047228 */ /* 0x000fe40000000000 */
[----:B------:R-:W-:-:S06]  /*0ed0*/  DSETP.GEU.AND P2, PT, R14, RZ, PT ;  /* 0x000000ff0e00722a */ /* 0x000fcc0003f4e000 */
[----:B------:R-:W-:Y:S01]  /*0ee0*/  DSETP.GEU.AND P0, PT, R4, RZ, PT ;  /* 0x000000ff0400722a */ /* 0x000fe20003f0e000 */
[----:B------:R-:W-:Y:S02]  /*0ef0*/  FSEL R7, R15, -1.875, P2 ;  /* 0xbff000000f077808 */ /* 0x000fe40001000000 */
[----:B------:R-:W-:Y:S02]  /*0f00*/  FSEL R5, R14, RZ, P2 ;  /* 0x000000ff0e057208 */ /* 0x000fe40001000000 */
[----:B------:R-:W-:Y:S02]  /*0f10*/  FSEL R11, R12, RZ, !P2 ;  /* 0x000000ff0c0b7208 */ /* 0x000fe40005000000 */
[----:B------:R-:W-:Y:S01]  /*0f20*/  FSEL R19, R13, 1.875, !P2 ;  /* 0x3ff000000d137808 */ /* 0x000fe20005000000 */
[----:B------:R-:W-:Y:S01]  /*0f30*/  DSETP.GEU.AND P2, PT, R16, RZ, PT ;  /* 0x000000ff1000722a */ /* 0x000fe20003f4e000 */
[----:B------:R-:W-:Y:S02]  /*0f40*/  FSEL R14, R5, R14, !P0 ;  /* 0x0000000e050e7208 */ /* 0x000fe40004000000 */
[----:B------:R-:W-:-:S02]  /*0f50*/  FSEL R15, R7, R15, !P0 ;  /* 0x0000000f070f7208 */ /* 0x000fc40004000000 */
[----:B------:R-:W-:Y:S02]  /*0f60*/  FSEL R12, R11, R12, !P0 ;  /* 0x0000000c0b0c7208 */ /* 0x000fe40004000000 */
[----:B------:R-:W-:Y:S02]  /*0f70*/  FSEL R13, R19, R13, !P0 ;  /* 0x0000000d130d7208 */ /* 0x000fe40004000000 */
[----:B------:R-:W-:Y:S02]  /*0f80*/  FSEL R7, R17, -1.875, P2 ;  /* 0xbff0000011077808 */ /* 0x000fe40001000000 */
[----:B------:R-:W-:Y:S02]  /*0f90*/  FSEL R11, R30, RZ, !P2 ;  /* 0x000000ff1e0b7208 */ /* 0x000fe40005000000 */
[----:B------:R-:W-:Y:S01]  /*0fa0*/  DMUL R4, R14, R12 ;  /* 0x0000000c0e047228 */ /* 0x000fe20000000000 */
[----:B------:R-:W-:-:S07]  /*0fb0*/  FSEL R19, R31, 1.875, !P2 ;  /* 0x3ff000001f137808 */ /* 0x000fce0005000000 */
[----:B------:R-:W-:Y:S01]  /*0fc0*/  DSETP.GEU.AND P0, PT, R4, RZ, PT ;  /* 0x000000ff0400722a */ /* 0x000fe20003f0e000 */
[----:B------:R-:W-:-:S05]  /*0fd0*/  FSEL R5, R16, RZ, P2 ;  /* 0x000000ff10057208 */ /* 0x000fca0001000000 */
[----:B------:R-:W-:Y:S02]  /*0fe0*/  FSEL R16, R5, R16, !P0 ;  /* 0x0000001005107208 */ /* 0x000fe40004000000 */
[----:B------:R-:W-:Y:S02]  /*0ff0*/  FSEL R17, R7, R17, !P0 ;  /* 0x0000001107117208 */ /* 0x000fe40004000000 */
[----:B------:R-:W-:Y:S02]  /*1000*/  FSEL R30, R11, R30, !P0 ;  /* 0x0000001e0b1e7208 */ /* 0x000fe40004000000 */
[----:B------:R-:W-:-:S07]  /*1010*/  FSEL R31, R19, R31, !P0 ;  /* 0x0000001f131f7208 */ /* 0x000fce0004000000 */
.L_x_109:
[----:B------:R-:W-:Y:S05]  /*1020*/  @P1 BRA `(.L_x_110) ;  /* 0x0000000000181947 */ /* 0x000fea0003800000 */
[----:B------:R-:W-:Y:S01]  /*1030*/  IMAD.MOV.U32 R6, RZ, RZ, RZ ;  /* 0x000000ffff067224 */ /* 0x000fe200078e00ff */
[----:B------:R-:W-:Y:S02]  /*1040*/  MOV R7, 0x40000000 ;  /* 0x4000000000077802 */ /* 0x000fe40000000f00 */
[----:B------:R-:W-:-:S07]  /*1050*/  MOV R4, 0x1070 ;  /* 0x0000107000047802 */ /* 0x000fce0000000f00 */
[----:B------:R-:W-:Y:S05]  /*1060*/  CALL.REL.NOINC `($__internal_6_$__cuda_sm20_div_rn_f64_full) ;  /* 0x0000000400a47944 */ /* 0x000fea0003c00000 */
[----:B------:R-:W-:Y:S02]  /*1070*/  IMAD.MOV.U32 R2, RZ, RZ, R6 ;  /* 0x000000ffff027224 */ /* 0x000fe400078e0006 */
[----:B------:R-:W-:-:S07]  /*1080*/  IMAD.MOV.U32 R3, RZ, RZ, R7 ;  /* 0x000000ffff037224 */ /* 0x000fce00078e0007 */
.L_x_110:
[----:B------:R-:W0:Y:S01]  /*1090*/  MUFU.RCP64H R5, R3 ;  /* 0x0000000300057308 */ /* 0x000e220000001800 */
[----:B------:R-:W-:Y:S01]  /*10a0*/  IMAD.MOV.U32 R4, RZ, RZ, 0x1 ;  /* 0x00000001ff047424 */ /* 0x000fe200078e00ff */
[----:B------:R-:W-:-:S04]  /*10b0*/  ISETP.NE.AND P0, PT, R0, RZ, PT ;  /* 0x000000ff0000720c */ /* 0x000fc80003f05270 */
[----:B------:R-:W-:Y:S01]  /*10c0*/  SEL R0, RZ, 0x1, !P0 ;  /* 0x00000001ff007807 */ /* 0x000fe20004000000 */
[----:B0-----:R-:W-:-:S08]  /*10d0*/  DFMA R6, R4, -R2, 1 ;  /* 0x3ff000000406742b */ /* 0x001fd00000000802 */
[----:B------:R-:W-:-:S08]  /*10e0*/  DFMA R6, R6, R6, R6 ;  /* 0x000000060606722b */ /* 0x000fd00000000006 */
[----:B------:R-:W-:Y:S02]  /*10f0*/  DFMA R4, R4, R6, R4 ;  /* 0x000000060404722b */ /* 0x000fe40000000004 */
[----:B------:R-:W-:-:S06]  /*1100*/  DADD R6, R16, 1 ;  /* 0x3ff0000010067429 */ /* 0x000fcc0000000000 */
[----:B------:R-:W-:-:S04]  /*1110*/  DFMA R8, R4, -R2, 1 ;  /* 0x3ff000000408742b */ /* 0x000fc80000000802 */
[----:B------:R-:W-:-:S04]  /*1120*/  FSETP.GEU.AND P2, PT, |R7|, 6.5827683646048100446e-37, PT ;  /* 0x036000000700780b */ /* 0x000fc80003f4e200 */
        /* <DEDUP_REMOVED lines=8> */
[----:B------:R-:W-:Y:S01]  /*11b0*/  MOV R4, 0x11e0 ;  /* 0x000011e000047802 */ /* 0x000fe20000000f00 */
[----:B------:R-:W-:-:S07]  /*11c0*/  IMAD.MOV.U32 R9, RZ, RZ, R3 ;  /* 0x000000ffff097224 */ /* 0x000fce00078e0003 */
[----:B------:R-:W-:Y:S05]  /*11d0*/  CALL.REL.NOINC `($__internal_6_$__cuda_sm20_div_rn_f64_full) ;  /* 0x0000000400487944 */ /* 0x000fea0003c00000 */
[----:B------:R-:W-:Y:S02]  /*11e0*/  IMAD.MOV.U32 R4, RZ, RZ, R6 ;  /* 0x000000ffff047224 */ /* 0x000fe400078e0006 */
[----:B------:R-:W-:-:S07]  /*11f0*/  IMAD.MOV.U32 R5, RZ, RZ, R7 ;  /* 0x000000ffff057224 */ /* 0x000fce00078e0007 */
.L_x_111:
[----:B------:R-:W0:Y:S01]  /*1200*/  MUFU.RCP64H R7, R3 ;  /* 0x0000000300077308 */ /* 0x000e220000001800 */
[----:B------:R-:W-:Y:S01]  /*1210*/  IMAD.MOV.U32 R6, RZ, RZ, 0x1 ;  /* 0x00000001ff067424 */ /* 0x000fe200078e00ff */
[----:B------:R-:W-:-:S06]  /*1220*/  DADD R14, R14, 1 ;  /* 0x3ff000000e0e7429 */ /* 0x000fcc0000000000 */
[----:B------:R-:W1:Y:S04]  /*1230*/  F2I.F64.FLOOR R5, R4 ;  /* 0x0000000400057311 */ /* 0x000e680000305100 */
[----:B------:R-:W-:Y:S01]  /*1240*/  FSETP.GEU.AND P1, PT, |R15|, 6.5827683646048100446e-37, PT ;  /* 0x036000000f00780b */ /* 0x000fe20003f2e200 */
[----:B0-----:R-:W-:-:S08]  /*1250*/  DFMA R8, R6, -R2, 1 ;  /* 0x3ff000000608742b */ /* 0x001fd00000000802 */
[----:B------:R-:W-:-:S08]  /*1260*/  DFMA R8, R8, R8, R8 ;  /* 0x000000080808722b */ /* 0x000fd00000000008 */
[----:B------:R-:W-:-:S08]  /*1270*/  DFMA R8, R6, R8, R6 ;  /* 0x000000080608722b */ /* 0x000fd00000000006 */
[----:B------:R-:W-:-:S08]  /*1280*/  DFMA R6, R8, -R2, 1 ;  /* 0x3ff000000806742b */ /* 0x000fd00000000802 */
[----:B------:R-:W-:Y:S01]  /*1290*/  DFMA R16, R8, R6, R8 ;  /* 0x000000060810722b */ /* 0x000fe20000000008 */
[----:B------:R-:W1:Y:S07]  /*12a0*/  LDC.64 R8, c[0x0][0x390] ;  /* 0x0000e400ff087b82 */ /* 0x000e6e0000000a00 */
[----:B------:R-:W-:-:S08]  /*12b0*/  DMUL R6, R16, R14 ;  /* 0x0000000e10067228 */ /* 0x000fd00000000000 */
[----:B------:R-:W-:-:S08]  /*12c0*/  DFMA R10, R6, -R2, R14 ;  /* 0x80000002060a722b */ /* 0x000fd0000000000e */
[----:B------:R-:W-:Y:S01]  /*12d0*/  DFMA R6, R16, R10, R6 ;  /* 0x0000000a1006722b */ /* 0x000fe20000000006 */
[----:B-1----:R0:W-:Y:S09]  /*12e0*/  STG.E desc[UR22][R8.64], R5 ;  /* 0x0000000508007986 */ /* 0x0021f2000c101916 */
[----:B------:R-:W-:-:S05]  /*12f0*/  FFMA R10, RZ, R3, R7 ;  /* 0x00000003ff0a7223 */ /* 0x000fca0000000007 */
[----:B------:R-:W-:-:S13]  /*1300*/  FSETP.GT.AND P0, PT, |R10|, 1.469367938527859385e-39, PT ;  /* 0x001000000a00780b */ /* 0x000fda0003f04200 */
[----:B0-----:R-:W-:Y:S05]  /*1310*/  @P0 BRA P1, `(.L_x_112) ;  /* 0x0000000000180947 */ /* 0x001fea0000800000 */
[----:B------:R-:W-:Y:S01]  /*1320*/  IMAD.MOV.U32 R6, RZ, RZ, R14 ;  /* 0x000000ffff067224 */ /* 0x000fe200078e000e */
[----:B------:R-:W-:Y:S01]  /*1330*/  MOV R4, 0x1380 ;  /* 0x0000138000047802 */ /* 0x000fe20000000f00 */
[----:B------:R-:W-:Y:S02]  /*1340*/  IMAD.MOV.U32 R7, RZ, RZ, R15 ;  /* 0x000000ffff077224 */ /* 0x000fe400078e000f */
[----:B------:R-:W-:Y:S02]  /*1350*/  IMAD.MOV.U32 R8, RZ, RZ, R2 ;  /* 0x000000ffff087224 */ /* 0x000fe400078e0002 */
[----:B------:R-:W-:-:S07]  /*1360*/  IMAD.MOV.U32 R9, RZ, RZ, R3 ;  /* 0x000000ffff097224 */ /* 0x000fce00078e0003 */
[----:B------:R-:W-:Y:S05]  /*1370*/  CALL.REL.NOINC `($__internal_6_$__cuda_sm20_div_rn_f64_full) ;  /* 0x0000000000e07944 */ /* 0x000fea0003c00000 */
.L_x_112:
[----:B------:R-:W0:Y:S01]  /*1380*/  MUFU.RCP64H R5, R3 ;  /* 0x0000000300057308 */ /* 0x000e220000001800 */
[----:B------:R-:W-:Y:S01]  /*1390*/  IMAD.MOV.U32 R4, RZ, RZ, 0x1 ;  /* 0x00000001ff047424 */ /* 0x000fe200078e00ff */
[----:B------:R-:W-:Y:S01]  /*13a0*/  DADD R30, R30, 1 ;  /* 0x3ff000001e1e7429 */ /* 0x000fe20000000000 */
[----:B------:R-:W1:Y:S05]  /*13b0*/  LDC.64 R10, c[0x0][0x390] ;  /* 0x0000e400ff0a7b82 */ /* 0x000e6a0000000a00 */
[----:B------:R-:W1:Y:S04]  /*13c0*/  F2I.F64.FLOOR R7, R6 ;  /* 0x0000000600077311 */ /* 0x000e680000305100 */
[----:B------:R-:W-:Y:S01]  /*13d0*/  FSETP.GEU.AND P1, PT, |R31|, 6.5827683646048100446e-37, PT ;  /* 0x036000001f00780b */ /* 0x000fe20003f2e200 */
[----:B0-----:R-:W-:-:S08]  /*13e0*/  DFMA R8, R4, -R2, 1 ;  /* 0x3ff000000408742b */ /* 0x001fd00000000802 */
[----:B------:R-:W-:Y:S01]  /*13f0*/  DFMA R8, R8, R8, R8 ;  /* 0x000000080808722b */ /* 0x000fe20000000008 */
[----:B-1----:R0:W-:Y:S07]  /*1400*/  STG.E desc[UR22][R10.64+0x4], R7 ;  /* 0x000004070a007986 */ /* 0x0021ee000c101916 */
        /* <DEDUP_REMOVED lines=15> */
[----:B------:R-:W-:Y:S02]  /*1500*/  IMAD.MOV.U32 R4, RZ, RZ, R6 ;  /* 0x000000ffff047224 */ /* 0x000fe400078e0006 */
[----:B------:R-:W-:-:S07]  /*1510*/  IMAD.MOV.U32 R5, RZ, RZ, R7 ;  /* 0x000000ffff057224 */ /* 0x000fce00078e0007 */
.L_x_113:
[----:B------:R-:W0:Y:S01]  /*1520*/  MUFU.RCP64H R7, R3 ;  /* 0x0000000300077308 */ /* 0x000e220000001800 */
[----:B------:R-:W-:Y:S01]  /*1530*/  IMAD.MOV.U32 R6, RZ, RZ, 0x1 ;  /* 0x00000001ff067424 */ /* 0x000fe200078e00ff */
[----:B------:R-:W-:Y:S01]  /*1540*/  DADD R12, R12, 1 ;  /* 0x3ff000000c0c7429 */ /* 0x000fe20000000000 */
[----:B------:R-:W1:Y:S05]  /*1550*/  LDC.64 R10, c[0x0][0x390] ;  /* 0x0000e400ff0a7b82 */ /* 0x000e6a0000000a00 */
[----:B------:R-:W1:Y:S04]  /*1560*/  F2I.F64.CEIL R5, R4 ;  /* 0x0000000400057311 */ /* 0x000e680000309100 */
        /* <DEDUP_REMOVED lines=19> */
.L_x_114:
[----:B------:R-:W0:Y:S01]  /*16a0*/  LDC.64 R2, c[0x0][0x390] ;  /* 0x0000e400ff027b82 */ /* 0x000e220000000a00 */
[----:B------:R-:W0:Y:S02]  /*16b0*/  F2I.F64.CEIL R7, R6 ;  /* 0x0000000600077311 */ /* 0x000e240000309100 */
[----:B0-----:R-:W-:Y:S04]  /*16c0*/  STG.E desc[UR22][R2.64+0xc], R7 ;  /* 0x00000c0702007986 */ /* 0x001fe8000c101916 */
[----:B------:R-:W-:Y:S01]  /*16d0*/  STG.E desc[UR22][R2.64+0x10], R0 ;  /* 0x0000100002007986 */ /* 0x000fe2000c101916 */
[----:B------:R-:W-:Y:S06]  /*16e0*/  BAR.SYNC.DEFER_BLOCKING 0x0 ;  /* 0x0000000000007b1d */ /* 0x000fec0000010000 */
[----:B------:R-:W-:Y:S05]  /*16f0*/  EXIT ;  /* 0x000000000000794d */ /* 0x000fea0003800000 */
        .weak           $__internal_6_$__cuda_sm20_div_rn_f64_full
        .type           $__internal_6_$__cuda_sm20_div_rn_f64_full,@function
        .size           $__internal_6_$__cuda_sm20_div_rn_f64_full,(.L_x_145 - $__internal_6_$__cuda_sm20_div_rn_f64_full)
$__internal_6_$__cuda_sm20_div_rn_f64_full:
[C---:B------:R-:W-:Y:S01]  /*1700*/  FSETP.GEU.AND P0, PT, |R9|.reuse, 1.469367938527859385e-39, PT ;  /* 0x001000000900780b */ /* 0x040fe20003f0e200 */
[----:B------:R-:W-:Y:S01]  /*1710*/  IMAD.MOV.U32 R22, RZ, RZ, 0x1 ;  /* 0x00000001ff167424 */ /* 0x000fe200078e00ff */
[C---:B------:R-:W-:Y:S01]  /*1720*/  LOP3.LUT R10, R9.reuse, 0x800fffff, RZ, 0xc0, !PT ;  /* 0x800fffff090a7812 */ /* 0x040fe200078ec0ff */
[----:B------:R-:W-:Y:S01]  /*1730*/  IMAD.MOV.U32 R27, RZ, RZ, 0x1ca00000 ;  /* 0x1ca00000ff1b7424 */ /* 0x000fe200078e00ff */
[----:B------:R-:W-:Y:S02]  /*1740*/  LOP3.LUT R5, R9, 0x7ff00000, RZ, 0xc0, !PT ;  /* 0x7ff0000009057812 */ /* 0x000fe400078ec0ff */
[----:B------:R-:W-:Y:S02]  /*1750*/  LOP3.LUT R11, R10, 0x3ff00000, RZ, 0xfc, !PT ;  /* 0x3ff000000a0b7812 */ /* 0x000fe400078efcff */
[----:B------:R-:W-:Y:S02]  /*1760*/  MOV R10, R8 ;  /* 0x00000008000a7202 */ /* 0x000fe40000000f00 */
        /* <DEDUP_REMOVED lines=15> */
[----:B------:R-:W-:Y:S01]  /*1860*/  LOP3.LUT R23, R9, 0x7ff00000, RZ, 0xc0, !PT ;  /* 0x7ff0000009177812 */ /* 0x000fe200078ec0ff */
[----:B------:R-:W-:-:S03]  /*1870*/  IMAD.MOV.U32 R22, RZ, RZ, RZ ;  /* 0x000000ffff167224 */ /* 0x000fc600078e00ff */
[----:B------:R-:W-:-:S04]  /*1880*/  ISETP.GE.U32.AND P1, PT, R26, R23, PT ;  /* 0x000000171a00720c */ /* 0x000fc80003f26070 */
[----:B------:R-:W-:-:S04]  /*1890*/  SEL R23, R27, 0x63400000, !P1 ;  /* 0x634000001b177807 */ /* 0x000fc80004800000 */
[----:B------:R-:W-:-:S04]  /*18a0*/  LOP3.LUT R23, R23, 0x80000000, R7, 0xf8, !PT ;  /* 0x8000000017177812 */ /* 0x000fc800078ef807 */
[----:B------:R-:W-:-:S06]  /*18b0*/  LOP3.LUT R23, R23, 0x100000, RZ, 0xfc, !PT ;  /* 0x0010000017177812 */ /* 0x000fcc00078efcff */
[----:B------:R-:W-:-:S10]  /*18c0*/  DFMA R18, R18, 2, -R22 ;  /* 0x400000001212782b */ /* 0x000fd40000000816 */
[----:B------:R-:W-:-:S07]  /*18d0*/  LOP3.LUT R28, R19, 0x7ff00000, RZ, 0xc0, !PT ;  /* 0x7ff00000131c7812 */ /* 0x000fce00078ec0ff */
.L_x_115:
[----:B------:R-:W-:Y:S01]  /*18e0*/  DMUL R22, R20, R18 ;  /* 0x0000001214167228 */ /* 0x000fe20000000000 */
[----:B------:R-:W-:-:S07]  /*18f0*/  @!P0 LOP3.LUT R5, R11, 0x7ff00000, RZ, 0xc0, !PT ;  /* 0x7ff000000b058812 */ /* 0x000fce00078ec0ff */
[----:B------:R-:W-:-:S08]  /*1900*/  DFMA R24, R22, -R10, R18 ;  /* 0x8000000a1618722b */ /* 0x000fd00000000012 */
[----:B------:R-:W-:Y:S01]  /*1910*/  DFMA R24, R20, R24, R22 ;  /* 0x000000181418722b */ /* 0x000fe20000000016 */
[----:B------:R-:W-:-:S05]  /*1920*/  VIADD R20, R28, 0xffffffff ;  /* 0xffffffff1c147836 */ /* 0x000fca0000000000 */
[----:B------:R-:W-:Y:S01]  /*1930*/  ISETP.GT.U32.AND P0, PT, R20, 0x7feffffe, PT ;  /* 0x7feffffe1400780c */ /* 0x000fe20003f04070 */
[----:B------:R-:W-:-:S05]  /*1940*/  VIADD R20, R5, 0xffffffff ;  /* 0xffffffff05147836 */ /* 0x000fca0000000000 */
[----:B------:R-:W-:-:S13]  /*1950*/  ISETP.GT.U32.OR P0, PT, R20, 0x7feffffe, P0 ;  /* 0x7feffffe1400780c */ /* 0x000fda0000704470 */
[----:B------:R-:W-:Y:S05]  /*1960*/  @P0 BRA `(.L_x_116) ;  /* 0x00000000006c0947 */ /* 0x000fea0003800000 */
        /* <DEDUP_REMOVED lines=19> */
[----:B------:R-:W-:Y:S01]  /*1aa0*/  IMAD.MOV.U32 R6, RZ, RZ, RZ ;  /* 0x000000ffff067224 */ /* 0x000fe200078e00ff */
[----:B------:R-:W-:-:S05]  /*1ab0*/  IADD3 R5, PT, PT, -R5, -0x43300000, RZ ;  /* 0xbcd0000005057810 */ /* 0x000fca0007ffe1ff */
[----:B------:R-:W-:-:S03]  /*1ac0*/  DFMA R6, R20, -R6, R24 ;  /* 0x800000061406722b */ /* 0x000fc60000000018 */
[----:B------:R-:W-:-:S07]  /*1ad0*/  LOP3.LUT R9, R11, R9, RZ, 0x3c, !PT ;  /* 0x000000090b097212 */ /* 0x000fce00078e3cff */
[----:B------:R-:W-:-:S04]  /*1ae0*/  FSETP.NEU.AND P0, PT, |R7|, R5, PT ;  /* 0x000000050700720b */ /* 0x000fc80003f0d200 */
[----:B------:R-:W-:Y:S02]  /*1af0*/  FSEL R20, R10, R20, !P0 ;  /* 0x000000140a147208 */ /* 0x000fe40004000000 */
[----:B------:R-:W-:Y:S01]  /*1b00*/  FSEL R21, R9, R21, !P0 ;  /* 0x0000001509157208 */ /* 0x000fe20004000000 */
[----:B------:R-:W-:Y:S06]  /*1b10*/  BRA `(.L_x_117) ;  /* 0x0000000000547947 */ /* 0x000fec0003800000 */
.L_x_116:
        /* <DEDUP_REMOVED lines=16> */
.L_x_119:
[----:B------:R-:W-:Y:S01]  /*1c20*/  LOP3.LUT R21, R9, 0x80000, RZ, 0xfc, !PT ;  /* 0x0008000009157812 */ /* 0x000fe200078efcff */
[----:B------:R-:W-:Y:S01]  /*1c30*/  IMAD.MOV.U32 R20, RZ, RZ, R8 ;  /* 0x000000ffff147224 */ /* 0x000fe200078e0008 */
[----:B------:R-:W-:Y:S06]  /*1c40*/  BRA `(.L_x_117) ;  /* 0x0000000000087947 */ /* 0x000fec0003800000 */
.L_x_118:
[----:B------:R-:W-:Y:S01]  /*1c50*/  LOP3.LUT R21, R7, 0x80000, RZ, 0xfc, !PT ;  /* 0x0008000007157812 */ /* 0x000fe200078efcff */
[----:B------:R-:W-:-:S07]  /*1c60*/  IMAD.MOV.U32 R20, RZ, RZ, R6 ;  /* 0x000000ffff147224 */ /* 0x000fce00078e0006 */
.L_x_117:
[----:B------:R-:W-:Y:S02]  /*1c70*/  IMAD.MOV.U32 R5, RZ, RZ, 0x0 ;  /* 0x00000000ff057424 */ /* 0x000fe400078e00ff */
[----:B------:R-:W-:Y:S02]  /*1c80*/  IMAD.MOV.U32 R6, RZ, RZ, R20 ;  /* 0x000000ffff067224 */ /* 0x000fe400078e0014 */
[----:B------:R-:W-:Y:S01]  /*1c90*/  IMAD.MOV.U32 R7, RZ, RZ, R21 ;  /* 0x000000ffff077224 */ /* 0x000fe200078e0015 */
[----:B------:R-:W-:Y:S06]  /*1ca0*/  RET.REL.NODEC R4 `(_Z9spot_areaPdiiPiS0_S0_S_S_) ;  /* 0xffffffe004d47950 */ /* 0x000fec0003c3ffff */
.L_x_120:
        /* <DEDUP_REMOVED lines=13> */
.L_x_145:


//--------------------- .text._Z14spot_phase_gpuPddidS_ --------------------------
	.section	.text._Z14spot_phase_gpuPddidS_,"ax",@progbits
	.align	128
        .global         _Z14spot_phase_gpuPddidS_
        .type           _Z14spot_phase_gpuPddidS_,@function
        .size           _Z14spot_phase_gpuPddidS_,(.L_x_147 - _Z14spot_phase_gpuPddidS_)
        .other          _Z14spot_phase_gpuPddidS_,@"STO_CUDA_ENTRY STV_DEFAULT"
_Z14spot_phase_gpuPddidS_:
.text._Z14spot_phase_gpuPddidS_:
[----:B------:R-:W0:Y:S01]  /*0000*/  LDC R1, c[0x0][0x37c] ;  /* 0x0000df00ff017b82 */ /* 0x000e220000000800 */
[----:B------:R-:W1:Y:S01]  /*0010*/  MUFU.RCP64H R3, 180 ;  /* 0x4066800000037908 */ /* 0x000e620000001800 */
[----:B------:R-:W-:Y:S01]  /*0020*/  IMAD.MOV.U32 R6, RZ, RZ, 0x0 ;  /* 0x00000000ff067424 */ /* 0x000fe200078e00ff */
[----:B------:R-:W2:Y:S01]  /*0030*/  LDCU.64 UR4, c[0x0][0x388] ;  /* 0x00007100ff0477ac */ /* 0x000ea20008000a00 */
[----:B------:R-:W-:Y:S02]  /*0040*/  IMAD.MOV.U32 R7, RZ, RZ, 0x40668000 ;  /* 0x40668000ff077424 */ /* 0x000fe400078e00ff */
[----:B------:R-:W-:Y:S02]  /*0050*/  IMAD.MOV.U32 R2, RZ, RZ, 0x1 ;  /* 0x00000001ff027424 */ /* 0x000fe400078e00ff */
[----:B0-----:R-:W-:-:S04]  /*0060*/  VIADD R1, R1, 0xffffffd8 ;  /* 0xffffffd801017836 */ /* 0x001fc80000000000 */
[----:B-1----:R-:W-:-:S08]  /*0070*/  DFMA R4, R2, -R6, 1 ;  /* 0x3ff000000204742b */ /* 0x002fd00000000806 */
[----:B------:R-:W-:-:S08]  /*0080*/  DFMA R4, R4, R4, R4 ;  /* 0x000000040404722b */ /* 0x000fd00000000004 */
[----:B------:R-:W-:Y:S01]  /*0090*/  DFMA R2, R2, R4, R2 ;  /* 0x000000040202722b */ /* 0x000fe20000000002 */
[----:B------:R-:W-:Y:S02]  /*00a0*/  IMAD.MOV.U32 R4, RZ, RZ, 0x54442d18 ;  /* 0x54442d18ff047424 */ /* 0x000fe400078e00ff */
[----:B------:R-:W-:-:S05]  /*00b0*/  IMAD.MOV.U32 R5, RZ, RZ, 0x400921fb ;  /* 0x400921fbff057424 */ /* 0x000fca00078e00ff */
[----:B------:R-:W-:Y:S02]  /*00c0*/  DFMA R6, R2, -R6, 1 ;  /* 0x3ff000000206742b */ /* 0x000fe40000000806 */
[----:B--2---:R-:W-:-:S06]  /*00d0*/  DMUL R4, R4, UR4 ;  /* 0x0000000404047c28 */ /* 0x004fcc0008000000 */
[----:B------:R-:W-:-:S04]  /*00e0*/  DFMA R2, R2, R6, R2 ;  /* 0x000000060202722b */ /* 0x000fc80000000002 */
[----:B------:R-:W-:-:S04]  /*00f0*/  FSETP.GEU.AND P1, PT, |R5|, 6.5827683646048100446e-37, PT ;  /* 0x036000000500780b */ /* 0x000fc80003f2e200 */
[----:B------:R-:W-:-:S08]  /*0100*/  DMUL R6, R4, R2 ;  /* 0x0000000204067228 */ /* 0x000fd00000000000 */
[----:B------:R-:W-:-:S08]  /*0110*/  DFMA R8, R6, -180, R4 ;  /* 0xc06680000608782b */ /* 0x000fd00000000004 */
[----:B------:R-:W-:-:S10]  /*0120*/  DFMA R2, R2, R8, R6 ;  /* 0x000000080202722b */ /* 0x000fd40000000006 */
[----:B------:R-:W-:-:S05]  /*0130*/  FFMA R0, RZ, 3.6015625, R3 ;  /* 0x40668000ff007823 */ /* 0x000fca0000000003 */
[----:B------:R-:W-:-:S13]  /*0140*/  FSETP.GT.AND P0, PT, |R0|, 1.469367938527859385e-39, PT ;  /* 0x001000000000780b */ /* 0x000fda0003f04200 */
[----:B------:R-:W-:Y:S05]  /*0150*/  @P0 BRA P1, `(.L_x_121) ;  /* 0x0000000000100947 */ /* 0x000fea0000800000 */
[----:B------:R-:W-:-:S07]  /*0160*/  MOV R0, 0x180 ;  /* 0x0000018000007802 */ /* 0x000fce0000000f00 */
[----:B------:R-:W-:Y:S05]  /*0170*/  CALL.REL.NOINC `($__internal_7_$__cuda_sm20_div_rn_f64_full) ;  /* 0x0000001000547944 */ /* 0x000fea0003c00000 */
[----:B------:R-:W-:Y:S02]  /*0180*/  IMAD.MOV.U32 R2, RZ, RZ, R10 ;  /* 0x000000ffff027224 */ /* 0x000fe400078e000a */
[----:B------:R-:W-:-:S07]  /*0190*/  IMAD.MOV.U32 R3, RZ, RZ, R11 ;  /* 0x000000ffff037224 */ /* 0x000fce00078e000b */
.L_x_121:
[----:B------:R-:W-:Y:S01]  /*01a0*/  DSETP.NEU.AND P0, PT, |R2|, +INF , PT ;  /* 0x7ff000000200742a */ /* 0x000fe20003f0d200 */
[----:B------:R-:W0:-:S13]  /*01b0*/  LDCU.64 UR6, c[0x0][0x358] ;  /* 0x00006b00ff0677ac */ /* 0x000e1a0008000a00 */
[----:B------:R-:W-:Y:S01]  /*01c0*/  @!P0 DMUL R16, RZ, R2 ;  /* 0x00000002ff108228 */ /* 0x000fe20000000000 */
[----:B------:R-:W-:Y:S01]  /*01d0*/  @!P0 IMAD.MOV.U32 R0, RZ, RZ, 0x1 ;  /* 0x00000001ff008424 */ /* 0x000fe200078e00ff */
[----:B------:R-:W-:Y:S09]  /*01e0*/  @!P0 BRA `(.L_x_122) ;  /* 0x0000000000608947 */ /* 0x000ff20003800000 */
[----:B------:R-:W-:Y:S01]  /*01f0*/  UMOV UR4, 0x6dc9c883 ;  /* 0x6dc9c88300047882 */ /* 0x000fe20000000000 */
[----:B------:R-:W-:Y:S01]  /*0200*/  UMOV UR5, 0x3fe45f30 ;  /* 0x3fe45f3000057882 */ /* 0x000fe20000000000 */
[C---:B------:R-:W-:Y:S02]  /*0210*/  DSETP.GE.AND P0, PT, |R2|.reuse, 2.14748364800000000000e+09, PT ;  /* 0x41e000000200742a */ /* 0x040fe40003f06200 */
[----:B------:R-:W-:Y:S01]  /*0220*/  DMUL R4, R2, UR4 ;  /* 0x0000000402047c28 */ /* 0x000fe20008000000 */
[----:B------:R-:W-:Y:S01]  /*0230*/  UMOV UR4, 0x54442d18 ;  /* 0x54442d1800047882 */ /* 0x000fe20000000000 */
[----:B------:R-:W-:-:S04]  /*0240*/  UMOV UR5, 0x3ff921fb ;  /* 0x3ff921fb00057882 */ /* 0x000fc80000000000 */
[----:B------:R-:W1:Y:S08]  /*0250*/  F2I.F64 R0, R4 ;  /* 0x0000000400007311 */ /* 0x000e700000301100 */
[----:B-1----:R-:W1:Y:S02]  /*0260*/  I2F.F64 R16, R0 ;  /* 0x0000000000107312 */ /* 0x002e640000201c00 */
[----:B-1----:R-:W-:Y:S01]  /*0270*/  DFMA R6, R16, -UR4, R2 ;  /* 0x8000000410067c2b */ /* 0x002fe20008000002 */
        /* <DEDUP_REMOVED lines=10> */
[----:B0-----:R-:W-:Y:S05]  /*0320*/  CALL.REL.NOINC `($_Z14spot_phase_gpuPddidS_$__internal_trig_reduction_slowpathd) ;  /* 0x00000014001c7944 */ /* 0x001fea0003c00000 */
[----:B------:R-:W-:Y:S02]  /*0330*/  IMAD.MOV.U32 R0, RZ, RZ, R10 ;  /* 0x000000ffff007224 */ /* 0x000fe400078e000a */
[----:B------:R-:W-:Y:S02]  /*0340*/  IMAD.MOV.U32 R16, RZ, RZ, R14 ;  /* 0x000000ffff107224 */ /* 0x000fe400078e000e */
[----:B------:R-:W-:-:S07]  /*0350*/  IMAD.MOV.U32 R17, RZ, RZ, R15 ;  /* 0x000000ffff117224 */ /* 0x000fce00078e000f */
.L_x_123:
[----:B------:R-:W-:-:S07]  /*0360*/  VIADD R0, R0, 0x1 ;  /* 0x0000000100007836 */ /* 0x000fce0000000000 */
.L_x_122:
[----:B------:R-:W1:Y:S01]  /*0370*/  LDCU.64 UR4, c[0x4][0x170] ;  /* 0x01002e00ff0477ac */ /* 0x000e620008000a00 */
[----:B------:R-:W-:-:S05]  /*0380*/  IMAD.SHL.U32 R4, R0, 0x40, RZ ;  /* 0x0000004000047824 */ /* 0x000fca00078e00ff */
[----:B------:R-:W-:-:S04]  /*0390*/  LOP3.LUT R4, R4, 0x40, RZ, 0xc0, !PT ;  /* 0x0000004004047812 */ /* 0x000fc800078ec0ff */
[----:B-1----:R-:W-:-:S05]  /*03a0*/  IADD3 R20, P0, PT, R4, UR4, RZ ;  /* 0x0000000404147c10 */ /* 0x002fca000ff1e0ff */
[----:B------:R-:W-:Y:S01]  /*03b0*/  IMAD.X R21, RZ, RZ, UR5, P0 ;  /* 0x00000005ff157e24 */ /* 0x000fe200080e06ff */
[----:B------:R-:W-:Y:S01]  /*03c0*/  LOP3.LUT R18, R0, 0x1, RZ, 0xc0, !PT ;  /* 0x0000000100127812 */ /* 0x000fe200078ec0ff */
[----:B------:R-:W-:Y:S01]  /*03d0*/  IMAD.MOV.U32 R22, RZ, RZ, 0x20fd8164 ;  /* 0x20fd8164ff167424 */ /* 0x000fe200078e00ff */
[----:B------:R-:W1:Y:S02]  /*03e0*/  LDCU.64 UR4, c[0x0][0x398] ;  /* 0x00007300ff0477ac */ /* 0x000e640008000a00 */
[----:B0-----:R-:W2:Y:S04]  /*03f0*/  LDG.E.128.CONSTANT R12, desc[UR6][R20.64] ;  /* 0x00000006140c7981 */ /* 0x001ea8000c1e9d00 */
        /* <DEDUP_REMOVED lines=8> */
[----:B--2---:R-:W-:-:S08]  /*0480*/  DFMA R12, R18, R22, R12 ;  /* 0x00000016120c722b */ /* 0x004fd0000000000c */
[----:B------:R-:W-:Y:S02]  /*0490*/  DFMA R12, R18, R12, R14 ;  /* 0x0000000c120c722b */ /* 0x000fe4000000000e */
[----:B------:R-:W-:-:S06]  /*04a0*/  @!P1 DMUL R14, RZ, R2 ;  /* 0x00000002ff0e9228 */ /* 0x000fcc0000000000 */
[----:B---3--:R-:W-:Y:S01]  /*04b0*/  DFMA R8, R18, R12, R8 ;  /* 0x0000000c1208722b */ /* 0x008fe20000000008 */
[----:B------:R-:W-:Y:S02]  /*04c0*/  IMAD.MOV.U32 R12, RZ, RZ, 0x54442d18 ;  /* 0x54442d18ff0c7424 */ /* 0x000fe400078e00ff */
[----:B------:R-:W-:-:S05]  /*04d0*/  IMAD.MOV.U32 R13, RZ, RZ, 0x401921fb ;  /* 0x401921fbff0d7424 */ /* 0x000fca00078e00ff */
[----:B------:R-:W-:Y:S02]  /*04e0*/  DFMA R8, R18, R8, R10 ;  /* 0x000000081208722b */ /* 0x000fe4000000000a */
[----:B-1----:R-:W-:-:S06]  /*04f0*/  DMUL R12, R12, -UR4 ;  /* 0x800000040c0c7c28 */ /* 0x002fcc0008000000 */
[----:B----4-:R-:W-:-:S08]  /*0500*/  DFMA R4, R18, R8, R4 ;  /* 0x000000081204722b */ /* 0x010fd00000000004 */
[----:B------:R-:W-:-:S08]  /*0510*/  DFMA R4, R18, R4, R6 ;  /* 0x000000041204722b */ /* 0x000fd00000000006 */
[----:B------:R-:W-:Y:S02]  /*0520*/  DFMA R16, R4, R16, R16 ;  /* 0x000000100410722b */ /* 0x000fe40000000010 */
[----:B------:R-:W-:-:S10]  /*0530*/  DFMA R4, R18, R4, 1 ;  /* 0x3ff000001204742b */ /* 0x000fd40000000004 */
        /* <DEDUP_REMOVED lines=27> */
[----:B------:R-:W-:Y:S05]  /*06f0*/  CALL.REL.NOINC `($_Z14spot_phase_gpuPddidS_$__internal_trig_reduction_slowpathd) ;  /* 0x0000001000287944 */ /* 0x000fea0003c00000 */
[----:B------:R-:W-:-:S07]  /*0700*/  IMAD.MOV.U32 R0, RZ, RZ, R10 ;  /* 0x000000ffff007224 */ /* 0x000fce00078e000a */
.L_x_124:
        /* <DEDUP_REMOVED lines=10> */
[----:B------:R-:W-:Y:S01]  /*07b0*/  DSETP.NEU.AND P1, PT, |R12|, +INF , PT ;  /* 0x7ff000000c00742a */ /* 0x000fe20003f2d200 */
        /* <DEDUP_REMOVED lines=42> */
[----:B------:R-:W-:Y:S02]  /*0a60*/  IMAD.MOV.U32 R0, RZ, RZ, R10 ;  /* 0x000000ffff007224 */ /* 0x000fe400078e000a */
[----:B------:R-:W-:Y:S02]  /*0a70*/  IMAD.MOV.U32 R2, RZ, RZ, R14 ;  /* 0x000000ffff027224 */ /* 0x000fe400078e000e */
[----:B------:R-:W-:-:S07]  /*0a80*/  IMAD.MOV.U32 R3, RZ, RZ, R15 ;  /* 0x000000ffff037224 */ /* 0x000fce00078e000f */
.L_x_126:
[----:B------:R-:W-:-:S07]  /*0a90*/  VIADD R0, R0, 0x1 ;  /* 0x0000000100007836 */ /* 0x000fce0000000000 */
.L_x_125:
[----:B------:R-:W0:Y:S01]  /*0aa0*/  LDCU.64 UR4, c[0x4][0x170] ;  /* 0x01002e00ff0477ac */ /* 0x000e220008000a00 */
[----:B------:R-:W-:-:S05]  /*0ab0*/  IMAD.SHL.U32 R4, R0, 0x40, RZ ;  /* 0x0000004000047824 */ /* 0x000fca00078e00ff */
[----:B------:R-:W-:-:S04]  /*0ac0*/  LOP3.LUT R4, R4, 0x40, RZ, 0xc0, !PT ;  /* 0x0000004004047812 */ /* 0x000fc800078ec0ff */
[----:B0-----:R-:W-:-:S05]  /*0ad0*/  IADD3 R24, P0, PT, R4, UR4, RZ ;  /* 0x0000000404187c10 */ /* 0x001fca000ff1e0ff */
[----:B------:R-:W-:-:S05]  /*0ae0*/  IMAD.X R25, RZ, RZ, UR5, P0 ;  /* 0x00000005ff197e24 */ /* 0x000fca00080e06ff */
[----:B------:R-:W2:Y:S04]  /*0af0*/  LDG.E.128.CONSTANT R4, desc[UR6][R24.64] ;  /* 0x0000000618047981 */ /* 0x000ea8000c1e9d00 */
[----:B------:R-:W3:Y:S04]  /*0b00*/  LDG.E.128.CONSTANT R8, desc[UR6][R24.64+0x10] ;  /* 0x0000100618087981 */ /* 0x000ee8000c1e9d00 */
[----:B------:R0:W4:Y:S01]  /*0b10*/  LDG.E.128.CONSTANT R16, desc[UR6][R24.64+0x20] ;  /* 0x0000200618107981 */ /* 0x000122000c1e9d00 */
        /* <DEDUP_REMOVED lines=8> */
[----:B0-----:R-:W-:Y:S02]  /*0ba0*/  @!P1 DMUL R24, RZ, R12 ;  /* 0x0000000cff189228 */ /* 0x001fe40000000000 */
        /* <DEDUP_REMOVED lines=14> */
[----:B------:R-:W-:-:S06]  /*0c90*/  FSEL R7, R5, R3, !P0 ;  /* 0x0000000305077208 */ /* 0x000fcc0004000000 */
[----:B------:R-:W-:-:S08]  /*0ca0*/  DADD R4, -R6, 1 ;  /* 0x3ff0000006047429 */ /* 0x000fd00000000100 */
[----:B------:R-:W-:Y:S01]  /*0cb0*/  DMUL R2, R22, R4 ;  /* 0x0000000416027228 */ /* 0x000fe20000000000 */
[----:B------:R-:W-:Y:S10]  /*0cc0*/  @!P1 BRA `(.L_x_127) ;  /* 0x00000000005c9947 */ /* 0x000ff40003800000 */
        /* <DEDUP_REMOVED lines=23> */
.L_x_127:
        /* <DEDUP_REMOVED lines=10> */
[----:B------:R-:W-:Y:S01]  /*0ee0*/  DMUL R28, R24, R24 ;  /* 0x00000018181c7228 */ /* 0x000fe20000000000 */
[----:B------:R-:W0:Y:S01]  /*0ef0*/  LDCU UR4, c[0x0][0x360] ;  /* 0x00006c00ff0477ac */ /* 0x000e220008000800 */
[----:B------:R-:W-:Y:S01]  /*0f00*/  ISETP.NE.U32.AND P0, PT, R26, 0x1, PT ;  /* 0x000000011a00780c */ /* 0x000fe20003f05070 */
[----:B------:R-:W-:-:S03]  /*0f10*/  IMAD.MOV.U32 R26, RZ, RZ, 0x20fd8164 ;  /* 0x20fd8164ff1a7424 */ /* 0x000fc600078e00ff */
[----:B------:R-:W-:Y:S02]  /*0f20*/  FSEL R27, -R27, 0.11223486810922622681, !P0 ;  /* 0x3de5db651b1b7808 */ /* 0x000fe40004000100 */
[----:B------:R-:W-:-:S06]  /*0f30*/  FSEL R26, R26, -8.06006814911005101289e+34, !P0 ;  /* 0xf9785eba1a1a7808 */ /* 0x000fcc0004000000 */
[----:B--2---:R-:W-:-:S08]  /*0f40*/  DFMA R8, R28, R26, R8 ;  /* 0x0000001a1c08722b */ /* 0x004fd00000000008 */
[----:B------:R-:W-:-:S08]  /*0f50*/  DFMA R8, R28, R8, R10 ;  /* 0x000000081c08722b */ /* 0x000fd0000000000a */
[----:B---3--:R-:W-:-:S08]  /*0f60*/  DFMA R8, R28, R8, R12 ;  /* 0x000000081c08722b */ /* 0x008fd0000000000c */
[----:B------:R-:W-:Y:S02]  /*0f70*/  DFMA R8, R28, R8, R14 ;  /* 0x000000081c08722b */ /* 0x000fe4000000000e */
[----:B------:R-:W-:-:S06]  /*0f80*/  DMUL R14, R20, R4 ;  /* 0x00000004140e7228 */ /* 0x000fcc0000000000 */
[----:B----4-:R-:W-:Y:S02]  /*0f90*/  DFMA R8, R28, R8, R16 ;  /* 0x000000081c08722b */ /* 0x010fe40000000010 */
[----:B------:R-:W-:Y:S02]  /*0fa0*/  DMUL R16, RZ, R4 ;  /* 0x00000004ff107228 */ /* 0x000fe40000000000 */
[----:B------:R-:W-:-:S04]  /*0fb0*/  DFMA R4, R22, R2, R6 ;  /* 0x000000021604722b */ /* 0x000fc80000000006 */
[----:B------:R-:W-:Y:S02]  /*0fc0*/  DFMA R8, R28, R8, R18 ;  /* 0x000000081c08722b */ /* 0x000fe40000000012 */
[----:B------:R-:W-:-:S06]  /*0fd0*/  DFMA R18, RZ, R16, R6 ;  /* 0x00000010ff12722b */ /* 0x000fcc0000000006 */
[----:B------:R-:W-:Y:S02]  /*0fe0*/  DFMA R24, R8, R24, R24 ;  /* 0x000000180818722b */ /* 0x000fe40000000018 */
[----:B------:R-:W-:-:S10]  /*0ff0*/  DFMA R8, R28, R8, 1 ;  /* 0x3ff000001c08742b */ /* 0x000fd40000000008 */
[----:B------:R-:W-:Y:S02]  /*1000*/  FSEL R10, R8, R24, !P0 ;  /* 0x00000018080a7208 */ /* 0x000fe40004000000 */
[----:B------:R-:W-:Y:S02]  /*1010*/  FSEL R11, R9, R25, !P0 ;  /* 0x00000019090b7208 */ /* 0x000fe40004000000 */
[----:B------:R-:W-:Y:S02]  /*1020*/  LOP3.LUT P0, RZ, R0, 0x2, RZ, 0xc0, !PT ;  /* 0x0000000200ff7812 */ /* 0x000fe4000780c0ff */
[----:B------:R-:W0:Y:S02]  /*1030*/  S2R R0, SR_CTAID.X ;  /* 0x0000000000007919 */ /* 0x000e240000002500 */
[----:B------:R-:W-:-:S10]  /*1040*/  DADD R8, RZ, -R10 ;  /* 0x00000000ff087229 */ /* 0x000fd4000000080a */
[----:B------:R-:W-:Y:S02]  /*1050*/  FSEL R12, R10, R8, !P0 ;  /* 0x000000080a0c7208 */ /* 0x000fe40004000000 */
[----:B------:R-:W-:Y:S01]  /*1060*/  FSEL R13, R11, R9, !P0 ;  /* 0x000000090b0d7208 */ /* 0x000fe20004000000 */
[----:B------:R-:W-:-:S05]  /*1070*/  DFMA R8, R20, R14, R6 ;  /* 0x0000000e1408722b */ /* 0x000fca0000000006 */
[-C--:B------:R-:W-:Y:S02]  /*1080*/  DMUL R26, RZ, R12.reuse ;  /* 0x0000000cff1a7228 */ /* 0x080fe40000000000 */
[-C--:B------:R-:W-:Y:S02]  /*1090*/  DMUL R10, R22, R12.reuse ;  /* 0x0000000c160a7228 */ /* 0x080fe40000000000 */
[----:B------:R-:W-:-:S04]  /*10a0*/  DMUL R12, R20, R12 ;  /* 0x0000000c140c7228 */ /* 0x000fc80000000000 */
[C---:B------:R-:W-:Y:S02]  /*10b0*/  DFMA R24, R20.reuse, R2, -R26 ;  /* 0x000000021418722b */ /* 0x040fe4000000081a */
[----:B------:R-:W-:Y:S02]  /*10c0*/  DFMA R20, R20, R16, R10 ;  /* 0x000000101414722b */ /* 0x000fe4000000000a */
[C---:B------:R-:W-:Y:S01]  /*10d0*/  DFMA R6, R22.reuse, R14, R26 ;  /* 0x0000000e1606722b */ /* 0x040fe2000000001a */
[----:B0-----:R-:W-:Y:S01]  /*10e0*/  IMAD R0, R0, UR4, RZ ;  /* 0x0000000400007c24 */ /* 0x001fe2000f8e02ff */
[--C-:B------:R-:W-:Y:S01]  /*10f0*/  DFMA R16, R22, R16, -R12.reuse ;  /* 0x000000101610722b */ /* 0x100fe2000000080c */
[----:B------:R-:W0:Y:S01]  /*1100*/  LDC.64 R22, c[0x0][0x380] ;  /* 0x0000e000ff167b82 */ /* 0x000e220000000a00 */
[----:B------:R-:W-:Y:S01]  /*1110*/  DFMA R28, RZ, R2, R12 ;  /* 0x00000002ff1c722b */ /* 0x000fe2000000000c */
[----:B0-----:R-:W-:-:S05]  /*1120*/  IMAD.WIDE R22, R0, 0x8, R22 ;  /* 0x0000000800167825 */ /* 0x001fca00078e0216 */
[----:B------:R-:W2:Y:S04]  /*1130*/  LDG.E.64 R2, desc[UR6][R22.64+0x8] ;  /* 0x0000080616027981 */ /* 0x000ea8000c1e1b00 */
[----:B------:R-:W3:Y:S04]  /*1140*/  LDG.E.64 R12, desc[UR6][R22.64] ;  /* 0x00000006160c7981 */ /* 0x000ee8000c1e1b00 */
[----:B------:R-:W4:Y:S01]  /*1150*/  LDG.E.64 R26, desc[UR6][R22.64+0x10] ;  /* 0x00001006161a7981 */ /* 0x000f22000c1e1b00 */
[----:B--2---:R-:W-:-:S08]  /*1160*/  DMUL R2, R28, R2 ;  /* 0x000000021c027228 */ /* 0x004fd00000000000 */
[----:B---3--:R-:W-:Y:S01]  /*1170*/  DFMA R2, R12, R4, R2 ;  /* 0x000000040c02722b */ /* 0x008fe20000000002 */
[----:B------:R-:W0:Y:S07]  /*1180*/  LDC.64 R4, c[0x0][0x3a0] ;  /* 0x0000e800ff047b82 */ /* 0x000e2e0000000a00 */
[----:B----4-:R-:W-:Y:S01]  /*1190*/  DFMA R24, R24, R26, R2 ;  /* 0x0000001a1818722b */ /* 0x010fe20000000002 */
[----:B0-----:R-:W-:-:S06]  /*11a0*/  IMAD.WIDE R2, R0, 0x8, R4 ;  /* 0x0000000800027825 */ /* 0x001fcc00078e0204 */
[----:B------:R-:W-:Y:S04]  /*11b0*/  STG.E.64 desc[UR6][R2.64], R24 ;  /* 0x0000001802007986 */ /* 0x000fe8000c101b06 */
[----:B------:R-:W2:Y:S04]  /*11c0*/  LDG.E.64 R4, desc[UR6][R22.64] ;  /* 0x0000000616047981 */ /* 0x000ea8000c1e1b00 */
[----:B------:R-:W3:Y:S04]  /*11d0*/  LDG.E.64 R12, desc[UR6][R22.64+0x8] ;  /* 0x00000806160c7981 */ /* 0x000ee8000c1e1b00 */
[----:B------:R-:W4:Y:S01]  /*11e0*/  LDG.E.64 R26, desc[UR6][R22.64+0x10] ;  /* 0x00001006161a7981 */ /* 0x000f22000c1e1b00 */
[----:B--2---:R-:W-:-:S08]  /*11f0*/  DMUL R4, R16, R4 ;  /* 0x0000000410047228 */ /* 0x004fd00000000000 */
[----:B---3--:R-:W-:-:S08]  /*1200*/  DFMA R4, R18, R12, R4 ;  /* 0x0000000c1204722b */ /* 0x008fd00000000004 */
[----:B----4-:R-:W-:-:S07]  /*1210*/  DFMA R4, R20, R26, R4 ;  /* 0x0000001a1404722b */ /* 0x010fce0000000004 */
[----:B------:R-:W-:Y:S04]  /*1220*/  STG.E.64 desc[UR6][R2.64+0x8], R4 ;  /* 0x0000080402007986 */ /* 0x000fe8000c101b06 */
[----:B------:R-:W2:Y:S04]  /*1230*/  LDG.E.64 R16, desc[UR6][R22.64+0x8] ;  /* 0x0000080616107981 */ /* 0x000ea8000c1e1b00 */
[----:B------:R-:W3:Y:S04]  /*1240*/  LDG.E.64 R12, desc[UR6][R22.64] ;  /* 0x00000006160c7981 */ /* 0x000ee8000c1e1b00 */
[----:B------:R-:W4:Y:S01]  /*1250*/  LDG.E.64 R18, desc[UR6][R22.64+0x10] ;  /* 0x0000100616127981 */ /* 0x000f22000c1e1b00 */
[----:B------:R-:W-:-:S08]  /*1260*/  DFMA R10, RZ, R14, -R10 ;  /* 0x0000000eff0a722b */ /* 0x000fd0000000080a */
[----:B--2---:R-:W-:-:S08]  /*1270*/  DMUL R10, R10, R16 ;  /* 0x000000100a0a7228 */ /* 0x004fd00000000000 */
[----:B---3--:R-:W-:-:S08]  /*1280*/  DFMA R6, R6, R12, R10 ;  /* 0x0000000c0606722b */ /* 0x008fd0000000000a */
[----:B----4-:R-:W-:-:S07]  /*1290*/  DFMA R6, R8, R18, R6 ;  /* 0x000000120806722b */ /* 0x010fce0000000006 */
[----:B------:R-:W-:Y:S01]  /*12a0*/  STG.E.64 desc[UR6][R2.64+0x10], R6 ;  /* 0x0000100602007986 */ /* 0x000fe2000c101b06 */
[----:B------:R-:W-:Y:S06]  /*12b0*/  BAR.SYNC.DEFER_BLOCKING 0x0 ;  /* 0x0000000000007b1d */ /* 0x000fec0000010000 */
[----:B------:R-:W-:Y:S05]  /*12c0*/  EXIT ;  /* 0x000000000000794d */ /* 0x000fea0003800000 */
        .weak           $__internal_7_$__cuda_sm20_div_rn_f64_full
        .type           $__internal_7_$__cuda_sm20_div_rn_f64_full,@function
        .size           $__internal_7_$__cuda_sm20_div_rn_f64_full,($_Z14spot_phase_gpuPddidS_$__internal_trig_reduction_slowpathd - $__internal_7_$__cuda_sm20_div_rn_f64_full)
$__internal_7_$__cuda_sm20_div_rn_f64_full:
[----:B------:R-:W-:Y:S01]  /*12d0*/  IMAD.MOV.U32 R3, RZ, RZ, 0x3ff68000 ;  /* 0x3ff68000ff037424 */ /* 0x000fe200078e00ff */
[C---:B------:R-:W-:Y:S01]  /*12e0*/  FSETP.GEU.AND P1, PT, |R5|.reuse, 1.469367938527859385e-39, PT ;  /* 0x001000000500780b */ /* 0x040fe20003f2e200 */
[----:B------:R-:W-:Y:S01]  /*12f0*/  IMAD.MOV.U32 R2, RZ, RZ, 0x0 ;  /* 0x00000000ff027424 */ /* 0x000fe200078e00ff */
[----:B------:R-:W-:Y:S01]  /*1300*/  LOP3.LUT R10, R5, 0x7ff00000, RZ, 0xc0, !PT ;  /* 0x7ff00000050a7812 */ /* 0x000fe200078ec0ff */
[----:B------:R-:W0:Y:S01]  /*1310*/  MUFU.RCP64H R7, R3 ;  /* 0x0000000300077308 */ /* 0x000e220000001800 */
[----:B------:R-:W-:Y:S02]  /*1320*/  IMAD.MOV.U32 R6, RZ, RZ, 0x1 ;  /* 0x00000001ff067424 */ /* 0x000fe400078e00ff */
[----:B------:R-:W-:Y:S01]  /*1330*/  IMAD.MOV.U32 R11, RZ, RZ, 0x1ca00000 ;  /* 0x1ca00000ff0b7424 */ /* 0x000fe200078e00ff */
[----:B------:R-:W-:Y:S01]  /*1340*/  ISETP.GE.U32.AND P0, PT, R10, 0x40600000, PT ;  /* 0x406000000a00780c */ /* 0x000fe20003f06070 */
[----:B------:R-:W-:Y:S02]  /*1350*/  IMAD.MOV.U32 R16, RZ, RZ, R10 ;  /* 0x000000ffff107224 */ /* 0x000fe400078e000a */
[----:B------:R-:W-:Y:S01]  /*1360*/  IMAD.MOV.U32 R17, RZ, RZ, 0x40600000 ;  /* 0x40600000ff117424 */ /* 0x000fe200078e00ff */
[----:B------:R-:W-:-:S03]  /*1370*/  SEL R11, R11, 0x63400000, !P0 ;  /* 0x634000000b0b7807 */ /* 0x000fc60004000000 */
[----:B------:R-:W-:Y:S01]  /*1380*/  VIADD R19, R17, 0xffffffff ;  /* 0xffffffff11137836 */ /* 0x000fe20000000000 */
[----:B0-----:R-:W-:-:S08]  /*1390*/  DFMA R8, R6, -R2, 1 ;  /* 0x3ff000000608742b */ /* 0x001fd00000000802 */
[----:B------:R-:W-:-:S08]  /*13a0*/  DFMA R8, R8, R8, R8 ;  /* 0x000000080808722b */ /* 0x000fd00000000008 */
[----:B------:R-:W-:Y:S01]  /*13b0*/  DFMA R12, R6, R8, R6 ;  /* 0x00000008060c722b */ /* 0x000fe20000000006 */
[C-C-:B------:R-:W-:Y:S01]  /*13c0*/  @!P1 LOP3.LUT R8, R11.reuse, 0x80000000, R5.reuse, 0xf8, !PT ;  /* 0x800000000b089812 */ /* 0x140fe200078ef805 */
[----:B------:R-:W-:Y:S01]  /*13d0*/  IMAD.MOV.U32 R6, RZ, RZ, R4 ;  /* 0x000000ffff067224 */ /* 0x000fe200078e0004 */
[----:B------:R-:W-:Y:S02]  /*13e0*/  LOP3.LUT R7, R11, 0x800fffff, R5, 0xf8, !PT ;  /* 0x800fffff0b077812 */ /* 0x000fe400078ef805 */
[----:B------:R-:W-:Y:S01]  /*13f0*/  @!P1 LOP3.LUT R9, R8, 0x100000, RZ, 0xfc, !PT ;  /* 0x0010000008099812 */ /* 0x000fe200078efcff */
[----:B------:R-:W-:Y:S02]  /*1400*/  @!P1 IMAD.MOV.U32 R8, RZ, RZ, RZ ;  /* 0x000000ffff089224 */ /* 0x000fe400078e00ff */
[----:B------:R-:W-:-:S04]  /*1410*/  DFMA R14, R12, -R2, 1 ;  /* 0x3ff000000c0e742b */ /* 0x000fc80000000802 */
[----:B------:R-:W-:-:S04]  /*1420*/  @!P1 DFMA R6, R6, 2, -R8 ;  /* 0x400000000606982b */ /* 0x000fc80000000808 */
[----:B------:R-:W-:-:S06]  /*1430*/  DFMA R14, R12, R14, R12 ;  /* 0x0000000e0c0e722b */ /* 0x000fcc000000000c */
[----:B------:R-:W-:Y:S02]  /*1440*/  @!P1 LOP3.LUT R16, R7, 0x7ff00000, RZ, 0xc0, !PT ;  /* 0x7ff0000007109812 */ /* 0x000fe400078ec0ff */
[----:B------:R-:W-:-:S03]  /*1450*/  DMUL R8, R14, R6 ;  /* 0x000000060e087228 */ /* 0x000fc60000000000 */
[----:B------:R-:W-:-:S05]  /*1460*/  VIADD R18, R16, 0xffffffff ;  /* 0xffffffff10127836 */ /* 0x000fca0000000000 */
[----:B------:R-:W-:Y:S01]  /*1470*/  DFMA R12, R8, -R2, R6 ;  /* 0x80000002080c722b */ /* 0x000fe20000000006 */
[----:B------:R-:W-:-:S04]  /*1480*/  ISETP.GT.U32.AND P0, PT, R18, 0x7feffffe, PT ;  /* 0x7feffffe1200780c */ /* 0x000fc80003f04070 */
[----:B------:R-:W-:-:S03]  /*1490*/  ISETP.GT.U32.OR P0, PT, R19, 0x7feffffe, P0 ;  /* 0x7feffffe1300780c */ /* 0x000fc60000704470 */
[----:B------:R-:W-:-:S10]  /*14a0*/  DFMA R8, R14, R12, R8 ;  /* 0x0000000c0e08722b */ /* 0x000fd40000000008 */
[----:B------:R-:W-:Y:S05]  /*14b0*/  @P0 BRA `(.L_x_128) ;  /* 0x0000000000680947 */ /* 0x000fea0003800000 */
[----:B------:R-:W-:Y:S02]  /*14c0*/  IMAD.MOV.U32 R5, RZ, RZ, 0x40600000 ;  /* 0x40600000ff057424 */ /* 0x000fe400078e00ff */
[----:B------:R-:W-:-:S03]  /*14d0*/  IMAD.MOV.U32 R4, RZ, RZ, RZ ;  /* 0x000000ffff047224 */ /* 0x000fc600078e00ff */
[----:B------:R-:W-:-:S04]  /*14e0*/  VIADDMNMX R10, R10, -R5, 0xb9600000, !PT ;  /* 0xb96000000a0a7446 */ /* 0x000fc80007800905 */
        /* <DEDUP_REMOVED lines=9> */
[----:B------:R-:W-:-:S04]  /*1580*/  LOP3.LUT R2, R3, 0x40668000, RZ, 0x3c, !PT ;  /* 0x4066800003027812 */ /* 0x000fc800078e3cff */
[----:B------:R-:W-:-:S04]  /*1590*/  LOP3.LUT R7, R2, 0x80000000, RZ, 0xc0, !PT ;  /* 0x8000000002077812 */ /* 0x000fc800078ec0ff */
[----:B------:R-:W-:-:S03]  /*15a0*/  LOP3.LUT R5, R7, R5, RZ, 0xfc, !PT ;  /* 0x0000000507057212 */ /* 0x000fc600078efcff */
        /* <DEDUP_REMOVED lines=11> */
.L_x_128:
        /* <DEDUP_REMOVED lines=15> */
.L_x_130:
[----:B------:R-:W-:Y:S01]  /*1750*/  LOP3.LUT R11, R5, 0x80000, RZ, 0xfc, !PT ;  /* 0x00080000050b7812 */ /* 0x000fe200078efcff */
[----:B------:R-:W-:-:S07]  /*1760*/  IMAD.MOV.U32 R10, RZ, RZ, R4 ;  /* 0x000000ffff0a7224 */ /* 0x000fce00078e0004 */
.L_x_129:
[----:B------:R-:W-:Y:S02]  /*1770*/  IMAD.MOV.U32 R2, RZ, RZ, R0 ;  /* 0x000000ffff027224 */ /* 0x000fe400078e0000 */
[----:B------:R-:W-:-:S04]  /*1780*/  IMAD.MOV.U32 R3, RZ, RZ, 0x0 ;  /* 0x00000000ff037424 */ /* 0x000fc800078e00ff */
[----:B------:R-:W-:Y:S05]  /*1790*/  RET.REL.NODEC R2 `(_Z14spot_phase_gpuPddidS_) ;  /* 0xffffffe802187950 */ /* 0x000fea0003c3ffff */
        .type           $_Z14spot_phase_gpuPddidS_$__internal_trig_reduction_slowpathd,@function
        .size           $_Z14spot_phase_gpuPddidS_$__internal_trig_reduction_slowpathd,(.L_x_147 - $_Z14spot_phase_gpuPddidS_$__internal_trig_reduction_slowpathd)
$_Z14spot_phase_gpuPddidS_$__internal_trig_reduction_slowpathd:
        /* <DEDUP_REMOVED lines=15> */
[C---:B------:R-:W-:Y:S01]  /*1890*/  SHF.L.U64.HI R19, R14.reuse, 0xb, R15 ;  /* 0x0000000b0e137819 */ /* 0x040fe2000001020f */
[----:B------:R-:W-:Y:S01]  /*18a0*/  IMAD.SHL.U32 R25, R14, 0x800, RZ ;  /* 0x000008000e197824 */ /* 0x000fe200078e00ff */
[----:B------:R-:W-:Y:S01]  /*18b0*/  IADD3 R24, PT, PT, RZ, -R10, -R11 ;  /* 0x8000000aff187210 */ /* 0x000fe20007ffe80b */
[----:B------:R-:W-:Y:S01]  /*18c0*/  IMAD.MOV.U32 R18, RZ, RZ, RZ ;  /* 0x000000ffff127224 */ /* 0x000fe200078e00ff */
[----:B------:R-:W-:Y:S02]  /*18d0*/  CS2R R16, SRZ ;  /* 0x0000000000107805 */ /* 0x000fe4000001ff00 */
[----:B------:R-:W-:Y:S01]  /*18e0*/  LOP3.LUT R19, R19, 0x80000000, RZ, 0xfc, !PT ;  /* 0x8000000013137812 */ /* 0x000fe200078efcff */
[----:B------:R-:W0:Y:S01]  /*18f0*/  LDCU.64 UR4, c[0x0][0x358] ;  /* 0x00006b00ff0477ac */ /* 0x000e220008000a00 */
[----:B------:R-:W-:-:S05]  /*1900*/  NOP ;  /* 0x0000000000007918 */ /* 0x000fca0000000000 */
.L_x_133:
[----:B------:R-:W1:Y:S02]  /*1910*/  LDC.64 R14, c[0x4][0x168] ;  /* 0x01005a00ff0e7b82 */ /* 0x000e640000000a00 */
[----:B-1----:R-:W-:-:S06]  /*1920*/  IMAD.WIDE R14, R26, 0x8, R14 ;  /* 0x000000081a0e7825 */ /* 0x002fcc00078e020e */
[----:B0-----:R-:W2:Y:S01]  /*1930*/  LDG.E.64.CONSTANT R14, desc[UR4][R14.64] ;  /* 0x000000040e0e7981 */ /* 0x001ea2000c1e9b00 */
[----:B------:R-:W-:Y:S02]  /*1940*/  VIADD R24, R24, 0x1 ;  /* 0x0000000118187836 */ /* 0x000fe40000000000 */
[----:B------:R-:W-:Y:S02]  /*1950*/  VIADD R26, R26, 0x1 ;  /* 0x000000011a1a7836 */ /* 0x000fe40000000000 */
[----:B--2---:R-:W-:-:S04]  /*1960*/  IMAD.WIDE.U32 R16, P2, R14, R25, R16 ;  /* 0x000000190e107225 */ /* 0x004fc80007840010 */
[----:B------:R-:W-:Y:S02]  /*1970*/  IMAD R27, R14, R19, RZ ;  /* 0x000000130e1b7224 */ /* 0x000fe400078e02ff */
[----:B------:R-:W-:-:S03]  /*1980*/  IMAD R28, R15, R25, RZ ;  /* 0x000000190f1c7224 */ /* 0x000fc600078e02ff */
[----:B------:R-:W-:Y:S01]  /*1990*/  IADD3 R17, P0, PT, R27, R17, RZ ;  /* 0x000000111b117210 */ /* 0x000fe20007f1e0ff */
[----:B------:R-:W-:-:S03]  /*19a0*/  IMAD.HI.U32 R27, R14, R19, RZ ;  /* 0x000000130e1b7227 */ /* 0x000fc600078e00ff */
[----:B------:R-:W-:Y:S01]  /*19b0*/  IADD3 R29, P1, PT, R28, R17, RZ ;  /* 0x000000111c1d7210 */ /* 0x000fe20007f3e0ff */
[----:B------:R-:W-:-:S04]  /*19c0*/  IMAD.HI.U32 R14, R15, R25, RZ ;  /* 0x000000190f0e7227 */ /* 0x000fc800078e00ff */
[----:B------:R-:W-:Y:S02]  /*19d0*/  IMAD.X R27, RZ, RZ, R27, P2 ;  /* 0x000000ffff1b7224 */ /* 0x000fe400010e061b */
[----:B------:R-:W-:Y:S02]  /*19e0*/  IMAD.MOV.U32 R28, RZ, RZ, R16 ;  /* 0x000000ffff1c7224 */ /* 0x000fe400078e0010 */
[----:B------:R-:W-:Y:S01]  /*19f0*/  IMAD.HI.U32 R16, R15, R19, RZ ;  /* 0x000000130f107227 */ /* 0x000fe200078e00ff */
[----:B------:R-:W-:-:S03]  /*1a00*/  IADD3.X R14, P0, PT, R14, R27, RZ, P0, !PT ;  /* 0x0000001b0e0e7210 */ /* 0x000fc6000071e4ff */
[----:B------:R-:W-:Y:S02]  /*1a10*/  IMAD R15, R15, R19, RZ ;  /* 0x000000130f0f7224 */ /* 0x000fe400078e02ff */
[----:B------:R-:W-:Y:S01]  /*1a20*/  IMAD.X R16, RZ, RZ, R16, P0 ;  /* 0x000000ffff107224 */ /* 0x000fe200000e0610 */
[----:B------:R-:W-:Y:S01]  /*1a30*/  ISETP.NE.AND P0, PT, R24, -0xf, PT ;  /* 0xfffffff11800780c */ /* 0x000fe20003f05270 */
[C---:B------:R-:W-:Y:S01]  /*1a40*/  IMAD R17, R18.reuse, 0x8, R1 ;  /* 0x0000000812117824 */ /* 0x040fe200078e0201 */
[----:B------:R-:W-:Y:S01]  /*1a50*/  IADD3.X R14, P1, PT, R15, R14, RZ, P1, !PT ;  /* 0x0000000e0f0e7210 */ /* 0x000fe20000f3e4ff */
[----:B------:R-:W-:-:S03]  /*1a60*/  VIADD R18, R18, 0x1 ;  /* 0x0000000112127836 */ /* 0x000fc60000000000 */
[----:B------:R0:W-:Y:S02]  /*1a70*/  STL.64 [R17], R28 ;  /* 0x0000001c11007387 */ /* 0x0001e40000100a00 */
[----:B0-----:R-:W-:Y:S02]  /*1a80*/  IMAD.X R17, RZ, RZ, R16, P1 ;  /* 0x000000ffff117224 */ /* 0x001fe400008e0610 */
[----:B------:R-:W-:-:S03]  /*1a90*/  IMAD.MOV.U32 R16, RZ, RZ, R14 ;  /* 0x000000ffff107224 */ /* 0x000fc600078e000e */
[----:B------:R-:W-:Y:S05]  /*1aa0*/  @P0 BRA `(.L_x_133) ;  /* 0xfffffffc00980947 */ /* 0x000fea000383ffff */
[----:B------:R-:W-:-:S07]  /*1ab0*/  IMAD.MOV.U32 R26, RZ, RZ, R11 ;  /* 0x000000ffff1a7224 */ /* 0x000fce00078e000b */
.L_x_132:
[----:B------:R-:W-:Y:S01]  /*1ac0*/  LOP3.LUT P0, R27, R8, 0x3f, RZ, 0xc0, !PT ;  /* 0x0000003f081b7812 */ /* 0x000fe2000780c0ff */
        /* <DEDUP_REMOVED lines=21> */
[----:B------:R-:W-:Y:S02]  /*1c20*/  @P0 LOP3.LUT R10, R17, R18, RZ, 0xfc, !PT ;  /* 0x00000012110a0212 */ /* 0x000fe400078efcff */
[----:B------:R-:W-:Y:S02]  /*1c30*/  @P0 SHF.R.U32.HI R8, RZ, R8, R19 ;  /* 0x00000008ff080219 */ /* 0x000fe40000011613 */
[----:B------:R-:W-:Y:S02]  /*1c40*/  SHF.L.U64.HI R14, R14, 0x2, R15 ;  /* 0x000000020e0e7819 */ /* 0x000fe4000001020f */
[----:B------:R-:W-:Y:S02]  /*1c50*/  SHF.L.W.U32.HI R18, R15, 0x2, R10 ;  /* 0x000000020f127819 */ /* 0x000fe40000010e0a */
[----:B------:R-:W-:-:S02]  /*1c60*/  @P0 LOP3.LUT R11, R27, R8, RZ, 0xfc, !PT ;  /* 0x000000081b0b0212 */ /* 0x000fc400078efcff */
        /* <DEDUP_REMOVED lines=32> */
.L_x_134:
        /* <DEDUP_REMOVED lines=36> */
.L_x_131:
[----:B------:R-:W-:Y:S02]  /*20b0*/  IMAD.MOV.U32 R8, RZ, RZ, R0 ;  /* 0x000000ffff087224 */ /* 0x000fe400078e0000 */
[----:B------:R-:W-:-:S04]  /*20c0*/  IMAD.MOV.U32 R9, RZ, RZ, 0x0 ;  /* 0x00000000ff097424 */ /* 0x000fc800078e00ff */
[----:B------:R-:W-:Y:S05]  /*20d0*/  RET.REL.NODEC R8 `(_Z14spot_phase_gpuPddidS_) ;  /* 0xffffffdc08c87950 */ /* 0x000fea0003c3ffff */
.L_x_135:
        /* <DEDUP_REMOVED lines=10> */
.L_x_147:


//--------------------- .nv.global.init           --------------------------
	.section	.nv.global.init,"aw",@progbits
	.align	16
.nv.global.init:
	.type		__cudart_sin_cos_coeffs,@object
	.size		__cudart_sin_cos_coeffs,(__cudart_i2opi_d - __cudart_sin_cos_coeffs)
__cudart_sin_cos_coeffs:
        /*0000*/ 	.byte	0x46, 0xd2, 0xb0, 0x2c, 0xf1, 0xe5, 0x5a, 0xbe, 0x92, 0xe3, 0xac, 0x69, 0xe3, 0x1d, 0xc7, 0x3e
        /*0010*/ 	.byte	0xa1, 0x62, 0xdb, 0x19, 0xa0, 0x01, 0x2a, 0xbf, 0x18, 0x08, 0x11, 0x11, 0x11, 0x11, 0x81, 0x3f
        /*0020*/ 	.byte	0x54, 0x55, 0x55, 0x55, 0x55, 0x55, 0xc5, 0xbf, 0x00, 0x00, 0x00, 0x00, 0x00, 0x00, 0x00, 0x00
        /*0030*/ 	.byte	0x00, 0x00, 0x00, 0x00, 0x00, 0x00, 0x00, 0x00, 0x64, 0x81, 0xfd, 0x20, 0x83, 0xff, 0xa8, 0xbd
        /*0040*/ 	.byte	0x28, 0x85, 0xef, 0xc1, 0xa7, 0xee, 0x21, 0x3e, 0xd9, 0xe6, 0x06, 0x8e, 0x4f, 0x7e, 0x92, 0xbe
        /*0050*/ 	.byte	0xe9, 0xbc, 0xdd, 0x19, 0xa0, 0x01, 0xfa, 0x3e, 0x47, 0x5d, 0xc1, 0x16, 0x6c, 0xc1, 0x56, 0xbf
        /*0060*/ 	.byte	0x51, 0x55, 0x55, 0x55, 0x55, 0x55, 0xa5, 0x3f, 0x00, 0x00, 0x00, 0x00, 0x00, 0x00, 0xe0, 0xbf
        /*0070*/ 	.byte	0x00, 0x00, 0x00, 0x00, 0x00, 0x00, 0xf0, 0x3f, 0x00, 0x00, 0x00, 0x00, 0x00, 0x00, 0x00, 0x00
	.type		__cudart_i2opi_d,@object
	.size		__cudart_i2opi_d,(.L_45 - __cudart_i2opi_d)
__cudart_i2opi_d:
        /* <DEDUP_REMOVED lines=9> */
.L_45:


//--------------------- .nv.shared.reserved.0     --------------------------
	.section	.nv.shared.reserved.0,"aw",@nobits
	.weak		__nv_reservedSMEM_offset_0_alias
	.size		__nv_reservedSMEM_offset_0_alias, 0, 64
	.other		__nv_reservedSMEM_offset_0_alias,@"STO_CUDA_RESERVED_SHARED STV_DEFAULT"
__nv_reservedSMEM_offset_0_alias:
	.zero		0
	.zero		64


//--------------------- .nv.global                --------------------------
	.section	.nv.global,"aw",@nobits
.nv.global:
	.type		_ZN34_INTERNAL_ff016fdc_4_k_cu_224779096thrust24THRUST_300001_SM_1000_NS12placeholders2_8E,@object
	.size		_ZN34_INTERNAL_ff016fdc_4_k_cu_224779096thrust24THRUST_300001_SM_1000_NS12placeholders2_8E,(_ZN34_INTERNAL_ff016fdc_4_k_cu_224779094cuda3std3__436_GLOBAL__N__ff016fdc_4_k_cu_224779096ignoreE - _ZN34_INTERNAL_ff016fdc_4_k_cu_224779096thrust24THRUST_300001_SM_1000_NS12placeholders2_8E)
_ZN34_INTERNAL_ff016fdc_4_k_cu_224779096thrust24THRUST_300001_SM_1000_NS12placeholders2_8E:
	.zero		1
	.type		_ZN34_INTERNAL_ff016fdc_4_k_cu_224779094cuda3std3__436_GLOBAL__N__ff016fdc_4_k_cu_224779096ignoreE,@object
	.size		_ZN34_INTERNAL_ff016fdc_4_k_cu_224779094cuda3std3__436_GLOBAL__N__ff016fdc_4_k_cu_224779096ignoreE,(_ZN34_INTERNAL_ff016fdc_4_k_cu_224779094cuda3std6ranges3__45__cpo4dataE - _ZN34_INTERNAL_ff016fdc_4_k_cu_224779094cuda3std3__436_GLOBAL__N__ff016fdc_4_k_cu_224779096ignoreE)
_ZN34_INTERNAL_ff016fdc_4_k_cu_224779094cuda3std3__436_GLOBAL__N__ff016fdc_4_k_cu_224779096ignoreE:
	.zero		1
	.type		_ZN34_INTERNAL_ff016fdc_4_k_cu_224779094cuda3std6ranges3__45__cpo4dataE,@object
	.size		_ZN34_INTERNAL_ff016fdc_4_k_cu_224779094cuda3std6ranges3__45__cpo4dataE,(_ZN34_INTERNAL_ff016fdc_4_k_cu_224779096thrust24THRUST_300001_SM_1000_NS6system3cpp3parE - _ZN34_INTERNAL_ff016fdc_4_k_cu_224779094cuda3std6ranges3__45__cpo4dataE)
_ZN34_INTERNAL_ff016fdc_4_k_cu_224779094cuda3std6ranges3__45__cpo4dataE:
	.zero		1
	.type		_ZN34_INTERNAL_ff016fdc_4_k_cu_224779096thrust24THRUST_300001_SM_1000_NS6system3cpp3parE,@object
	.size		_ZN34_INTERNAL_ff016fdc_4_k_cu_224779096thrust24THRUST_300001_SM_1000_NS6system3cpp3parE,(_ZN34_INTERNAL_ff016fdc_4_k_cu_224779094cuda3std3__45__cpo5beginE - _ZN34_INTERNAL_ff016fdc_4_k_cu_224779096thrust24THRUST_300001_SM_1000_NS6system3cpp3parE)
_ZN34_INTERNAL_ff016fdc_4_k_cu_224779096thrust24THRUST_300001_SM_1000_NS6system3cpp3parE:
	.zero		1
	.type		_ZN34_INTERNAL_ff016fdc_4_k_cu_224779094cuda3std3__45__cpo5beginE,@object
	.size		_ZN34_INTERNAL_ff016fdc_4_k_cu_224779094cuda3std3__45__cpo5beginE,(_ZN34_INTERNAL_ff016fdc_4_k_cu_224779094cuda3std6ranges3__45__cpo5beginE - _ZN34_INTERNAL_ff016fdc_4_k_cu_224779094cuda3std3__45__cpo5beginE)
_ZN34_INTERNAL_ff016fdc_4_k_cu_224779094cuda3std3__45__cpo5beginE:
	.zero		1
	.type		_ZN34_INTERNAL_ff016fdc_4_k_cu_224779094cuda3std6ranges3__45__cpo5beginE,@object
	.size		_ZN34_INTERNAL_ff016fdc_4_k_cu_224779094cuda3std6ranges3__45__cpo5beginE,(_ZN34_INTERNAL_ff016fdc_4_k_cu_224779096thrust24THRUST_300001_SM_1000_NS6deviceE - _ZN34_INTERNAL_ff016fdc_4_k_cu_224779094cuda3std6ranges3__45__cpo5beginE)
_ZN34_INTERNAL_ff016fdc_4_k_cu_224779094cuda3std6ranges3__45__cpo5beginE:
	.zero		1
	.type		_ZN34_INTERNAL_ff016fdc_4_k_cu_224779096thrust24THRUST_300001_SM_1000_NS6deviceE,@object
	.size		_ZN34_INTERNAL_ff016fdc_4_k_cu_224779096thrust24THRUST_300001_SM_1000_NS6deviceE,(_ZN34_INTERNAL_ff016fdc_4_k_cu_224779094cuda3std3__47nulloptE - _ZN34_INTERNAL_ff016fdc_4_k_cu_224779096thrust24THRUST_300001_SM_1000_NS6deviceE)
_ZN34_INTERNAL_ff016fdc_4_k_cu_224779096thrust24THRUST_300001_SM_1000_NS6deviceE:
	.zero		1
	.type		_ZN34_INTERNAL_ff016fdc_4_k_cu_224779094cuda3std3__47nulloptE,@object
	.size		_ZN34_INTERNAL_ff016fdc_4_k_cu_224779094cuda3std3__47nulloptE,(_ZN34_INTERNAL_ff016fdc_4_k_cu_224779094cuda3std6ranges3__45__cpo8distanceE - _ZN34_INTERNAL_ff016fdc_4_k_cu_224779094cuda3std3__47nulloptE)
_ZN34_INTERNAL_ff016fdc_4_k_cu_224779094cuda3std3__47nulloptE:
	.zero		1
	.type		_ZN34_INTERNAL_ff016fdc_4_k_cu_224779094cuda3std6ranges3__45__cpo8distanceE,@object
	.size		_ZN34_INTERNAL_ff016fdc_4_k_cu_224779094cuda3std6ranges3__45__cpo8distanceE,(_ZN34_INTERNAL_ff016fdc_4_k_cu_224779096thrust24THRUST_300001_SM_1000_NS12placeholders2_4E - _ZN34_INTERNAL_ff016fdc_4_k_cu_224779094cuda3std6ranges3__45__cpo8distanceE)
_ZN34_INTERNAL_ff016fdc_4_k_cu_224779094cuda3std6ranges3__45__cpo8distanceE:
	.zero		1
	.type		_ZN34_INTERNAL_ff016fdc_4_k_cu_224779096thrust24THRUST_300001_SM_1000_NS12placeholders2_4E,@object
	.size		_ZN34_INTERNAL_ff016fdc_4_k_cu_224779096thrust24THRUST_300001_SM_1000_NS12placeholders2_4E,(_ZN34_INTERNAL_ff016fdc_4_k_cu_224779094cuda3std3__45__cpo6rbeginE - _ZN34_INTERNAL_ff016fdc_4_k_cu_224779096thrust24THRUST_300001_SM_1000_NS12placeholders2_4E)
_ZN34_INTERNAL_ff016fdc_4_k_cu_224779096thrust24THRUST_300001_SM_1000_NS12placeholders2_4E:
	.zero		1
	.type		_ZN34_INTERNAL_ff016fdc_4_k_cu_224779094cuda3std3__45__cpo6rbeginE,@object
	.size		_ZN34_INTERNAL_ff016fdc_4_k_cu_224779094cuda3std3__45__cpo6rbeginE,(_ZN34_INTERNAL_ff016fdc_4_k_cu_224779094cuda3std6ranges3__45__cpo7advanceE - _ZN34_INTERNAL_ff016fdc_4_k_cu_224779094cuda3std3__45__cpo6rbeginE)
_ZN34_INTERNAL_ff016fdc_4_k_cu_224779094cuda3std3__45__cpo6rbeginE:
	.zero		1
	.type		_ZN34_INTERNAL_ff016fdc_4_k_cu_224779094cuda3std6ranges3__45__cpo7advanceE,@object
	.size		_ZN34_INTERNAL_ff016fdc_4_k_cu_224779094cuda3std6ranges3__45__cpo7advanceE,(_ZN34_INTERNAL_ff016fdc_4_k_cu_224779096thrust24THRUST_300001_SM_1000_NS12placeholders3_10E - _ZN34_INTERNAL_ff016fdc_4_k_cu_224779094cuda3std6ranges3__45__cpo7advanceE)
_ZN34_INTERNAL_ff016fdc_4_k_cu_224779094cuda3std6ranges3__45__cpo7advanceE:
	.zero		1
	.type		_ZN34_INTERNAL_ff016fdc_4_k_cu_224779096thrust24THRUST_300001_SM_1000_NS12placeholders3_10E,@object
	.size		_ZN34_INTERNAL_ff016fdc_4_k_cu_224779096thrust24THRUST_300001_SM_1000_NS12placeholders3_10E,(_ZN34_INTERNAL_ff016fdc_4_k_cu_224779094cuda3std3__48in_placeE - _ZN34_INTERNAL_ff016fdc_4_k_cu_224779096thrust24THRUST_300001_SM_1000_NS12placeholders3_10E)
_ZN34_INTERNAL_ff016fdc_4_k_cu_224779096thrust24THRUST_300001_SM_1000_NS12placeholders3_10E:
	.zero		1
	.type		_ZN34_INTERNAL_ff016fdc_4_k_cu_224779094cuda3std3__48in_placeE,@object
	.size		_ZN34_INTERNAL_ff016fdc_4_k_cu_224779094cuda3std3__48in_placeE,(_ZN34_INTERNAL_ff016fdc_4_k_cu_224779094cuda3std6ranges3__45__cpo4sizeE - _ZN34_INTERNAL_ff016fdc_4_k_cu_224779094cuda3std3__48in_placeE)
_ZN34_INTERNAL_ff016fdc_4_k_cu_224779094cuda3std3__48in_placeE:
	.zero		1
	.type		_ZN34_INTERNAL_ff016fdc_4_k_cu_224779094cuda3std6ranges3__45__cpo4sizeE,@object
	.size		_ZN34_INTERNAL_ff016fdc_4_k_cu_224779094cuda3std6ranges3__45__cpo4sizeE,(_ZN34_INTERNAL_ff016fdc_4_k_cu_224779096thrust24THRUST_300001_SM_1000_NS12placeholders2_2E - _ZN34_INTERNAL_ff016fdc_4_k_cu_224779094cuda3std6ranges3__45__cpo4sizeE)
_ZN34_INTERNAL_ff016fdc_4_k_cu_224779094cuda3std6ranges3__45__cpo4sizeE:
	.zero		1
	.type		_ZN34_INTERNAL_ff016fdc_4_k_cu_224779096thrust24THRUST_300001_SM_1000_NS12placeholders2_2E,@object
	.size		_ZN34_INTERNAL_ff016fdc_4_k_cu_224779096thrust24THRUST_300001_SM_1000_NS12placeholders2_2E,(_ZN34_INTERNAL_ff016fdc_4_k_cu_224779094cuda3std3__45__cpo6cbeginE - _ZN34_INTERNAL_ff016fdc_4_k_cu_224779096thrust24THRUST_300001_SM_1000_NS12placeholders2_2E)
_ZN34_INTERNAL_ff016fdc_4_k_cu_224779096thrust24THRUST_300001_SM_1000_NS12placeholders2_2E:
	.zero		1
	.type		_ZN34_INTERNAL_ff016fdc_4_k_cu_224779094cuda3std3__45__cpo6cbeginE,@object
	.size		_ZN34_INTERNAL_ff016fdc_4_k_cu_224779094cuda3std3__45__cpo6cbeginE,(_ZN34_INTERNAL_ff016fdc_4_k_cu_224779094cuda3std6ranges3__45__cpo6cbeginE - _ZN34_INTERNAL_ff016fdc_4_k_cu_224779094cuda3std3__45__cpo6cbeginE)
_ZN34_INTERNAL_ff016fdc_4_k_cu_224779094cuda3std3__45__cpo6cbeginE:
	.zero		1
	.type		_ZN34_INTERNAL_ff016fdc_4_k_cu_224779094cuda3std6ranges3__45__cpo6cbeginE,@object
	.size		_ZN34_INTERNAL_ff016fdc_4_k_cu_224779094cuda3std6ranges3__45__cpo6cbeginE,(_ZN34_INTERNAL_ff016fdc_4_k_cu_224779096thrust24THRUST_300001_SM_1000_NS12placeholders2_6E - _ZN34_INTERNAL_ff016fdc_4_k_cu_224779094cuda3std6ranges3__45__cpo6cbeginE)
_ZN34_INTERNAL_ff016fdc_4_k_cu_224779094cuda3std6ranges3__45__cpo6cbeginE:
	.zero		1
	.type		_ZN34_INTERNAL_ff016fdc_4_k_cu_224779096thrust24THRUST_300001_SM_1000_NS12placeholders2_6E,@object
	.size		_ZN34_INTERNAL_ff016fdc_4_k_cu_224779096thrust24THRUST_300001_SM_1000_NS12placeholders2_6E,(_ZN34_INTERNAL_ff016fdc_4_k_cu_224779094cuda3std3__45__cpo7crbeginE - _ZN34_INTERNAL_ff016fdc_4_k_cu_224779096thrust24THRUST_300001_SM_1000_NS12placeholders2_6E)
_ZN34_INTERNAL_ff016fdc_4_k_cu_224779096thrust24THRUST_300001_SM_1000_NS12placeholders2_6E:
	.zero		1
	.type		_ZN34_INTERNAL_ff016fdc_4_k_cu_224779094cuda3std3__45__cpo7crbeginE,@object
	.size		_ZN34_INTERNAL_ff016fdc_4_k_cu_224779094cuda3std3__45__cpo7crbeginE,(_ZN34_INTERNAL_ff016fdc_4_k_cu_224779094cuda3std6ranges3__45__cpo4nextE - _ZN34_INTERNAL_ff016fdc_4_k_cu_224779094cuda3std3__45__cpo7crbeginE)
_ZN34_INTERNAL_ff016fdc_4_k_cu_224779094cuda3std3__45__cpo7crbeginE:
	.zero		1
	.type		_ZN34_INTERNAL_ff016fdc_4_k_cu_224779094cuda3std6ranges3__45__cpo4nextE,@object
	.size		_ZN34_INTERNAL_ff016fdc_4_k_cu_224779094cuda3std6ranges3__45__cpo4nextE,(_ZN34_INTERNAL_ff016fdc_4_k_cu_224779094cuda3std6ranges3__45__cpo4swapE - _ZN34_INTERNAL_ff016fdc_4_k_cu_224779094cuda3std6ranges3__45__cpo4nextE)
_ZN34_INTERNAL_ff016fdc_4_k_cu_224779094cuda3std6ranges3__45__cpo4nextE:
	.zero		1
	.type		_ZN34_INTERNAL_ff016fdc_4_k_cu_224779094cuda3std6ranges3__45__cpo4swapE,@object
	.size		_ZN34_INTERNAL_ff016fdc_4_k_cu_224779094cuda3std6ranges3__45__cpo4swapE,(_ZN34_INTERNAL_ff016fdc_4_k_cu_224779096thrust24THRUST_300001_SM_1000_NS8cuda_cub10par_nosyncE - _ZN34_INTERNAL_ff016fdc_4_k_cu_224779094cuda3std6ranges3__45__cpo4swapE)
_ZN34_INTERNAL_ff016fdc_4_k_cu_224779094cuda3std6ranges3__45__cpo4swapE:
	.zero		1
	.type		_ZN34_INTERNAL_ff016fdc_4_k_cu_224779096thrust24THRUST_300001_SM_1000_NS8cuda_cub10par_nosyncE,@object
	.size		_ZN34_INTERNAL_ff016fdc_4_k_cu_224779096thrust24THRUST_300001_SM_1000_NS8cuda_cub10par_nosyncE,(_ZN34_INTERNAL_ff016fdc_4_k_cu_224779096thrust24THRUST_300001_SM_1000_NS3seqE - _ZN34_INTERNAL_ff016fdc_4_k_cu_224779096thrust24THRUST_300001_SM_1000_NS8cuda_cub10par_nosyncE)
_ZN34_INTERNAL_ff016fdc_4_k_cu_224779096thrust24THRUST_300001_SM_1000_NS8cuda_cub10par_nosyncE:
	.zero		1
	.type		_ZN34_INTERNAL_ff016fdc_4_k_cu_224779096thrust24THRUST_300001_SM_1000_NS3seqE,@object
	.size		_ZN34_INTERNAL_ff016fdc_4_k_cu_224779096thrust24THRUST_300001_SM_1000_NS3seqE,(_ZN34_INTERNAL_ff016fdc_4_k_cu_224779094cuda3std3__420unreachable_sentinelE - _ZN34_INTERNAL_ff016fdc_4_k_cu_224779096thrust24THRUST_300001_SM_1000_NS3seqE)
_ZN34_INTERNAL_ff016fdc_4_k_cu_224779096thrust24THRUST_300001_SM_1000_NS3seqE:
	.zero		1
	.type		_ZN34_INTERNAL_ff016fdc_4_k_cu_224779094cuda3std3__420unreachable_sentinelE,@object
	.size		_ZN34_INTERNAL_ff016fdc_4_k_cu_224779094cuda3std3__420unreachable_sentinelE,(_ZN34_INTERNAL_ff016fdc_4_k_cu_224779094cuda3std6ranges3__45__cpo5ssizeE - _ZN34_INTERNAL_ff016fdc_4_k_cu_224779094cuda3std3__420unreachable_sentinelE)
_ZN34_INTERNAL_ff016fdc_4_k_cu_224779094cuda3std3__420unreachable_sentinelE:
	.zero		1
	.type		_ZN34_INTERNAL_ff016fdc_4_k_cu_224779094cuda3std6ranges3__45__cpo5ssizeE,@object
	.size		_ZN34_INTERNAL_ff016fdc_4_k_cu_224779094cuda3std6ranges3__45__cpo5ssizeE,(_ZN34_INTERNAL_ff016fdc_4_k_cu_224779096thrust24THRUST_300001_SM_1000_NS12placeholders2_3E - _ZN34_INTERNAL_ff016fdc_4_k_cu_224779094cuda3std6ranges3__45__cpo5ssizeE)
_ZN34_INTERNAL_ff016fdc_4_k_cu_224779094cuda3std6ranges3__45__cpo5ssizeE:
	.zero		1
	.type		_ZN34_INTERNAL_ff016fdc_4_k_cu_224779096thrust24THRUST_300001_SM_1000_NS12placeholders2_3E,@object
	.size		_ZN34_INTERNAL_ff016fdc_4_k_cu_224779096thrust24THRUST_300001_SM_1000_NS12placeholders2_3E,(_ZN34_INTERNAL_ff016fdc_4_k_cu_224779094cuda3std3__45__cpo4cendE - _ZN34_INTERNAL_ff016fdc_4_k_cu_224779096thrust24THRUST_300001_SM_1000_NS12placeholders2_3E)
_ZN34_INTERNAL_ff016fdc_4_k_cu_224779096thrust24THRUST_300001_SM_1000_NS12placeholders2_3E:
	.zero		1
	.type		_ZN34_INTERNAL_ff016fdc_4_k_cu_224779094cuda3std3__45__cpo4cendE,@object
	.size		_ZN34_INTERNAL_ff016fdc_4_k_cu_224779094cuda3std3__45__cpo4cendE,(_ZN34_INTERNAL_ff016fdc_4_k_cu_224779094cuda3std6ranges3__45__cpo4cendE - _ZN34_INTERNAL_ff016fdc_4_k_cu_224779094cuda3std3__45__cpo4cendE)
_ZN34_INTERNAL_ff016fdc_4_k_cu_224779094cuda3std3__45__cpo4cendE:
	.zero		1
	.type		_ZN34_INTERNAL_ff016fdc_4_k_cu_224779094cuda3std6ranges3__45__cpo4cendE,@object
	.size		_ZN34_INTERNAL_ff016fdc_4_k_cu_224779094cuda3std6ranges3__45__cpo4cendE,(_ZN34_INTERNAL_ff016fdc_4_k_cu_224779096thrust24THRUST_300001_SM_1000_NS12placeholders2_7E - _ZN34_INTERNAL_ff016fdc_4_k_cu_224779094cuda3std6ranges3__45__cpo4cendE)
_ZN34_INTERNAL_ff016fdc_4_k_cu_224779094cuda3std6ranges3__45__cpo4cendE:
	.zero		1
	.type		_ZN34_INTERNAL_ff016fdc_4_k_cu_224779096thrust24THRUST_300001_SM_1000_NS12placeholders2_7E,@object
	.size		_ZN34_INTERNAL_ff016fdc_4_k_cu_224779096thrust24THRUST_300001_SM_1000_NS12placeholders2_7E,(_ZN34_INTERNAL_ff016fdc_4_k_cu_224779094cuda3std3__45__cpo5crendE - _ZN34_INTERNAL_ff016fdc_4_k_cu_224779096thrust24THRUST_300001_SM_1000_NS12placeholders2_7E)
_ZN34_INTERNAL_ff016fdc_4_k_cu_224779096thrust24THRUST_300001_SM_1000_NS12placeholders2_7E:
	.zero		1
	.type		_ZN34_INTERNAL_ff016fdc_4_k_cu_224779094cuda3std3__45__cpo5crendE,@object
	.size		_ZN34_INTERNAL_ff016fdc_4_k_cu_224779094cuda3std3__45__cpo5crendE,(_ZN34_INTERNAL_ff016fdc_4_k_cu_224779094cuda3std6ranges3__45__cpo4prevE - _ZN34_INTERNAL_ff016fdc_4_k_cu_224779094cuda3std3__45__cpo5crendE)
_ZN34_INTERNAL_ff016fdc_4_k_cu_224779094cuda3std3__45__cpo5crendE:
	.zero		1
	.type		_ZN34_INTERNAL_ff016fdc_4_k_cu_224779094cuda3std6ranges3__45__cpo4prevE,@object
	.size		_ZN34_INTERNAL_ff016fdc_4_k_cu_224779094cuda3std6ranges3__45__cpo4prevE,(_ZN34_INTERNAL_ff016fdc_4_k_cu_224779094cuda3std6ranges3__45__cpo9iter_moveE - _ZN34_INTERNAL_ff016fdc_4_k_cu_224779094cuda3std6ranges3__45__cpo4prevE)
_ZN34_INTERNAL_ff016fdc_4_k_cu_224779094cuda3std6ranges3__45__cpo4prevE:
	.zero		1
	.type		_ZN34_INTERNAL_ff016fdc_4_k_cu_224779094cuda3std6ranges3__45__cpo9iter_moveE,@object
	.size		_ZN34_INTERNAL_ff016fdc_4_k_cu_224779094cuda3std6ranges3__45__cpo9iter_moveE,(_ZN34_INTERNAL_ff016fdc_4_k_cu_224779096thrust24THRUST_300001_SM_1000_NS6system6detail10sequential3seqE - _ZN34_INTERNAL_ff016fdc_4_k_cu_224779094cuda3std6ranges3__45__cpo9iter_moveE)
_ZN34_INTERNAL_ff016fdc_4_k_cu_224779094cuda3std6ranges3__45__cpo9iter_moveE:
	.zero		1
	.type		_ZN34_INTERNAL_ff016fdc_4_k_cu_224779096thrust24THRUST_300001_SM_1000_NS6system6detail10sequential3seqE,@object
	.size		_ZN34_INTERNAL_ff016fdc_4_k_cu_224779096thrust24THRUST_300001_SM_1000_NS6system6detail10sequential3seqE,(_ZN34_INTERNAL_ff016fdc_4_k_cu_224779096thrust24THRUST_300001_SM_1000_NS12placeholders2_9E - _ZN34_INTERNAL_ff016fdc_4_k_cu_224779096thrust24THRUST_300001_SM_1000_NS6system6detail10sequential3seqE)
_ZN34_INTERNAL_ff016fdc_4_k_cu_224779096thrust24THRUST_300001_SM_1000_NS6system6detail10sequential3seqE:
	.zero		1
	.type		_ZN34_INTERNAL_ff016fdc_4_k_cu_224779096thrust24THRUST_300001_SM_1000_NS12placeholders2_9E,@object
	.size		_ZN34_INTERNAL_ff016fdc_4_k_cu_224779096thrust24THRUST_300001_SM_1000_NS12placeholders2_9E,(_ZN34_INTERNAL_ff016fdc_4_k_cu_224779094cuda3std3__419piecewise_constructE - _ZN34_INTERNAL_ff016fdc_4_k_cu_224779096thrust24THRUST_300001_SM_1000_NS12placeholders2_9E)
_ZN34_INTERNAL_ff016fdc_4_k_cu_224779096thrust24THRUST_300001_SM_1000_NS12placeholders2_9E:
	.zero		1
	.type		_ZN34_INTERNAL_ff016fdc_4_k_cu_224779094cuda3std3__419piecewise_constructE,@object
	.size		_ZN34_INTERNAL_ff016fdc_4_k_cu_224779094cuda3std3__419piecewise_constructE,(_ZN34_INTERNAL_ff016fdc_4_k_cu_224779094cuda3std6ranges3__45__cpo5cdataE - _ZN34_INTERNAL_ff016fdc_4_k_cu_224779094cuda3std3__419piecewise_constructE)
_ZN34_INTERNAL_ff016fdc_4_k_cu_224779094cuda3std3__419piecewise_constructE:
	.zero		1
	.type		_ZN34_INTERNAL_ff016fdc_4_k_cu_224779094cuda3std6ranges3__45__cpo5cdataE,@object
	.size		_ZN34_INTERNAL_ff016fdc_4_k_cu_224779094cuda3std6ranges3__45__cpo5cdataE,(_ZN34_INTERNAL_ff016fdc_4_k_cu_224779096thrust24THRUST_300001_SM_1000_NS12placeholders2_1E - _ZN34_INTERNAL_ff016fdc_4_k_cu_224779094cuda3std6ranges3__45__cpo5cdataE)
_ZN34_INTERNAL_ff016fdc_4_k_cu_224779094cuda3std6ranges3__45__cpo5cdataE:
	.zero		1
	.type		_ZN34_INTERNAL_ff016fdc_4_k_cu_224779096thrust24THRUST_300001_SM_1000_NS12placeholders2_1E,@object
	.size		_ZN34_INTERNAL_ff016fdc_4_k_cu_224779096thrust24THRUST_300001_SM_1000_NS12placeholders2_1E,(_ZN34_INTERNAL_ff016fdc_4_k_cu_224779094cuda3std3__45__cpo3endE - _ZN34_INTERNAL_ff016fdc_4_k_cu_224779096thrust24THRUST_300001_SM_1000_NS12placeholders2_1E)
_ZN34_INTERNAL_ff016fdc_4_k_cu_224779096thrust24THRUST_300001_SM_1000_NS12placeholders2_1E:
	.zero		1
	.type		_ZN34_INTERNAL_ff016fdc_4_k_cu_224779094cuda3std3__45__cpo3endE,@object
	.size		_ZN34_INTERNAL_ff016fdc_4_k_cu_224779094cuda3std3__45__cpo3endE,(_ZN34_INTERNAL_ff016fdc_4_k_cu_224779094cuda3std6ranges3__45__cpo3endE - _ZN34_INTERNAL_ff016fdc_4_k_cu_224779094cuda3std3__45__cpo3endE)
_ZN34_INTERNAL_ff016fdc_4_k_cu_224779094cuda3std3__45__cpo3endE:
	.zero		1
	.type		_ZN34_INTERNAL_ff016fdc_4_k_cu_224779094cuda3std6ranges3__45__cpo3endE,@object
	.size		_ZN34_INTERNAL_ff016fdc_4_k_cu_224779094cuda3std6ranges3__45__cpo3endE,(_ZN34_INTERNAL_ff016fdc_4_k_cu_224779096thrust24THRUST_300001_SM_1000_NS12placeholders2_5E - _ZN34_INTERNAL_ff016fdc_4_k_cu_224779094cuda3std6ranges3__45__cpo3endE)
_ZN34_INTERNAL_ff016fdc_4_k_cu_224779094cuda3std6ranges3__45__cpo3endE:
	.zero		1
	.type		_ZN34_INTERNAL_ff016fdc_4_k_cu_224779096thrust24THRUST_300001_SM_1000_NS12placeholders2_5E,@object
	.size		_ZN34_INTERNAL_ff016fdc_4_k_cu_224779096thrust24THRUST_300001_SM_1000_NS12placeholders2_5E,(_ZN34_INTERNAL_ff016fdc_4_k_cu_224779094cuda3std3__45__cpo4rendE - _ZN34_INTERNAL_ff016fdc_4_k_cu_224779096thrust24THRUST_300001_SM_1000_NS12placeholders2_5E)
_ZN34_INTERNAL_ff016fdc_4_k_cu_224779096thrust24THRUST_300001_SM_1000_NS12placeholders2_5E:
	.zero		1
	.type		_ZN34_INTERNAL_ff016fdc_4_k_cu_224779094cuda3std3__45__cpo4rendE,@object
	.size		_ZN34_INTERNAL_ff016fdc_4_k_cu_224779094cuda3std3__45__cpo4rendE,(_ZN34_INTERNAL_ff016fdc_4_k_cu_224779094cuda3std6ranges3__45__cpo9iter_swapE - _ZN34_INTERNAL_ff016fdc_4_k_cu_224779094cuda3std3__45__cpo4rendE)
_ZN34_INTERNAL_ff016fdc_4_k_cu_224779094cuda3std3__45__cpo4rendE:
	.zero		1
	.type		_ZN34_INTERNAL_ff016fdc_4_k_cu_224779094cuda3std6ranges3__45__cpo9iter_swapE,@object
	.size		_ZN34_INTERNAL_ff016fdc_4_k_cu_224779094cuda3std6ranges3__45__cpo9iter_swapE,(_ZN34_INTERNAL_ff016fdc_4_k_cu_224779094cuda3std3__48unexpectE - _ZN34_INTERNAL_ff016fdc_4_k_cu_224779094cuda3std6ranges3__45__cpo9iter_swapE)
_ZN34_INTERNAL_ff016fdc_4_k_cu_224779094cuda3std6ranges3__45__cpo9iter_swapE:
	.zero		1
	.type		_ZN34_INTERNAL_ff016fdc_4_k_cu_224779094cuda3std3__48unexpectE,@object
	.size		_ZN34_INTERNAL_ff016fdc_4_k_cu_224779094cuda3std3__48unexpectE,(_ZN34_INTERNAL_ff016fdc_4_k_cu_224779096thrust24THRUST_300001_SM_1000_NS8cuda_cub3parE - _ZN34_INTERNAL_ff016fdc_4_k_cu_224779094cuda3std3__48unexpectE)
_ZN34_INTERNAL_ff016fdc_4_k_cu_224779094cuda3std3__48unexpectE:
	.zero		1
	.type		_ZN34_INTERNAL_ff016fdc_4_k_cu_224779096thrust24THRUST_300001_SM_1000_NS8cuda_cub3parE,@object
	.size		_ZN34_INTERNAL_ff016fdc_4_k_cu_224779096thrust24THRUST_300001_SM_1000_NS8cuda_cub3parE,(.L_29 - _ZN34_INTERNAL_ff016fdc_4_k_cu_224779096thrust24THRUST_300001_SM_1000_NS8cuda_cub3parE)
_ZN34_INTERNAL_ff016fdc_4_k_cu_224779096thrust24THRUST_300001_SM_1000_NS8cuda_cub3parE:
	.zero		1
.L_29:


//--------------------- .nv.constant0._ZN3cub18CUB_300001_SM_10006detail11EmptyKernelIvEEvv --------------------------
	.section	.nv.constant0._ZN3cub18CUB_300001_SM_10006detail11EmptyKernelIvEEvv,"a",@progbits
	.sectionflags	@""
	.align	4
.nv.constant0._ZN3cub18CUB_300001_SM_10006detail11EmptyKernelIvEEvv:
	.zero		896


//--------------------- .nv.constant0._Z12spec_grad_2dPdS_i --------------------------
	.section	.nv.constant0._Z12spec_grad_2dPdS_i,"a",@progbits
	.sectionflags	@""
	.align	4
.nv.constant0._Z12spec_grad_2dPdS_i:
	.zero		916


//--------------------- .nv.constant0._Z18fast_intensity_facPdddS_S_d --------------------------
	.section	.nv.constant0._Z18fast_intensity_facPdddS_S_d,"a",@progbits
	.sectionflags	@""
	.align	4
.nv.constant0._Z18fast_intensity_facPdddS_S_d:
	.zero		944


//--------------------- .nv.constant0._Z14fast_intensityPdddS_S_ --------------------------
	.section	.nv.constant0._Z14fast_intensityPdddS_S_,"a",@progbits
	.sectionflags	@""
	.align	4
.nv.constant0._Z14fast_intensityPdddS_S_:
	.zero		936


//--------------------- .nv.constant0._Z8fast_totPdS_S_S_ --------------------------
	.section	.nv.constant0._Z8fast_totPdS_S_S_,"a",@progbits
	.sectionflags	@""
	.align	4
.nv.constant0._Z8fast_totPdS_S_S_:
	.zero		928


//--------------------- .nv.constant0._Z10fast_bconvPdS_S_ --------------------------
	.section	.nv.constant0._Z10fast_bconvPdS_S_,"a",@progbits
	.sectionflags	@""
	.align	4
.nv.constant0._Z10fast_bconvPdS_S_:
	.zero		920


//--------------------- .nv.constant0._Z9fast_fluxPdS_S_S_ --------------------------
	.section	.nv.constant0._Z9fast_fluxPdS_S_S_,"a",@progbits
	.sectionflags	@""
	.align	4
.nv.constant0._Z9fast_fluxPdS_S_S_:
	.zero		928


//--------------------- .nv.constant0._Z15fast_interp_newPdS_S_S_S_dddi --------------------------
	.section	.nv.constant0._Z15fast_interp_newPdS_S_S_S_dddi,"a",@progbits
	.sectionflags	@""
	.align	4
.nv.constant0._Z15fast_interp_newPdS_S_S_S_dddi:
	.zero		964


//--------------------- .nv.constant0._Z10fast_shiftPdS_d --------------------------
	.section	.nv.constant0._Z10fast_shiftPdS_d,"a",@progbits
	.sectionflags	@""
	.align	4
.nv.constant0._Z10fast_shiftPdS_d:
	.zero		920


//--------------------- .nv.constant0._Z13spot_init_gpuddddiPdS_S_ --------------------------
	.section	.nv.constant0._Z13spot_init_gpuddddiPdS_S_,"a",@progbits
	.sectionflags	@""
	.align	4
.nv.constant0._Z13spot_init_gpuddddiPdS_S_:
	.zero		960


//--------------------- .nv.constant0._Z9spot_areaPdiiPiS0_S0_S_S_ --------------------------
	.section	.nv.constant0._Z9spot_areaPdiiPiS0_S0_S_S_,"a",@progbits
	.sectionflags	@""
	.align	4
.nv.constant0._Z9spot_areaPdiiPiS0_S0_S_S_:
	.zero		952


//--------------------- .nv.constant0._Z14spot_phase_gpuPddidS_ --------------------------
	.section	.nv.constant0._Z14spot_phase_gpuPddidS_,"a",@progbits
	.sectionflags	@""
	.align	4
.nv.constant0._Z14spot_phase_gpuPddidS_:
	.zero		936


//--------------------- SYMBOLS --------------------------

	.type		.nv.reservedSmem.offset0,@object
	.size		.nv.reservedSmem.offset0,0x4
